	.headerflags	@"EF_CUDA_TEXMODE_UNIFIED EF_CUDA_64BIT_ADDRESS EF_CUDA_SM89 EF_CUDA_VIRTUAL_SM(EF_CUDA_SM89)"
	.elftype	@"ET_EXEC"


//--------------------- .nv.info                  --------------------------
	.section	.nv.info,"",@"SHT_CUDA_INFO"
	.align	4


	//----- nvinfo : EIATTR_REGCOUNT
	.align		4
        /*0000*/ 	.byte	0x04, 0x2f
        /*0002*/ 	.short	(.L_26 - .L_25)
	.align		4
.L_25:
        /*0004*/ 	.word	index@(compute_solid_mesh_inertia_cuda_kernel_forward)
        /*0008*/ 	.word	0x00000028


	//----- nvinfo : EIATTR_MIN_STACK_SIZE
	.align		4
.L_26:
        /*000c*/ 	.byte	0x04, 0x12
        /*000e*/ 	.short	(.L_28 - .L_27)
	.align		4
.L_27:
        /*0010*/ 	.word	index@($__internal_6_$__cuda_sm3x_div_rn_noftz_f32_slowpath)
        /*0014*/ 	.word	0x00000000


	//----- nvinfo : EIATTR_FRAME_SIZE
	.align		4
.L_28:
        /*0018*/ 	.byte	0x04, 0x11
        /*001a*/ 	.short	(.L_30 - .L_29)
	.align		4
.L_29:
        /*001c*/ 	.word	index@($__internal_6_$__cuda_sm3x_div_rn_noftz_f32_slowpath)
        /*0020*/ 	.word	0x00000000


	//----- nvinfo : EIATTR_MIN_STACK_SIZE
	.align		4
.L_30:
        /*0024*/ 	.byte	0x04, 0x12
        /*0026*/ 	.short	(.L_32 - .L_31)
	.align		4
.L_31:
        /*0028*/ 	.word	index@(compute_solid_mesh_inertia_cuda_kernel_forward)
        /*002c*/ 	.word	0x00000000


	//----- nvinfo : EIATTR_FRAME_SIZE
	.align		4
.L_32:
        /*0030*/ 	.byte	0x04, 0x11
        /*0032*/ 	.short	(.L_34 - .L_33)
	.align		4
.L_33:
        /*0034*/ 	.word	index@(compute_solid_mesh_inertia_cuda_kernel_forward)
        /*0038*/ 	.word	0x00000000


	//----- nvinfo : EIATTR_REGCOUNT
	.align		4
.L_34:
        /*003c*/ 	.byte	0x04, 0x2f
        /*003e*/ 	.short	(.L_36 - .L_35)
	.align		4
.L_35:
        /*0040*/ 	.word	index@(compute_solid_mesh_inertia_cuda_kernel_backward)
        /*0044*/ 	.word	0x00000038


	//----- nvinfo : EIATTR_MIN_STACK_SIZE
	.align		4
.L_36:
        /*0048*/ 	.byte	0x04, 0x12
        /*004a*/ 	.short	(.L_38 - .L_37)
	.align		4
.L_37:
        /*004c*/ 	.word	index@($__internal_5_$__cuda_sm3x_div_rn_noftz_f32_slowpath)
        /*0050*/ 	.word	0x00000000


	//----- nvinfo : EIATTR_FRAME_SIZE
	.align		4
.L_38:
        /*0054*/ 	.byte	0x04, 0x11
        /*0056*/ 	.short	(.L_40 - .L_39)
	.align		4
.L_39:
        /*0058*/ 	.word	index@($__internal_5_$__cuda_sm3x_div_rn_noftz_f32_slowpath)
        /*005c*/ 	.word	0x00000000


	//----- nvinfo : EIATTR_MIN_STACK_SIZE
	.align		4
.L_40:
        /*0060*/ 	.byte	0x04, 0x12
        /*0062*/ 	.short	(.L_42 - .L_41)
	.align		4
.L_41:
        /*0064*/ 	.word	index@(compute_solid_mesh_inertia_cuda_kernel_backward)
        /*0068*/ 	.word	0x00000000


	//----- nvinfo : EIATTR_FRAME_SIZE
	.align		4
.L_42:
        /*006c*/ 	.byte	0x04, 0x11
        /*006e*/ 	.short	(.L_44 - .L_43)
	.align		4
.L_43:
        /*0070*/ 	.word	index@(compute_solid_mesh_inertia_cuda_kernel_backward)
        /*0074*/ 	.word	0x00000000


	//----- nvinfo : EIATTR_REGCOUNT
	.align		4
.L_44:
        /*0078*/ 	.byte	0x04, 0x2f
        /*007a*/ 	.short	(.L_46 - .L_45)
	.align		4
.L_45:
        /*007c*/ 	.word	index@(compute_hollow_mesh_inertia_cuda_kernel_forward)
        /*0080*/ 	.word	0x00000060


	//----- nvinfo : EIATTR_MIN_STACK_SIZE
	.align		4
.L_46:
        /*0084*/ 	.byte	0x04, 0x12
        /*0086*/ 	.short	(.L_48 - .L_47)
	.align		4
.L_47:
        /*0088*/ 	.word	index@($__internal_4_$__cuda_sm3x_div_rn_noftz_f32_slowpath)
        /*008c*/ 	.word	0x00000000


	//----- nvinfo : EIATTR_FRAME_SIZE
	.align		4
.L_48:
        /*0090*/ 	.byte	0x04, 0x11
        /*0092*/ 	.short	(.L_50 - .L_49)
	.align		4
.L_49:
        /*0094*/ 	.word	index@($__internal_4_$__cuda_sm3x_div_rn_noftz_f32_slowpath)
        /*0098*/ 	.word	0x00000000


	//----- nvinfo : EIATTR_MIN_STACK_SIZE
	.align		4
.L_50:
        /*009c*/ 	.byte	0x04, 0x12
        /*009e*/ 	.short	(.L_52 - .L_51)
	.align		4
.L_51:
        /*00a0*/ 	.word	index@($__internal_3_$__cuda_sm20_sqrt_rn_f32_slowpath)
        /*00a4*/ 	.word	0x00000000


	//----- nvinfo : EIATTR_FRAME_SIZE
	.align		4
.L_52:
        /*00a8*/ 	.byte	0x04, 0x11
        /*00aa*/ 	.short	(.L_54 - .L_53)
	.align		4
.L_53:
        /*00ac*/ 	.word	index@($__internal_3_$__cuda_sm20_sqrt_rn_f32_slowpath)
        /*00b0*/ 	.word	0x00000000


	//----- nvinfo : EIATTR_MIN_STACK_SIZE
	.align		4
.L_54:
        /*00b4*/ 	.byte	0x04, 0x12
        /*00b6*/ 	.short	(.L_56 - .L_55)
	.align		4
.L_55:
        /*00b8*/ 	.word	index@(compute_hollow_mesh_inertia_cuda_kernel_forward)
        /*00bc*/ 	.word	0x00000000


	//----- nvinfo : EIATTR_FRAME_SIZE
	.align		4
.L_56:
        /*00c0*/ 	.byte	0x04, 0x11
        /*00c2*/ 	.short	(.L_58 - .L_57)
	.align		4
.L_57:
        /*00c4*/ 	.word	index@(compute_hollow_mesh_inertia_cuda_kernel_forward)
        /*00c8*/ 	.word	0x00000000


	//----- nvinfo : EIATTR_REGCOUNT
	.align		4
.L_58:
        /*00cc*/ 	.byte	0x04, 0x2f
        /*00ce*/ 	.short	(.L_60 - .L_59)
	.align		4
.L_59:
        /*00d0*/ 	.word	index@(compute_hollow_mesh_inertia_cuda_kernel_backward)
        /*00d4*/ 	.word	0x000000ff


	//----- nvinfo : EIATTR_MIN_STACK_SIZE
	.align		4
.L_60:
        /*00d8*/ 	.byte	0x04, 0x12
        /*00da*/ 	.short	(.L_62 - .L_61)
	.align		4
.L_61:
        /*00dc*/ 	.word	index@($__internal_2_$__cuda_sm3x_div_rn_noftz_f32_slowpath)
        /*00e0*/ 	.word	0x00000000


	//----- nvinfo : EIATTR_FRAME_SIZE
	.align		4
.L_62:
        /*00e4*/ 	.byte	0x04, 0x11
        /*00e6*/ 	.short	(.L_64 - .L_63)
	.align		4
.L_63:
        /*00e8*/ 	.word	index@($__internal_2_$__cuda_sm3x_div_rn_noftz_f32_slowpath)
        /*00ec*/ 	.word	0x00000000


	//----- nvinfo : EIATTR_MIN_STACK_SIZE
	.align		4
.L_64:
        /*00f0*/ 	.byte	0x04, 0x12
        /*00f2*/ 	.short	(.L_66 - .L_65)
	.align		4
.L_65:
        /*00f4*/ 	.word	index@($__internal_1_$__cuda_sm20_sqrt_rn_f32_slowpath)
        /*00f8*/ 	.word	0x00000000


	//----- nvinfo : EIATTR_FRAME_SIZE
	.align		4
.L_66:
        /*00fc*/ 	.byte	0x04, 0x11
        /*00fe*/ 	.short	(.L_68 - .L_67)
	.align		4
.L_67:
        /*0100*/ 	.word	index@($__internal_1_$__cuda_sm20_sqrt_rn_f32_slowpath)
        /*0104*/ 	.word	0x00000000


	//----- nvinfo : EIATTR_MIN_STACK_SIZE
	.align		4
.L_68:
        /*0108*/ 	.byte	0x04, 0x12
        /*010a*/ 	.short	(.L_70 - .L_69)
	.align		4
.L_69:
        /*010c*/ 	.word	index@($__internal_0_$__cuda_sm20_rcp_rn_f32_slowpath)
        /*0110*/ 	.word	0x00000000


	//----- nvinfo : EIATTR_FRAME_SIZE
	.align		4
.L_70:
        /*0114*/ 	.byte	0x04, 0x11
        /*0116*/ 	.short	(.L_72 - .L_71)
	.align		4
.L_71:
        /*0118*/ 	.word	index@($__internal_0_$__cuda_sm20_rcp_rn_f32_slowpath)
        /*011c*/ 	.word	0x00000000


	//----- nvinfo : EIATTR_MIN_STACK_SIZE
	.align		4
.L_72:
        /*0120*/ 	.byte	0x04, 0x12
        /*0122*/ 	.short	(.L_74 - .L_73)
	.align		4
.L_73:
        /*0124*/ 	.word	index@(compute_hollow_mesh_inertia_cuda_kernel_backward)
        /*0128*/ 	.word	0x00000000


	//----- nvinfo : EIATTR_FRAME_SIZE
	.align		4
.L_74:
        /*012c*/ 	.byte	0x04, 0x11
        /*012e*/ 	.short	(.L_76 - .L_75)
	.align		4
.L_75:
        /*0130*/ 	.word	index@(compute_hollow_mesh_inertia_cuda_kernel_backward)
        /*0134*/ 	.word	0x00000000


	//----- nvinfo : EIATTR_MIN_STACK_SIZE
	.align		4
.L_76:
        /*0138*/ 	.byte	0x04, 0x12
        /*013a*/ 	.short	(.L_78 - .L_77)
	.align		4
.L_77:
        /*013c*/ 	.word	index@(compute_hollow_mesh_inertia_cuda_kernel_backward)
        /*0140*/ 	.word	0x00000000


	//----- nvinfo : EIATTR_MIN_STACK_SIZE
	.align		4
.L_78:
        /*0144*/ 	.byte	0x04, 0x12
        /*0146*/ 	.short	(.L_80 - .L_79)
	.align		4
.L_79:
        /*0148*/ 	.word	index@(compute_hollow_mesh_inertia_cuda_kernel_forward)
        /*014c*/ 	.word	0x00000000


	//----- nvinfo : EIATTR_MIN_STACK_SIZE
	.align		4
.L_80:
        /*0150*/ 	.byte	0x04, 0x12
        /*0152*/ 	.short	(.L_82 - .L_81)
	.align		4
.L_81:
        /*0154*/ 	.word	index@(compute_solid_mesh_inertia_cuda_kernel_backward)
        /*0158*/ 	.word	0x00000000


	//----- nvinfo : EIATTR_MIN_STACK_SIZE
	.align		4
.L_82:
        /*015c*/ 	.byte	0x04, 0x12
        /*015e*/ 	.short	(.L_84 - .L_83)
	.align		4
.L_83:
        /*0160*/ 	.word	index@(compute_solid_mesh_inertia_cuda_kernel_forward)
        /*0164*/ 	.word	0x00000000
.L_84:


//--------------------- .nv.info.compute_hollow_mesh_inertia_cuda_kernel_backward --------------------------
	.section	.nv.info.compute_hollow_mesh_inertia_cuda_kernel_backward,"",@"SHT_CUDA_INFO"
	.sectionflags	@""
	.align	4


	//----- nvinfo : EIATTR_CUDA_API_VERSION
	.align		4
        /*0000*/ 	.byte	0x04, 0x37
        /*0002*/ 	.short	(.L_86 - .L_85)
.L_85:
        /*0004*/ 	.word	0x0000007d


	//----- nvinfo : EIATTR_PARAM_CBANK
	.align		4
.L_86:
        /*0008*/ 	.byte	0x04, 0x0a
        /*000a*/ 	.short	(.L_88 - .L_87)
	.align		4
.L_87:
        /*000c*/ 	.word	index@(.nv.constant0.compute_hollow_mesh_inertia_cuda_kernel_backward)
        /*0010*/ 	.short	0x0160
        /*0012*/ 	.short	0x02e0


	//----- nvinfo : EIATTR_CBANK_PARAM_SIZE
	.align		4
.L_88:
        /*0014*/ 	.byte	0x03, 0x19
        /*0016*/ 	.short	0x02e0


	//----- nvinfo : EIATTR_KPARAM_INFO
	.align		4
        /*0018*/ 	.byte	0x04, 0x17
        /*001a*/ 	.short	(.L_90 - .L_89)
.L_89:
        /*001c*/ 	.word	0x00000000
        /*0020*/ 	.short	0x0010
        /*0022*/ 	.short	0x02a8
        /*0024*/ 	.byte	0x00, 0xf0, 0xe1, 0x00


	//----- nvinfo : EIATTR_KPARAM_INFO
	.align		4
.L_90:
        /*0028*/ 	.byte	0x04, 0x17
        /*002a*/ 	.short	(.L_92 - .L_91)
.L_91:
        /*002c*/ 	.word	0x00000000
        /*0030*/ 	.short	0x000f
        /*0032*/ 	.short	0x0270
        /*0034*/ 	.byte	0x00, 0xf0, 0xe1, 0x00


	//----- nvinfo : EIATTR_KPARAM_INFO
	.align		4
.L_92:
        /*0038*/ 	.byte	0x04, 0x17
        /*003a*/ 	.short	(.L_94 - .L_93)
.L_93:
        /*003c*/ 	.word	0x00000000
        /*0040*/ 	.short	0x000e
        /*0042*/ 	.short	0x0238
        /*0044*/ 	.byte	0x00, 0xf0, 0xe1, 0x00


	//----- nvinfo : EIATTR_KPARAM_INFO
	.align		4
.L_94:
        /*0048*/ 	.byte	0x04, 0x17
        /*004a*/ 	.short	(.L_96 - .L_95)
.L_95:
        /*004c*/ 	.word	0x00000000
        /*0050*/ 	.short	0x000d
        /*0052*/ 	.short	0x0200
        /*0054*/ 	.byte	0x00, 0xf0, 0xe1, 0x00


	//----- nvinfo : EIATTR_KPARAM_INFO
	.align		4
.L_96:
        /*0058*/ 	.byte	0x04, 0x17
        /*005a*/ 	.short	(.L_98 - .L_97)
.L_97:
        /*005c*/ 	.word	0x00000000
        /*0060*/ 	.short	0x000c
        /*0062*/ 	.short	0x01c8
        /*0064*/ 	.byte	0x00, 0xf0, 0xe1, 0x00


	//----- nvinfo : EIATTR_KPARAM_INFO
	.align		4
.L_98:
        /*0068*/ 	.byte	0x04, 0x17
        /*006a*/ 	.short	(.L_100 - .L_99)
.L_99:
        /*006c*/ 	.word	0x00000000
        /*0070*/ 	.short	0x000b
        /*0072*/ 	.short	0x0190
        /*0074*/ 	.byte	0x00, 0xf0, 0xe1, 0x00


	//----- nvinfo : EIATTR_KPARAM_INFO
	.align		4
.L_100:
        /*0078*/ 	.byte	0x04, 0x17
        /*007a*/ 	.short	(.L_102 - .L_101)
.L_101:
        /*007c*/ 	.word	0x00000000
        /*0080*/ 	.short	0x000a
        /*0082*/ 	.short	0x018c
        /*0084*/ 	.byte	0x00, 0xf0, 0x11, 0x00


	//----- nvinfo : EIATTR_KPARAM_INFO
	.align		4
.L_102:
        /*0088*/ 	.byte	0x04, 0x17
        /*008a*/ 	.short	(.L_104 - .L_103)
.L_103:
        /*008c*/ 	.word	0x00000000
        /*0090*/ 	.short	0x0009
        /*0092*/ 	.short	0x0180
        /*0094*/ 	.byte	0x00, 0xf0, 0x31, 0x00


	//----- nvinfo : EIATTR_KPARAM_INFO
	.align		4
.L_104:
        /*0098*/ 	.byte	0x04, 0x17
        /*009a*/ 	.short	(.L_106 - .L_105)
.L_105:
        /*009c*/ 	.word	0x00000000
        /*00a0*/ 	.short	0x0008
        /*00a2*/ 	.short	0x0148
        /*00a4*/ 	.byte	0x00, 0xf0, 0xe1, 0x00


	//----- nvinfo : EIATTR_KPARAM_INFO
	.align		4
.L_106:
        /*00a8*/ 	.byte	0x04, 0x17
        /*00aa*/ 	.short	(.L_108 - .L_107)
.L_107:
        /*00ac*/ 	.word	0x00000000
        /*00b0*/ 	.short	0x0007
        /*00b2*/ 	.short	0x0110
        /*00b4*/ 	.byte	0x00, 0xf0, 0xe1, 0x00


	//----- nvinfo : EIATTR_KPARAM_INFO
	.align		4
.L_108:
        /*00b8*/ 	.byte	0x04, 0x17
        /*00ba*/ 	.short	(.L_110 - .L_109)
.L_109:
        /*00bc*/ 	.word	0x00000000
        /*00c0*/ 	.short	0x0006
        /*00c2*/ 	.short	0x00d8
        /*00c4*/ 	.byte	0x00, 0xf0, 0xe1, 0x00


	//----- nvinfo : EIATTR_KPARAM_INFO
	.align		4
.L_110:
        /*00c8*/ 	.byte	0x04, 0x17
        /*00ca*/ 	.short	(.L_112 - .L_111)
.L_111:
        /*00cc*/ 	.word	0x00000000
        /*00d0*/ 	.short	0x0005
        /*00d2*/ 	.short	0x00a0
        /*00d4*/ 	.byte	0x00, 0xf0, 0xe1, 0x00


	//----- nvinfo : EIATTR_KPARAM_INFO
	.align		4
.L_112:
        /*00d8*/ 	.byte	0x04, 0x17
        /*00da*/ 	.short	(.L_114 - .L_113)
.L_113:
        /*00dc*/ 	.word	0x00000000
        /*00e0*/ 	.short	0x0004
        /*00e2*/ 	.short	0x0068
        /*00e4*/ 	.byte	0x00, 0xf0, 0xe1, 0x00


	//----- nvinfo : EIATTR_KPARAM_INFO
	.align		4
.L_114:
        /*00e8*/ 	.byte	0x04, 0x17
        /*00ea*/ 	.short	(.L_116 - .L_115)
.L_115:
        /*00ec*/ 	.word	0x00000000
        /*00f0*/ 	.short	0x0003
        /*00f2*/ 	.short	0x0030
        /*00f4*/ 	.byte	0x00, 0xf0, 0xe1, 0x00


	//----- nvinfo : EIATTR_KPARAM_INFO
	.align		4
.L_116:
        /*00f8*/ 	.byte	0x04, 0x17
        /*00fa*/ 	.short	(.L_118 - .L_117)
.L_117:
        /*00fc*/ 	.word	0x00000000
        /*0100*/ 	.short	0x0002
        /*0102*/ 	.short	0x002c
        /*0104*/ 	.byte	0x00, 0xf0, 0x11, 0x00


	//----- nvinfo : EIATTR_KPARAM_INFO
	.align		4
.L_118:
        /*0108*/ 	.byte	0x04, 0x17
        /*010a*/ 	.short	(.L_120 - .L_119)
.L_119:
        /*010c*/ 	.word	0x00000000
        /*0110*/ 	.short	0x0001
        /*0112*/ 	.short	0x0020
        /*0114*/ 	.byte	0x00, 0xf0, 0x31, 0x00


	//----- nvinfo : EIATTR_KPARAM_INFO
	.align		4
.L_120:
        /*0118*/ 	.byte	0x04, 0x17
        /*011a*/ 	.short	(.L_122 - .L_121)
.L_121:
        /*011c*/ 	.word	0x00000000
        /*0120*/ 	.short	0x0000
        /*0122*/ 	.short	0x0000
        /*0124*/ 	.byte	0x00, 0xf0, 0x81, 0x00


	//----- nvinfo : EIATTR_MAXREG_COUNT
	.align		4
.L_122:
        /*0128*/ 	.byte	0x03, 0x1b
        /*012a*/ 	.short	0x00ff


	//----- nvinfo : EIATTR_EXIT_INSTR_OFFSETS
	.align		4
        /*012c*/ 	.byte	0x04, 0x1c
        /*012e*/ 	.short	(.L_124 - .L_123)


	//   ....[0]....
.L_123:
        /*0130*/ 	.word	0x00000070


	//   ....[1]....
        /*0134*/ 	.word	0x00010d40


	//----- nvinfo : EIATTR_CRS_STACK_SIZE
	.align		4
.L_124:
        /*0138*/ 	.byte	0x04, 0x1e
        /*013a*/ 	.short	(.L_126 - .L_125)
.L_125:
        /*013c*/ 	.word	0x00000000
.L_126:


//--------------------- .nv.info.compute_hollow_mesh_inertia_cuda_kernel_forward --------------------------
	.section	.nv.info.compute_hollow_mesh_inertia_cuda_kernel_forward,"",@"SHT_CUDA_INFO"
	.sectionflags	@""
	.align	4


	//----- nvinfo : EIATTR_CUDA_API_VERSION
	.align		4
        /*0000*/ 	.byte	0x04, 0x37
        /*0002*/ 	.short	(.L_128 - .L_127)
.L_127:
        /*0004*/ 	.word	0x0000007d


	//----- nvinfo : EIATTR_PARAM_CBANK
	.align		4
.L_128:
        /*0008*/ 	.byte	0x04, 0x0a
        /*000a*/ 	.short	(.L_130 - .L_129)
	.align		4
.L_129:
        /*000c*/ 	.word	index@(.nv.constant0.compute_hollow_mesh_inertia_cuda_kernel_forward)
        /*0010*/ 	.short	0x0160
        /*0012*/ 	.short	0x0180


	//----- nvinfo : EIATTR_CBANK_PARAM_SIZE
	.align		4
.L_130:
        /*0014*/ 	.byte	0x03, 0x19
        /*0016*/ 	.short	0x0180


	//----- nvinfo : EIATTR_KPARAM_INFO
	.align		4
        /*0018*/ 	.byte	0x04, 0x17
        /*001a*/ 	.short	(.L_132 - .L_131)
.L_131:
        /*001c*/ 	.word	0x00000000
        /*0020*/ 	.short	0x0008
        /*0022*/ 	.short	0x0148
        /*0024*/ 	.byte	0x00, 0xf0, 0xe1, 0x00


	//----- nvinfo : EIATTR_KPARAM_INFO
	.align		4
.L_132:
        /*0028*/ 	.byte	0x04, 0x17
        /*002a*/ 	.short	(.L_134 - .L_133)
.L_133:
        /*002c*/ 	.word	0x00000000
        /*0030*/ 	.short	0x0007
        /*0032*/ 	.short	0x0110
        /*0034*/ 	.byte	0x00, 0xf0, 0xe1, 0x00


	//----- nvinfo : EIATTR_KPARAM_INFO
	.align		4
.L_134:
        /*0038*/ 	.byte	0x04, 0x17
        /*003a*/ 	.short	(.L_136 - .L_135)
.L_135:
        /*003c*/ 	.word	0x00000000
        /*0040*/ 	.short	0x0006
        /*0042*/ 	.short	0x00d8
        /*0044*/ 	.byte	0x00, 0xf0, 0xe1, 0x00


	//----- nvinfo : EIATTR_KPARAM_INFO
	.align		4
.L_136:
        /*0048*/ 	.byte	0x04, 0x17
        /*004a*/ 	.short	(.L_138 - .L_137)
.L_137:
        /*004c*/ 	.word	0x00000000
        /*0050*/ 	.short	0x0005
        /*0052*/ 	.short	0x00a0
        /*0054*/ 	.byte	0x00, 0xf0, 0xe1, 0x00


	//----- nvinfo : EIATTR_KPARAM_INFO
	.align		4
.L_138:
        /*0058*/ 	.byte	0x04, 0x17
        /*005a*/ 	.short	(.L_140 - .L_139)
.L_139:
        /*005c*/ 	.word	0x00000000
        /*0060*/ 	.short	0x0004
        /*0062*/ 	.short	0x0068
        /*0064*/ 	.byte	0x00, 0xf0, 0xe1, 0x00


	//----- nvinfo : EIATTR_KPARAM_INFO
	.align		4
.L_140:
        /*0068*/ 	.byte	0x04, 0x17
        /*006a*/ 	.short	(.L_142 - .L_141)
.L_141:
        /*006c*/ 	.word	0x00000000
        /*0070*/ 	.short	0x0003
        /*0072*/ 	.short	0x0030
        /*0074*/ 	.byte	0x00, 0xf0, 0xe1, 0x00


	//----- nvinfo : EIATTR_KPARAM_INFO
	.align		4
.L_142:
        /*0078*/ 	.byte	0x04, 0x17
        /*007a*/ 	.short	(.L_144 - .L_143)
.L_143:
        /*007c*/ 	.word	0x00000000
        /*0080*/ 	.short	0x0002
        /*0082*/ 	.short	0x002c
        /*0084*/ 	.byte	0x00, 0xf0, 0x11, 0x00


	//----- nvinfo : EIATTR_KPARAM_INFO
	.align		4
.L_144:
        /*0088*/ 	.byte	0x04, 0x17
        /*008a*/ 	.short	(.L_146 - .L_145)
.L_145:
        /*008c*/ 	.word	0x00000000
        /*0090*/ 	.short	0x0001
        /*0092*/ 	.short	0x0020
        /*0094*/ 	.byte	0x00, 0xf0, 0x31, 0x00


	//----- nvinfo : EIATTR_KPARAM_INFO
	.align		4
.L_146:
        /*0098*/ 	.byte	0x04, 0x17
        /*009a*/ 	.short	(.L_148 - .L_147)
.L_147:
        /*009c*/ 	.word	0x00000000
        /*00a0*/ 	.short	0x0000
        /*00a2*/ 	.short	0x0000
        /*00a4*/ 	.byte	0x00, 0xf0, 0x81, 0x00


	//----- nvinfo : EIATTR_MAXREG_COUNT
	.align		4
.L_148:
        /*00a8*/ 	.byte	0x03, 0x1b
        /*00aa*/ 	.short	0x00ff


	//----- nvinfo : EIATTR_EXIT_INSTR_OFFSETS
	.align		4
        /*00ac*/ 	.byte	0x04, 0x1c
        /*00ae*/ 	.short	(.L_150 - .L_149)


	//   ....[0]....
.L_149:
        /*00b0*/ 	.word	0x00000070


	//   ....[1]....
        /*00b4*/ 	.word	0x000053b0


	//----- nvinfo : EIATTR_CRS_STACK_SIZE
	.align		4
.L_150:
        /*00b8*/ 	.byte	0x04, 0x1e
        /*00ba*/ 	.short	(.L_152 - .L_151)
.L_151:
        /*00bc*/ 	.word	0x00000000
.L_152:


//--------------------- .nv.info.compute_solid_mesh_inertia_cuda_kernel_backward --------------------------
	.section	.nv.info.compute_solid_mesh_inertia_cuda_kernel_backward,"",@"SHT_CUDA_INFO"
	.sectionflags	@""
	.align	4


	//----- nvinfo : EIATTR_CUDA_API_VERSION
	.align		4
        /*0000*/ 	.byte	0x04, 0x37
        /*0002*/ 	.short	(.L_154 - .L_153)
.L_153:
        /*0004*/ 	.word	0x0000007d


	//----- nvinfo : EIATTR_PARAM_CBANK
	.align		4
.L_154:
        /*0008*/ 	.byte	0x04, 0x0a
        /*000a*/ 	.short	(.L_156 - .L_155)
	.align		4
.L_155:
        /*000c*/ 	.word	index@(.nv.constant0.compute_solid_mesh_inertia_cuda_kernel_backward)
        /*0010*/ 	.short	0x0160
        /*0012*/ 	.short	0x0270


	//----- nvinfo : EIATTR_CBANK_PARAM_SIZE
	.align		4
.L_156:
        /*0014*/ 	.byte	0x03, 0x19
        /*0016*/ 	.short	0x0270


	//----- nvinfo : EIATTR_KPARAM_INFO
	.align		4
        /*0018*/ 	.byte	0x04, 0x17
        /*001a*/ 	.short	(.L_158 - .L_157)
.L_157:
        /*001c*/ 	.word	0x00000000
        /*0020*/ 	.short	0x000e
        /*0022*/ 	.short	0x0238
        /*0024*/ 	.byte	0x00, 0xf0, 0xe1, 0x00


	//----- nvinfo : EIATTR_KPARAM_INFO
	.align		4
.L_158:
        /*0028*/ 	.byte	0x04, 0x17
        /*002a*/ 	.short	(.L_160 - .L_159)
.L_159:
        /*002c*/ 	.word	0x00000000
        /*0030*/ 	.short	0x000d
        /*0032*/ 	.short	0x0200
        /*0034*/ 	.byte	0x00, 0xf0, 0xe1, 0x00


	//----- nvinfo : EIATTR_KPARAM_INFO
	.align		4
.L_160:
        /*0038*/ 	.byte	0x04, 0x17
        /*003a*/ 	.short	(.L_162 - .L_161)
.L_161:
        /*003c*/ 	.word	0x00000000
        /*0040*/ 	.short	0x000c
        /*0042*/ 	.short	0x01c8
        /*0044*/ 	.byte	0x00, 0xf0, 0xe1, 0x00


	//----- nvinfo : EIATTR_KPARAM_INFO
	.align		4
.L_162:
        /*0048*/ 	.byte	0x04, 0x17
        /*004a*/ 	.short	(.L_164 - .L_163)
.L_163:
        /*004c*/ 	.word	0x00000000
        /*0050*/ 	.short	0x000b
        /*0052*/ 	.short	0x0190
        /*0054*/ 	.byte	0x00, 0xf0, 0xe1, 0x00


	//----- nvinfo : EIATTR_KPARAM_INFO
	.align		4
.L_164:
        /*0058*/ 	.byte	0x04, 0x17
        /*005a*/ 	.short	(.L_166 - .L_165)
.L_165:
        /*005c*/ 	.word	0x00000000
        /*0060*/ 	.short	0x000a
        /*0062*/ 	.short	0x0158
        /*0064*/ 	.byte	0x00, 0xf0, 0xe1, 0x00


	//----- nvinfo : EIATTR_KPARAM_INFO
	.align		4
.L_166:
        /*0068*/ 	.byte	0x04, 0x17
        /*006a*/ 	.short	(.L_168 - .L_167)
.L_167:
        /*006c*/ 	.word	0x00000000
        /*0070*/ 	.short	0x0009
        /*0072*/ 	.short	0x0154
        /*0074*/ 	.byte	0x00, 0xf0, 0x11, 0x00


	//----- nvinfo : EIATTR_KPARAM_INFO
	.align		4
.L_168:
        /*0078*/ 	.byte	0x04, 0x17
        /*007a*/ 	.short	(.L_170 - .L_169)
.L_169:
        /*007c*/ 	.word	0x00000000
        /*0080*/ 	.short	0x0008
        /*0082*/ 	.short	0x0148
        /*0084*/ 	.byte	0x00, 0xf0, 0x31, 0x00


	//----- nvinfo : EIATTR_KPARAM_INFO
	.align		4
.L_170:
        /*0088*/ 	.byte	0x04, 0x17
        /*008a*/ 	.short	(.L_172 - .L_171)
.L_171:
        /*008c*/ 	.word	0x00000000
        /*0090*/ 	.short	0x0007
        /*0092*/ 	.short	0x0110
        /*0094*/ 	.byte	0x00, 0xf0, 0xe1, 0x00


	//----- nvinfo : EIATTR_KPARAM_INFO
	.align		4
.L_172:
        /*0098*/ 	.byte	0x04, 0x17
        /*009a*/ 	.short	(.L_174 - .L_173)
.L_173:
        /*009c*/ 	.word	0x00000000
        /*00a0*/ 	.short	0x0006
        /*00a2*/ 	.short	0x00d8
        /*00a4*/ 	.byte	0x00, 0xf0, 0xe1, 0x00


	//----- nvinfo : EIATTR_KPARAM_INFO
	.align		4
.L_174:
        /*00a8*/ 	.byte	0x04, 0x17
        /*00aa*/ 	.short	(.L_176 - .L_175)
.L_175:
        /*00ac*/ 	.word	0x00000000
        /*00b0*/ 	.short	0x0005
        /*00b2*/ 	.short	0x00a0
        /*00b4*/ 	.byte	0x00, 0xf0, 0xe1, 0x00


	//----- nvinfo : EIATTR_KPARAM_INFO
	.align		4
.L_176:
        /*00b8*/ 	.byte	0x04, 0x17
        /*00ba*/ 	.short	(.L_178 - .L_177)
.L_177:
        /*00bc*/ 	.word	0x00000000
        /*00c0*/ 	.short	0x0004
        /*00c2*/ 	.short	0x0068
        /*00c4*/ 	.byte	0x00, 0xf0, 0xe1, 0x00


	//----- nvinfo : EIATTR_KPARAM_INFO
	.align		4
.L_178:
        /*00c8*/ 	.byte	0x04, 0x17
        /*00ca*/ 	.short	(.L_180 - .L_179)
.L_179:
        /*00cc*/ 	.word	0x00000000
        /*00d0*/ 	.short	0x0003
        /*00d2*/ 	.short	0x0030
        /*00d4*/ 	.byte	0x00, 0xf0, 0xe1, 0x00


	//----- nvinfo : EIATTR_KPARAM_INFO
	.align		4
.L_180:
        /*00d8*/ 	.byte	0x04, 0x17
        /*00da*/ 	.short	(.L_182 - .L_181)
.L_181:
        /*00dc*/ 	.word	0x00000000
        /*00e0*/ 	.short	0x0002
        /*00e2*/ 	.short	0x002c
        /*00e4*/ 	.byte	0x00, 0xf0, 0x11, 0x00


	//----- nvinfo : EIATTR_KPARAM_INFO
	.align		4
.L_182:
        /*00e8*/ 	.byte	0x04, 0x17
        /*00ea*/ 	.short	(.L_184 - .L_183)
.L_183:
        /*00ec*/ 	.word	0x00000000
        /*00f0*/ 	.short	0x0001
        /*00f2*/ 	.short	0x0020
        /*00f4*/ 	.byte	0x00, 0xf0, 0x31, 0x00


	//----- nvinfo : EIATTR_KPARAM_INFO
	.align		4
.L_184:
        /*00f8*/ 	.byte	0x04, 0x17
        /*00fa*/ 	.short	(.L_186 - .L_185)
.L_185:
        /*00fc*/ 	.word	0x00000000
        /*0100*/ 	.short	0x0000
        /*0102*/ 	.short	0x0000
        /*0104*/ 	.byte	0x00, 0xf0, 0x81, 0x00


	//----- nvinfo : EIATTR_MAXREG_COUNT
	.align		4
.L_186:
        /*0108*/ 	.byte	0x03, 0x1b
        /*010a*/ 	.short	0x00ff


	//----- nvinfo : EIATTR_EXIT_INSTR_OFFSETS
	.align		4
        /*010c*/ 	.byte	0x04, 0x1c
        /*010e*/ 	.short	(.L_188 - .L_187)


	//   ....[0]....
.L_187:
        /*0110*/ 	.word	0x00000070


	//   ....[1]....
        /*0114*/ 	.word	0x000029a0


	//----- nvinfo : EIATTR_CRS_STACK_SIZE
	.align		4
.L_188:
        /*0118*/ 	.byte	0x04, 0x1e
        /*011a*/ 	.short	(.L_190 - .L_189)
.L_189:
        /*011c*/ 	.word	0x00000000
.L_190:


//--------------------- .nv.info.compute_solid_mesh_inertia_cuda_kernel_forward --------------------------
	.section	.nv.info.compute_solid_mesh_inertia_cuda_kernel_forward,"",@"SHT_CUDA_INFO"
	.sectionflags	@""
	.align	4


	//----- nvinfo : EIATTR_CUDA_API_VERSION
	.align		4
        /*0000*/ 	.byte	0x04, 0x37
        /*0002*/ 	.short	(.L_192 - .L_191)
.L_191:
        /*0004*/ 	.word	0x0000007d


	//----- nvinfo : EIATTR_PARAM_CBANK
	.align		4
.L_192:
        /*0008*/ 	.byte	0x04, 0x0a
        /*000a*/ 	.short	(.L_194 - .L_193)
	.align		4
.L_193:
        /*000c*/ 	.word	index@(.nv.constant0.compute_solid_mesh_inertia_cuda_kernel_forward)
        /*0010*/ 	.short	0x0160
        /*0012*/ 	.short	0x0148


	//----- nvinfo : EIATTR_CBANK_PARAM_SIZE
	.align		4
.L_194:
        /*0014*/ 	.byte	0x03, 0x19
        /*0016*/ 	.short	0x0148


	//----- nvinfo : EIATTR_KPARAM_INFO
	.align		4
        /*0018*/ 	.byte	0x04, 0x17
        /*001a*/ 	.short	(.L_196 - .L_195)
.L_195:
        /*001c*/ 	.word	0x00000000
        /*0020*/ 	.short	0x0007
        /*0022*/ 	.short	0x0110
        /*0024*/ 	.byte	0x00, 0xf0, 0xe1, 0x00


	//----- nvinfo : EIATTR_KPARAM_INFO
	.align		4
.L_196:
        /*0028*/ 	.byte	0x04, 0x17
        /*002a*/ 	.short	(.L_198 - .L_197)
.L_197:
        /*002c*/ 	.word	0x00000000
        /*0030*/ 	.short	0x0006
        /*0032*/ 	.short	0x00d8
        /*0034*/ 	.byte	0x00, 0xf0, 0xe1, 0x00


	//----- nvinfo : EIATTR_KPARAM_INFO
	.align		4
.L_198:
        /*0038*/ 	.byte	0x04, 0x17
        /*003a*/ 	.short	(.L_200 - .L_199)
.L_199:
        /*003c*/ 	.word	0x00000000
        /*0040*/ 	.short	0x0005
        /*0042*/ 	.short	0x00a0
        /*0044*/ 	.byte	0x00, 0xf0, 0xe1, 0x00


	//----- nvinfo : EIATTR_KPARAM_INFO
	.align		4
.L_200:
        /*0048*/ 	.byte	0x04, 0x17
        /*004a*/ 	.short	(.L_202 - .L_201)
.L_201:
        /*004c*/ 	.word	0x00000000
        /*0050*/ 	.short	0x0004
        /*0052*/ 	.short	0x0068
        /*0054*/ 	.byte	0x00, 0xf0, 0xe1, 0x00


	//----- nvinfo : EIATTR_KPARAM_INFO
	.align		4
.L_202:
        /*0058*/ 	.byte	0x04, 0x17
        /*005a*/ 	.short	(.L_204 - .L_203)
.L_203:
        /*005c*/ 	.word	0x00000000
        /*0060*/ 	.short	0x0003
        /*0062*/ 	.short	0x0030
        /*0064*/ 	.byte	0x00, 0xf0, 0xe1, 0x00


	//----- nvinfo : EIATTR_KPARAM_INFO
	.align		4
.L_204:
        /*0068*/ 	.byte	0x04, 0x17
        /*006a*/ 	.short	(.L_206 - .L_205)
.L_205:
        /*006c*/ 	.word	0x00000000
        /*0070*/ 	.short	0x0002
        /*0072*/ 	.short	0x002c
        /*0074*/ 	.byte	0x00, 0xf0, 0x11, 0x00


	//----- nvinfo : EIATTR_KPARAM_INFO
	.align		4
.L_206:
        /*0078*/ 	.byte	0x04, 0x17
        /*007a*/ 	.short	(.L_208 - .L_207)
.L_207:
        /*007c*/ 	.word	0x00000000
        /*0080*/ 	.short	0x0001
        /*0082*/ 	.short	0x0020
        /*0084*/ 	.byte	0x00, 0xf0, 0x31, 0x00


	//----- nvinfo : EIATTR_KPARAM_INFO
	.align		4
.L_208:
        /*0088*/ 	.byte	0x04, 0x17
        /*008a*/ 	.short	(.L_210 - .L_209)
.L_209:
        /*008c*/ 	.word	0x00000000
        /*0090*/ 	.short	0x0000
        /*0092*/ 	.short	0x0000
        /*0094*/ 	.byte	0x00, 0xf0, 0x81, 0x00


	//----- nvinfo : EIATTR_MAXREG_COUNT
	.align		4
.L_210:
        /*0098*/ 	.byte	0x03, 0x1b
        /*009a*/ 	.short	0x00ff


	//----- nvinfo : EIATTR_EXIT_INSTR_OFFSETS
	.align		4
        /*009c*/ 	.byte	0x04, 0x1c
        /*009e*/ 	.short	(.L_212 - .L_211)


	//   ....[0]....
.L_211:
        /*00a0*/ 	.word	0x00000070


	//   ....[1]....
        /*00a4*/ 	.word	0x00000e50


	//----- nvinfo : EIATTR_CRS_STACK_SIZE
	.align		4
.L_212:
        /*00a8*/ 	.byte	0x04, 0x1e
        /*00aa*/ 	.short	(.L_214 - .L_213)
.L_213:
        /*00ac*/ 	.word	0x00000000
.L_214:


//--------------------- .nv.callgraph             --------------------------
	.section	.nv.callgraph,"",@"SHT_CUDA_CALLGRAPH"
	.align	4
	.sectionentsize	8
	.align		4
        /*0000*/ 	.word	0x00000000
	.align		4
        /*0004*/ 	.word	0xffffffff
	.align		4
        /*0008*/ 	.word	0x00000000
	.align		4
        /*000c*/ 	.word	0xfffffffe
	.align		4
        /*0010*/ 	.word	0x00000000
	.align		4
        /*0014*/ 	.word	0xfffffffd
	.align		4
        /*0018*/ 	.word	0x00000000
	.align		4
        /*001c*/ 	.word	0xfffffffc


//--------------------- .nv.rel.action            --------------------------
	.section	.nv.rel.action,"",@"SHT_CUDA_RELOCINFO"
	.align	8
	.sectionentsize	8
        /*0000*/ 	.byte	0x73, 0x00, 0x00, 0x00, 0x00, 0x00, 0x00, 0x00, 0x00, 0x00, 0x00, 0x11, 0x25, 0x00, 0x05, 0x36


//--------------------- .nv.constant3             --------------------------
	.section	.nv.constant3,"a",@progbits
	.align	4
.nv.constant3:
	.type		pnanovdb_grid_type_value_strides_bits,@object
	.size		pnanovdb_grid_type_value_strides_bits,(pnanovdb_grid_type_table_strides_bits - pnanovdb_grid_type_value_strides_bits)
pnanovdb_grid_type_value_strides_bits:
        /*0000*/ 	.byte	0x00, 0x00, 0x00, 0x00, 0x20, 0x00, 0x00, 0x00, 0x40, 0x00, 0x00, 0x00, 0x10, 0x00, 0x00, 0x00
        /*0010*/ 	.byte	0x20, 0x00, 0x00, 0x00, 0x40, 0x00, 0x00, 0x00, 0x60, 0x00, 0x00, 0x00, 0xc0, 0x00, 0x00, 0x00
        /*0020*/ 	.byte	0x00, 0x00, 0x00, 0x00, 0x10, 0x00, 0x00, 0x00, 0x20, 0x00, 0x00, 0x00, 0x01, 0x00, 0x00, 0x00
        /*0030*/ 	.byte	0x20, 0x00, 0x00, 0x00, 0x04, 0x00, 0x00, 0x00, 0x08, 0x00, 0x00, 0x00, 0x10, 0x00, 0x00, 0x00
        /*0040*/ 	.byte	0x00, 0x00, 0x00, 0x00, 0x80, 0x00, 0x00, 0x00, 0x00, 0x01, 0x00, 0x00, 0x00, 0x00, 0x00, 0x00
        /*0050*/ 	.byte	0x00, 0x00, 0x00, 0x00, 0x00, 0x00, 0x00, 0x00, 0x00, 0x00, 0x00, 0x00, 0x10, 0x00, 0x00, 0x00
        /*0060*/ 	.byte	0x18, 0x00, 0x00, 0x00, 0x30, 0x00, 0x00, 0x00, 0x08, 0x00, 0x00, 0x00
	.type		pnanovdb_grid_type_table_strides_bits,@object
	.size		pnanovdb_grid_type_table_strides_bits,(pnanovdb_grid_type_minmax_strides_bits - pnanovdb_grid_type_table_strides_bits)
pnanovdb_grid_type_table_strides_bits:
        /*006c*/ 	.byte	0x40, 0x00, 0x00, 0x00, 0x40, 0x00, 0x00, 0x00, 0x40, 0x00, 0x00, 0x00, 0x40, 0x00, 0x00, 0x00
        /*007c*/ 	.byte	0x40, 0x00, 0x00, 0x00, 0x40, 0x00, 0x00, 0x00, 0x80, 0x00, 0x00, 0x00, 0xc0, 0x00, 0x00, 0x00
        /*008c*/ 	.byte	0x40, 0x00, 0x00, 0x00, 0x40, 0x00, 0x00, 0x00, 0x40, 0x00, 0x00, 0x00, 0x40, 0x00, 0x00, 0x00
        /*009c*/ 	.byte	0x40, 0x00, 0x00, 0x00, 0x40, 0x00, 0x00, 0x00, 0x40, 0x00, 0x00, 0x00, 0x40, 0x00, 0x00, 0x00
        /*00ac*/ 	.byte	0x40, 0x00, 0x00, 0x00, 0x80, 0x00, 0x00, 0x00, 0x00, 0x01, 0x00, 0x00, 0x40, 0x00, 0x00, 0x00
        /*00bc*/ 	.byte	0x40, 0x00, 0x00, 0x00, 0x40, 0x00, 0x00, 0x00, 0x40, 0x00, 0x00, 0x00, 0x40, 0x00, 0x00, 0x00
        /*00cc*/ 	.byte	0x40, 0x00, 0x00, 0x00, 0x40, 0x00, 0x00, 0x00, 0x40, 0x00, 0x00, 0x00
	.type		pnanovdb_grid_type_minmax_strides_bits,@object
	.size		pnanovdb_grid_type_minmax_strides_bits,(pnanovdb_grid_type_minmax_aligns_bits - pnanovdb_grid_type_minmax_strides_bits)
pnanovdb_grid_type_minmax_strides_bits:
        /*00d8*/ 	.byte	0x00, 0x00, 0x00, 0x00, 0x20, 0x00, 0x00, 0x00, 0x40, 0x00, 0x00, 0x00, 0x10, 0x00, 0x00, 0x00
        /*00e8*/ 	.byte	0x20, 0x00, 0x00, 0x00, 0x40, 0x00, 0x00, 0x00, 0x60, 0x00, 0x00, 0x00, 0xc0, 0x00, 0x00, 0x00
        /*00f8*/ 	.byte	0x08, 0x00, 0x00, 0x00, 0x10, 0x00, 0x00, 0x00, 0x20, 0x00, 0x00, 0x00, 0x08, 0x00, 0x00, 0x00
        /*0108*/ 	.byte	0x20, 0x00, 0x00, 0x00, 0x20, 0x00, 0x00, 0x00, 0x20, 0x00, 0x00, 0x00, 0x20, 0x00, 0x00, 0x00
        /*0118*/ 	.byte	0x20, 0x00, 0x00, 0x00, 0x80, 0x00, 0x00, 0x00, 0x00, 0x01, 0x00, 0x00, 0x40, 0x00, 0x00, 0x00
        /*0128*/ 	.byte	0x40, 0x00, 0x00, 0x00, 0x40, 0x00, 0x00, 0x00, 0x40, 0x00, 0x00, 0x00, 0x40, 0x00, 0x00, 0x00
        /*0138*/ 	.byte	0x18, 0x00, 0x00, 0x00, 0x30, 0x00, 0x00, 0x00, 0x08, 0x00, 0x00, 0x00
	.type		pnanovdb_grid_type_minmax_aligns_bits,@object
	.size		pnanovdb_grid_type_minmax_aligns_bits,(pnanovdb_grid_type_stat_strides_bits - pnanovdb_grid_type_minmax_aligns_bits)
pnanovdb_grid_type_minmax_aligns_bits:
        /*0144*/ 	.byte	0x00, 0x00, 0x00, 0x00, 0x20, 0x00, 0x00, 0x00, 0x40, 0x00, 0x00, 0x00, 0x10, 0x00, 0x00, 0x00
        /*0154*/ 	.byte	0x20, 0x00, 0x00, 0x00, 0x40, 0x00, 0x00, 0x00, 0x20, 0x00, 0x00, 0x00, 0x40, 0x00, 0x00, 0x00
        /*0164*/ 	.byte	0x08, 0x00, 0x00, 0x00, 0x10, 0x00, 0x00, 0x00, 0x20, 0x00, 0x00, 0x00, 0x08, 0x00, 0x00, 0x00
        /*0174*/ 	.byte	0x20, 0x00, 0x00, 0x00, 0x20, 0x00, 0x00, 0x00, 0x20, 0x00, 0x00, 0x00, 0x20, 0x00, 0x00, 0x00
        /*0184*/ 	.byte	0x20, 0x00, 0x00, 0x00, 0x20, 0x00, 0x00, 0x00, 0x40, 0x00, 0x00, 0x00, 0x40, 0x00, 0x00, 0x00
        /*0194*/ 	.byte	0x40, 0x00, 0x00, 0x00, 0x40, 0x00, 0x00, 0x00, 0x40, 0x00, 0x00, 0x00, 0x40, 0x00, 0x00, 0x00
        /*01a4*/ 	.byte	0x08, 0x00, 0x00, 0x00, 0x10, 0x00, 0x00, 0x00, 0x08, 0x00, 0x00, 0x00
	.type		pnanovdb_grid_type_stat_strides_bits,@object
	.size		pnanovdb_grid_type_stat_strides_bits,(pnanovdb_grid_type_leaf_type - pnanovdb_grid_type_stat_strides_bits)
pnanovdb_grid_type_stat_strides_bits:
        /*01b0*/ 	.byte	0x00, 0x00, 0x00, 0x00, 0x20, 0x00, 0x00, 0x00, 0x40, 0x00, 0x00, 0x00, 0x20, 0x00, 0x00, 0x00
        /*01c0*/ 	.byte	0x20, 0x00, 0x00, 0x00, 0x40, 0x00, 0x00, 0x00, 0x20, 0x00, 0x00, 0x00, 0x40, 0x00, 0x00, 0x00
        /*01d0*/ 	.byte	0x08, 0x00, 0x00, 0x00, 0x20, 0x00, 0x00, 0x00, 0x20, 0x00, 0x00, 0x00, 0x08, 0x00, 0x00, 0x00
        /*01e0*/ 	.byte	0x20, 0x00, 0x00, 0x00, 0x20, 0x00, 0x00, 0x00, 0x20, 0x00, 0x00, 0x00, 0x20, 0x00, 0x00, 0x00
        /*01f0*/ 	.byte	0x20, 0x00, 0x00, 0x00, 0x20, 0x00, 0x00, 0x00, 0x40, 0x00, 0x00, 0x00, 0x40, 0x00, 0x00, 0x00
        /*0200*/ 	.byte	0x40, 0x00, 0x00, 0x00, 0x40, 0x00, 0x00, 0x00, 0x40, 0x00, 0x00, 0x00, 0x40, 0x00, 0x00, 0x00
        /*0210*/ 	.byte	0x20, 0x00, 0x00, 0x00, 0x20, 0x00, 0x00, 0x00, 0x20, 0x00, 0x00, 0x00
	.type		pnanovdb_grid_type_leaf_type,@object
	.size		pnanovdb_grid_type_leaf_type,(pnanovdb_grid_type_constants - pnanovdb_grid_type_leaf_type)
pnanovdb_grid_type_leaf_type:
        /*021c*/ 	.byte	0x00, 0x00, 0x00, 0x00, 0x00, 0x00, 0x00, 0x00, 0x00, 0x00, 0x00, 0x00, 0x00, 0x00, 0x00, 0x00
        /*022c*/ 	.byte	0x00, 0x00, 0x00, 0x00, 0x00, 0x00, 0x00, 0x00, 0x00, 0x00, 0x00, 0x00, 0x00, 0x00, 0x00, 0x00
        /*023c*/ 	.byte	0x01, 0x00, 0x00, 0x00, 0x00, 0x00, 0x00, 0x00, 0x00, 0x00, 0x00, 0x00, 0x01, 0x00, 0x00, 0x00
        /*024c*/ 	.byte	0x00, 0x00, 0x00, 0x00, 0x02, 0x00, 0x00, 0x00, 0x02, 0x00, 0x00, 0x00, 0x02, 0x00, 0x00, 0x00
        /*025c*/ 	.byte	0x02, 0x00, 0x00, 0x00, 0x00, 0x00, 0x00, 0x00, 0x00, 0x00, 0x00, 0x00, 0x03, 0x00, 0x00, 0x00
        /*026c*/ 	.byte	0x03, 0x00, 0x00, 0x00, 0x04, 0x00, 0x00, 0x00, 0x04, 0x00, 0x00, 0x00, 0x05, 0x00, 0x00, 0x00
        /*027c*/ 	.byte	0x00, 0x00, 0x00, 0x00, 0x00, 0x00, 0x00, 0x00, 0x00, 0x00, 0x00, 0x00
	.type		pnanovdb_grid_type_constants,@object
	.size		pnanovdb_grid_type_constants,(pnanovdb_dither_lut - pnanovdb_grid_type_constants)
pnanovdb_grid_type_constants:
        /*0288*/ 	.byte	0x1c, 0x00, 0x00, 0x00, 0x1c, 0x00, 0x00, 0x00, 0x1c, 0x00, 0x00, 0x00, 0x1c, 0x00, 0x00, 0x00
        /* <DEDUP_REMOVED lines=188> */
	.type		pnanovdb_dither_lut,@object
	.size		pnanovdb_dither_lut,(.L_7 - pnanovdb_dither_lut)
pnanovdb_dither_lut:
        /* <DEDUP_REMOVED lines=128> */
.L_7:


//--------------------- .nv.constant4             --------------------------
	.section	.nv.constant4,"a",@progbits
	.align	8
	.align		8
.nv.constant4:
        /*0000*/ 	.dword	_ZN2wp6volume12pnano_traitsIiE9GRID_TYPEE
	.align		8
        /*0008*/ 	.dword	_ZN2wp6volume12pnano_traitsIxE9GRID_TYPEE
	.align		8
        /*0010*/ 	.dword	_ZN2wp6volume12pnano_traitsIjE9GRID_TYPEE
	.align		8
        /*0018*/ 	.dword	_ZN2wp6volume12pnano_traitsIfE9GRID_TYPEE
	.align		8
        /*0020*/ 	.dword	_ZN2wp6volume12pnano_traitsIdE9GRID_TYPEE
	.align		8
        /*0028*/ 	.dword	_ZN2wp6volume12pnano_traitsINS_5vec_tILj3EfEEE9GRID_TYPEE
	.align		8
        /*0030*/ 	.dword	_ZN2wp6volume12pnano_traitsINS_5vec_tILj3EdEEE9GRID_TYPEE
	.align		8
        /*0038*/ 	.dword	_ZN2wp6volume12pnano_traitsINS_5vec_tILj4EfEEE9GRID_TYPEE
	.align		8
        /*0040*/ 	.dword	_ZN2wp6volume12pnano_traitsINS_5vec_tILj4EdEEE9GRID_TYPEE
	.align		8
        /*0048*/ 	.dword	_ZN46_INTERNAL_00000000_15_default_program_953a223e2wp6volume7CLOSESTE
	.align		8
        /*0050*/ 	.dword	_ZN46_INTERNAL_00000000_15_default_program_953a223e2wp6volume6LINEARE
	.align		8
        /*0058*/ 	.dword	_ZN46_INTERNAL_00000000_15_default_program_953a223e2wp15LAUNCH_MAX_DIMSE
	.align		8
        /*0060*/ 	.dword	_ZN46_INTERNAL_00000000_15_default_program_953a223e2wp14ARRAY_MAX_DIMSE
	.align		8
        /*0068*/ 	.dword	_ZN46_INTERNAL_00000000_15_default_program_953a223e2wp18ARRAY_TYPE_REGULARE
	.align		8
        /*0070*/ 	.dword	_ZN46_INTERNAL_00000000_15_default_program_953a223e2wp18ARRAY_TYPE_INDEXEDE
	.align		8
        /*0078*/ 	.dword	_ZN46_INTERNAL_00000000_15_default_program_953a223e2wp17ARRAY_TYPE_FABRICE
	.align		8
        /*0080*/ 	.dword	_ZN46_INTERNAL_00000000_15_default_program_953a223e2wp25ARRAY_TYPE_FABRIC_INDEXEDE


//--------------------- .nv.constant0.compute_hollow_mesh_inertia_cuda_kernel_backward --------------------------
	.section	.nv.constant0.compute_hollow_mesh_inertia_cuda_kernel_backward,"a",@progbits
	.sectionflags	@""
	.align	4
.nv.constant0.compute_hollow_mesh_inertia_cuda_kernel_backward:
	.zero		1088


//--------------------- .nv.constant0.compute_hollow_mesh_inertia_cuda_kernel_forward --------------------------
	.section	.nv.constant0.compute_hollow_mesh_inertia_cuda_kernel_forward,"a",@progbits
	.sectionflags	@""
	.align	4
.nv.constant0.compute_hollow_mesh_inertia_cuda_kernel_forward:
	.zero		736


//--------------------- .nv.constant0.compute_solid_mesh_inertia_cuda_kernel_backward --------------------------
	.section	.nv.constant0.compute_solid_mesh_inertia_cuda_kernel_backward,"a",@progbits
	.sectionflags	@""
	.align	4
.nv.constant0.compute_solid_mesh_inertia_cuda_kernel_backward:
	.zero		976


//--------------------- .nv.constant0.compute_solid_mesh_inertia_cuda_kernel_forward --------------------------
	.section	.nv.constant0.compute_solid_mesh_inertia_cuda_kernel_forward,"a",@progbits
	.sectionflags	@""
	.align	4
.nv.constant0.compute_solid_mesh_inertia_cuda_kernel_forward:
	.zero		680


//--------------------- .text.compute_hollow_mesh_inertia_cuda_kernel_backward --------------------------
	.section	.text.compute_hollow_mesh_inertia_cuda_kernel_backward,"ax",@progbits
	.sectioninfo	@"SHI_REGISTERS=255"
	.align	128
        .global         compute_hollow_mesh_inertia_cuda_kernel_backward
        .type           compute_hollow_mesh_inertia_cuda_kernel_backward,@function
        .size           compute_hollow_mesh_inertia_cuda_kernel_backward,(.L_x_197 - compute_hollow_mesh_inertia_cuda_kernel_backward)
        .other          compute_hollow_mesh_inertia_cuda_kernel_backward,@"STO_CUDA_ENTRY STV_DEFAULT"
compute_hollow_mesh_inertia_cuda_kernel_backward:
.text.compute_hollow_mesh_inertia_cuda_kernel_backward:
[----:B------:R-:W-:Y:S02]  /*0000*/  MOV R1, c[0x0][0x28] ;  /* 0x00000a0000017a02 */ /* 0x000fe40000000f00 */
[----:B------:R-:W0:Y:S01]  /*0010*/  S2R R2, SR_TID.X ;  /* 0x0000000000027919 */ /* 0x000e220000002100 */
[----:B------:R-:W-:-:S03]  /*0020*/  MOV R3, RZ ;  /* 0x000000ff00037202 */ /* 0x000fc60000000f00 */
[----:B------:R-:W0:Y:S02]  /*0030*/  S2R R5, SR_CTAID.X ;  /* 0x0000000000057919 */ /* 0x000e240000002500 */
[----:B0-----:R-:W-:-:S05]  /*0040*/  IMAD.WIDE.U32 R2, R5, c[0x0][0x0], R2 ;  /* 0x0000000005027a25 */ /* 0x001fca00078e0002 */
[----:B------:R-:W-:-:S04]  /*0050*/  ISETP.GE.U32.AND P0, PT, R2, c[0x0][0x178], PT ;  /* 0x00005e0002007a0c */ /* 0x000fc80003f06070 */
[----:B------:R-:W-:-:S13]  /*0060*/  ISETP.GE.U32.AND.EX P0, PT, R3, c[0x0][0x17c], PT, P0 ;  /* 0x00005f0003007a0c */ /* 0x000fda0003f06100 */
[----:B------:R-:W-:Y:S05]  /*0070*/  @P0 EXIT ;  /* 0x000000000000094d */ /* 0x000fea0003800000 */
[----:B------:R-:W-:Y:S01]  /*0080*/  MOV R0, c[0x0][0x18c] ;  /* 0x0000630000007a02 */ /* 0x000fe20000000f00 */
[----:B------:R-:W-:Y:S01]  /*0090*/  ULDC UR4, c[0x0][0x1b0] ;  /* 0x00006c0000047ab9 */ /* 0x000fe20000000800 */
[----:B------:R-:W-:Y:S01]  /*00a0*/  MOV R50, R2 ;  /* 0x0000000200327202 */ /* 0x000fe20000000f00 */
[----:B------:R-:W-:Y:S01]  /*00b0*/  ULDC UR5, c[0x0][0x220] ;  /* 0x0000880000057ab9 */ /* 0x000fe20000000800 */
[----:B------:R-:W-:Y:S01]  /*00c0*/  MOV R51, R3 ;  /* 0x0000000300337202 */ /* 0x000fe20000000f00 */
[----:B------:R-:W-:Y:S01]  /*00d0*/  FMUL R0, R0, 4 ;  /* 0x4080000000007820 */ /* 0x000fe20000400000 */
[----:B------:R-:W-:Y:S02]  /*00e0*/  ULDC UR6, c[0x0][0x380] ;  /* 0x0000e00000067ab9 */ /* 0x000fe40000000800 */
[----:B------:R-:W-:Y:S01]  /*00f0*/  ULDC UR7, c[0x0][0x348] ;  /* 0x0000d20000077ab9 */ /* 0x000fe20000000800 */
[----:B------:R0:W1:Y:S01]  /*0100*/  R2UR UR8, R0 ;  /* 0x00000000000873c2 */ /* 0x00006200000e0000 */
[----:B------:R-:W-:-:S02]  /*0110*/  USHF.R.S32.HI UR4, URZ, 0x1f, UR4 ;  /* 0x0000001f3f047899 */ /* 0x000fc40008011404 */
[----:B------:R-:W-:Y:S02]  /*0120*/  USHF.R.S32.HI UR5, URZ, 0x1f, UR5 ;  /* 0x0000001f3f057899 */ /* 0x000fe40008011405 */
[----:B------:R-:W-:Y:S02]  /*0130*/  USHF.R.S32.HI UR6, URZ, 0x1f, UR6 ;  /* 0x0000001f3f067899 */ /* 0x000fe40008011406 */
[----:B------:R-:W-:Y:S02]  /*0140*/  USHF.R.S32.HI UR7, URZ, 0x1f, UR7 ;  /* 0x0000001f3f077899 */ /* 0x000fe40008011407 */
[----:B0-----:R-:W-:Y:S02]  /*0150*/  ULDC.64 UR10, c[0x0][0x118] ;  /* 0x00004600000a7ab9 */ /* 0x001fe40000000a00 */
.L_x_89:
[----:B------:R-:W-:Y:S02]  /*0160*/  LEA R2, R50, R50, 0x1 ;  /* 0x0000003232027211 */ /* 0x000fe400078e08ff */
[----:B------:R-:W-:Y:S02]  /*0170*/  MOV R13, c[0x0][0x1b0] ;  /* 0x00006c00000d7a02 */ /* 0x000fe40000000f00 */
[----:B------:R-:W-:-:S02]  /*0180*/  IADD3 R4, R2, 0x1, RZ ;  /* 0x0000000102047810 */ /* 0x000fc40007ffe0ff */
[----:B------:R-:W-:Y:S02]  /*0190*/  SHF.R.S32.HI R0, RZ, 0x1f, R2 ;  /* 0x0000001fff007819 */ /* 0x000fe40000011402 */
[----:B------:R-:W-:Y:S02]  /*01a0*/  IADD3 R6, R2, 0x2, RZ ;  /* 0x0000000202067810 */ /* 0x000fe40007ffe0ff */
[----:B------:R-:W-:Y:S01]  /*01b0*/  SHF.R.S32.HI R3, RZ, 0x1f, R4 ;  /* 0x0000001fff037819 */ /* 0x000fe20000011404 */
[----:B------:R-:W-:Y:S01]  /*01c0*/  IMAD R5, R0, c[0x0][0x1b0], RZ ;  /* 0x00006c0000057a24 */ /* 0x000fe200078e02ff */
[----:B------:R-:W-:-:S03]  /*01d0*/  SHF.R.S32.HI R0, RZ, 0x1f, R6 ;  /* 0x0000001fff007819 */ /* 0x000fc60000011406 */
[----:B------:R-:W-:Y:S02]  /*01e0*/  IMAD R9, R3, c[0x0][0x1b0], RZ ;  /* 0x00006c0003097a24 */ /* 0x000fe400078e02ff */
[C---:B------:R-:W-:Y:S02]  /*01f0*/  IMAD R7, R2.reuse, UR4, R5 ;  /* 0x0000000402077c24 */ /* 0x040fe4000f8e0205 */
[----:B------:R-:W-:-:S04]  /*0200*/  IMAD.WIDE.U32 R2, R2, R13, c[0x0][0x190] ;  /* 0x0000640002027625 */ /* 0x000fc800078e000d */
[----:B------:R-:W-:Y:S01]  /*0210*/  IMAD R11, R0, c[0x0][0x1b0], RZ ;  /* 0x00006c00000b7a24 */ /* 0x000fe200078e02ff */
[----:B------:R-:W-:Y:S01]  /*0220*/  IADD3 R3, R3, R7, RZ ;  /* 0x0000000703037210 */ /* 0x000fe20007ffe0ff */
[C---:B------:R-:W-:Y:S02]  /*0230*/  IMAD R9, R4.reuse, UR4, R9 ;  /* 0x0000000404097c24 */ /* 0x040fe4000f8e0209 */
[----:B------:R-:W-:Y:S02]  /*0240*/  IMAD.WIDE.U32 R4, R4, R13, c[0x0][0x190] ;  /* 0x0000640004047625 */ /* 0x000fe400078e000d */
[----:B------:R-:W2:Y:S02]  /*0250*/  LDG.E R230, [R2.64] ;  /* 0x0000000a02e67981 */ /* 0x000ea4000c1e1900 */
[C---:B------:R-:W-:Y:S01]  /*0260*/  IMAD R11, R6.reuse, UR4, R11 ;  /* 0x00000004060b7c24 */ /* 0x040fe2000f8e020b */
[----:B------:R-:W-:Y:S01]  /*0270*/  IADD3 R5, R5, R9, RZ ;  /* 0x0000000905057210 */ /* 0x000fe20007ffe0ff */
[----:B------:R-:W-:-:S04]  /*0280*/  IMAD.WIDE.U32 R6, R6, R13, c[0x0][0x190] ;  /* 0x0000640006067625 */ /* 0x000fc800078e000d */
[----:B------:R-:W3:Y:S01]  /*0290*/  LDG.E R229, [R4.64] ;  /* 0x0000000a04e57981 */ /* 0x000ee2000c1e1900 */
[----:B------:R-:W-:Y:S02]  /*02a0*/  IADD3 R9, R7, R11, RZ ;  /* 0x0000000b07097210 */ /* 0x000fe40007ffe0ff */
[----:B------:R-:W-:-:S05]  /*02b0*/  MOV R8, R6 ;  /* 0x0000000600087202 */ /* 0x000fca0000000f00 */
[----:B------:R-:W4:Y:S01]  /*02c0*/  LDG.E R228, [R8.64] ;  /* 0x0000000a08e47981 */ /* 0x000f22000c1e1900 */
[----:B------:R-:W-:-:S04]  /*02d0*/  MOV R15, c[0x0][0x1e8] ;  /* 0x00007a00000f7a02 */ /* 0x000fc80000000f00 */
[----:B------:R-:W-:Y:S02]  /*02e0*/  SHF.R.S32.HI R245, RZ, 0x1f, R15 ;  /* 0x0000001ffff57819 */ /* 0x000fe4000001140f */
[----:B--2---:R-:W-:Y:S01]  /*02f0*/  SHF.R.S32.HI R227, RZ, 0x1f, R230 ;  /* 0x0000001fffe37819 */ /* 0x004fe200000114e6 */
[----:B------:R-:W-:-:S04]  /*0300*/  IMAD.WIDE.U32 R6, R230, R15, c[0x0][0x1c8] ;  /* 0x00007200e6067625 */ /* 0x000fc800078e000f */
[----:B------:R-:W-:Y:S01]  /*0310*/  IMAD R0, R227, c[0x0][0x1e8], RZ ;  /* 0x00007a00e3007a24 */ /* 0x000fe200078e02ff */
[----:B---3--:R-:W-:-:S03]  /*0320*/  SHF.R.S32.HI R226, RZ, 0x1f, R229 ;  /* 0x0000001fffe27819 */ /* 0x008fc600000114e5 */
[----:B------:R-:W-:Y:S01]  /*0330*/  IMAD R3, R230, R245, R0 ;  /* 0x000000f5e6037224 */ /* 0x000fe200078e0200 */
[----:B----4-:R-:W-:Y:S01]  /*0340*/  SHF.R.S32.HI R225, RZ, 0x1f, R228 ;  /* 0x0000001fffe17819 */ /* 0x010fe200000114e4 */
[----:B------:R-:W-:-:S03]  /*0350*/  IMAD R2, R226, c[0x0][0x1e8], RZ ;  /* 0x00007a00e2027a24 */ /* 0x000fc600078e02ff */
[----:B------:R-:W-:Y:S01]  /*0360*/  IADD3 R7, R7, R3, RZ ;  /* 0x0000000307077210 */ /* 0x000fe20007ffe0ff */
[----:B------:R-:W-:Y:S02]  /*0370*/  IMAD R0, R225, c[0x0][0x1e8], RZ ;  /* 0x00007a00e1007a24 */ /* 0x000fe400078e02ff */
[C---:B------:R-:W-:Y:S02]  /*0380*/  IMAD.WIDE.U32 R12, R229.reuse, R15, c[0x0][0x1c8] ;  /* 0x00007200e50c7625 */ /* 0x040fe400078e000f */
[----:B------:R-:W2:Y:S02]  /*0390*/  LDG.E R60, [R6.64] ;  /* 0x0000000a063c7981 */ /* 0x000ea4000c1e1900 */
[----:B------:R-:W-:Y:S02]  /*03a0*/  IMAD R5, R229, R245, R2 ;  /* 0x000000f5e5057224 */ /* 0x000fe400078e0202 */
[----:B------:R-:W3:Y:S01]  /*03b0*/  LDG.E R61, [R6.64+0x4] ;  /* 0x0000040a063d7981 */ /* 0x000ee2000c1e1900 */
[----:B------:R-:W-:-:S04]  /*03c0*/  IMAD.WIDE.U32 R14, R228, R15, c[0x0][0x1c8] ;  /* 0x00007200e40e7625 */ /* 0x000fc800078e000f */
[----:B------:R-:W-:Y:S01]  /*03d0*/  IMAD R3, R228, R245, R0 ;  /* 0x000000f5e4037224 */ /* 0x000fe200078e0200 */
[----:B------:R-:W-:-:S04]  /*03e0*/  IADD3 R13, R13, R5, RZ ;  /* 0x000000050d0d7210 */ /* 0x000fc80007ffe0ff */
[----:B------:R-:W-:Y:S01]  /*03f0*/  IADD3 R15, R15, R3, RZ ;  /* 0x000000030f0f7210 */ /* 0x000fe20007ffe0ff */
[----:B------:R-:W2:Y:S04]  /*0400*/  LDG.E R11, [R12.64] ;  /* 0x0000000a0c0b7981 */ /* 0x000ea8000c1e1900 */
[----:B------:R-:W4:Y:S04]  /*0410*/  LDG.E R3, [R6.64+0x8] ;  /* 0x0000080a06037981 */ /* 0x000f28000c1e1900 */
[----:B------:R-:W4:Y:S04]  /*0420*/  LDG.E R4, [R14.64+0x8] ;  /* 0x0000080a0e047981 */ /* 0x000f28000c1e1900 */
[----:B------:R-:W5:Y:S04]  /*0430*/  LDG.E R10, [R12.64+0x8] ;  /* 0x0000080a0c0a7981 */ /* 0x000f68000c1e1900 */
[----:B------:R-:W3:Y:S04]  /*0440*/  LDG.E R58, [R14.64+0x4] ;  /* 0x0000040a0e3a7981 */ /* 0x000ee8000c1e1900 */
[----:B------:R-:W3:Y:S04]  /*0450*/  LDG.E R57, [R14.64] ;  /* 0x0000000a0e397981 */ /* 0x000ee8000c1e1900 */
[----:B------:R-:W3:Y:S01]  /*0460*/  LDG.E R8, [R12.64+0x4] ;  /* 0x0000040a0c087981 */ /* 0x000ee2000c1e1900 */
[----:B------:R-:W-:Y:S01]  /*0470*/  YIELD ;  /* 0x0000000000007946 */ /* 0x000fe20003800000 */
[----:B------:R-:W-:Y:S01]  /*0480*/  BSSY B0, `(.L_x_0) ;  /* 0x000001c000007945 */ /* 0x000fe20003800000 */
[----:B--2---:R-:W-:Y:S01]  /*0490*/  FADD R224, R11, -R60 ;  /* 0x8000003c0be07221 */ /* 0x004fe20000000000 */
[----:B----4-:R-:W-:Y:S01]  /*04a0*/  FADD R223, -R3, R4 ;  /* 0x0000000403df7221 */ /* 0x010fe20000000100 */
[----:B-----5:R-:W-:-:S03]  /*04b0*/  FADD R222, R10, -R3 ;  /* 0x800000030ade7221 */ /* 0x020fc60000000000 */
[----:B------:R-:W-:Y:S01]  /*04c0*/  FMUL R5, R224, R223 ;  /* 0x000000dfe0057220 */ /* 0x000fe20000400000 */
[----:B---3--:R-:W-:Y:S01]  /*04d0*/  FADD R220, -R61, R58 ;  /* 0x0000003a3ddc7221 */ /* 0x008fe20000000100 */
[----:B------:R-:W-:-:S03]  /*04e0*/  FADD R221, -R60, R57 ;  /* 0x000000393cdd7221 */ /* 0x000fc60000000100 */
[----:B------:R-:W-:Y:S01]  /*04f0*/  FMUL R0, R222, R220 ;  /* 0x000000dcde007220 */ /* 0x000fe20000400000 */
[----:B------:R-:W-:Y:S01]  /*0500*/  FADD R219, R8, -R61 ;  /* 0x8000003d08db7221 */ /* 0x000fe20000000000 */
[----:B------:R-:W-:-:S03]  /*0510*/  FFMA R38, R222, R221, -R5 ;  /* 0x000000ddde267223 */ /* 0x000fc60000000805 */
[C---:B------:R-:W-:Y:S01]  /*0520*/  FFMA R39, R219.reuse, R223, -R0 ;  /* 0x000000dfdb277223 */ /* 0x040fe20000000800 */
[----:B------:R-:W-:Y:S01]  /*0530*/  FMUL R37, R219, R221 ;  /* 0x000000dddb257220 */ /* 0x000fe20000400000 */
[----:B------:R-:W-:-:S03]  /*0540*/  FMUL R0, R38, R38 ;  /* 0x0000002626007220 */ /* 0x000fc60000400000 */
[----:B------:R-:W-:Y:S01]  /*0550*/  FFMA R37, R224, R220, -R37 ;  /* 0x000000dce0257223 */ /* 0x000fe20000000825 */
[----:B------:R-:W-:-:S04]  /*0560*/  FFMA R0, R39, R39, R0 ;  /* 0x0000002727007223 */ /* 0x000fc80000000000 */
[----:B------:R-:W-:-:S05]  /*0570*/  FFMA R2, R37, R37, R0 ;  /* 0x0000002525027223 */ /* 0x000fca0000000000 */
[----:B------:R-:W-:Y:S01]  /*0580*/  IADD3 R0, R2, -0xd000000, RZ ;  /* 0xf300000002007810 */ /* 0x000fe20007ffe0ff */
[----:B0-----:R0:W2:Y:S03]  /*0590*/  MUFU.RSQ R5, R2 ;  /* 0x0000000200057308 */ /* 0x0010a60000001400 */
[----:B------:R-:W-:-:S13]  /*05a0*/  ISETP.GT.U32.AND P0, PT, R0, 0x727fffff, PT ;  /* 0x727fffff0000780c */ /* 0x000fda0003f04070 */
[----:B------:R-:W-:Y:S05]  /*05b0*/  @!P0 BRA `(.L_x_1) ;  /* 0x0000004000008947 */ /* 0x000fea0003800000 */
[----:B0-2---:R-:W-:Y:S02]  /*05c0*/  MOV R12, 0x5e0 ;  /* 0x000005e0000c7802 */ /* 0x005fe40000000f00 */
[----:B-1----:R-:W-:Y:S05]  /*05d0*/  CALL.REL.NOINC `($__internal_1_$__cuda_sm20_sqrt_rn_f32_slowpath) ;  /* 0x00010ad000007944 */ /* 0x002fea0003c00000 */
[----:B------:R-:W-:Y:S01]  /*05e0*/  MOV R218, R2 ;  /* 0x0000000200da7202 */ /* 0x000fe20000000f00 */
[----:B------:R-:W-:Y:S05]  /*05f0*/  BRA `(.L_x_2) ;  /* 0x0000004000007947 */ /* 0x000fea0003800000 */
.L_x_1:
[----:B0-2---:R-:W-:Y:S01]  /*0600*/  FMUL.FTZ R218, R2, R5 ;  /* 0x0000000502da7220 */ /* 0x005fe20000410000 */
[----:B------:R-:W-:-:S03]  /*0610*/  FMUL.FTZ R0, R5, 0.5 ;  /* 0x3f00000005007820 */ /* 0x000fc60000410000 */
[----:B------:R-:W-:-:S04]  /*0620*/  FFMA R5, -R218, R218, R2 ;  /* 0x000000dada057223 */ /* 0x000fc80000000102 */
[----:B------:R-:W-:Y:S02]  /*0630*/  FFMA R218, R5, R0, R218 ;  /* 0x0000000005da7223 */ /* 0x000fe400000000da */
.L_x_2:
[----:B------:R-:W-:Y:S05]  /*0640*/  BSYNC B0 ;  /* 0x0000000000007941 */ /* 0x000fea0003800000 */
.L_x_0:
[----:B------:R-:W-:Y:S01]  /*0650*/  FSETP.GT.AND P0, PT, R218, RZ, PT ;  /* 0x000000ffda00720b */ /* 0x000fe20003f04000 */
[----:B------:R-:W-:Y:S01]  /*0660*/  BSSY B2, `(.L_x_3) ;  /* 0x0000031000027945 */ /* 0x000fe20003800000 */
[----:B------:R-:W-:Y:S01]  /*0670*/  CS2R R216, SRZ ;  /* 0x0000000000d87805 */ /* 0x000fe2000001ff00 */
[----:B------:R-:W-:-:S10]  /*0680*/  MOV R215, RZ ;  /* 0x000000ff00d77202 */ /* 0x000fd40000000f00 */
[----:B------:R-:W-:Y:S05]  /*0690*/  @!P0 BRA `(.L_x_4) ;  /* 0x000002d000008947 */ /* 0x000fea0003800000 */
[----:B------:R-:W0:Y:S01]  /*06a0*/  MUFU.RCP R5, R218 ;  /* 0x000000da00057308 */ /* 0x000e220000001000 */
[----:B------:R-:W-:Y:S07]  /*06b0*/  BSSY B3, `(.L_x_5) ;  /* 0x000000d000037945 */ /* 0x000fee0003800000 */
[----:B------:R-:W2:Y:S01]  /*06c0*/  FCHK P0, R37, R218 ;  /* 0x000000da25007302 */ /* 0x000ea20000000000 */
[----:B0-----:R-:W-:-:S04]  /*06d0*/  FFMA R0, R5, -R218, 1 ;  /* 0x3f80000005007423 */ /* 0x001fc800000008da */
[----:B------:R-:W-:-:S04]  /*06e0*/  FFMA R0, R5, R0, R5 ;  /* 0x0000000005007223 */ /* 0x000fc80000000005 */
[----:B------:R-:W-:-:S04]  /*06f0*/  FFMA R5, R37, R0, RZ ;  /* 0x0000000025057223 */ /* 0x000fc800000000ff */
[----:B------:R-:W-:-:S04]  /*0700*/  FFMA R2, R5, -R218, R37 ;  /* 0x800000da05027223 */ /* 0x000fc80000000025 */
[----:B------:R-:W-:Y:S01]  /*0710*/  FFMA R215, R0, R2, R5 ;  /* 0x0000000200d77223 */ /* 0x000fe20000000005 */
[----:B--2---:R-:W-:Y:S05]  /*0720*/  @!P0 BRA `(.L_x_6) ;  /* 0x0000005000008947 */ /* 0x004fea0003800000 */
[----:B------:R-:W-:Y:S02]  /*0730*/  MOV R41, R37 ;  /* 0x0000002500297202 */ /* 0x000fe40000000f00 */
[----:B------:R-:W-:Y:S02]  /*0740*/  MOV R40, R218 ;  /* 0x000000da00287202 */ /* 0x000fe40000000f00 */
[----:B------:R-:W-:Y:S02]  /*0750*/  MOV R231, 0x770 ;  /* 0x0000077000e77802 */ /* 0x000fe40000000f00 */
[----:B-1----:R-:W-:Y:S05]  /*0760*/  CALL.REL.NOINC `($__internal_2_$__cuda_sm3x_div_rn_noftz_f32_slowpath) ;  /* 0x00010aa000007944 */ /* 0x002fea0003c00000 */
[----:B0-----:R-:W-:Y:S02]  /*0770*/  MOV R215, R232 ;  /* 0x000000e800d77202 */ /* 0x001fe40000000f00 */
.L_x_6:
[----:B------:R-:W-:Y:S05]  /*0780*/  BSYNC B3 ;  /* 0x0000000000037941 */ /* 0x000fea0003800000 */
.L_x_5:
        /* <DEDUP_REMOVED lines=14> */
.L_x_8:
[----:B------:R-:W-:Y:S05]  /*0870*/  BSYNC B3 ;  /* 0x0000000000037941 */ /* 0x000fea0003800000 */
.L_x_7:
        /* <DEDUP_REMOVED lines=14> */
.L_x_9:
[----:B------:R-:W-:Y:S05]  /*0960*/  BSYNC B3 ;  /* 0x0000000000037941 */ /* 0x000fea0003800000 */
.L_x_4:
[----:B------:R-:W-:Y:S05]  /*0970*/  BSYNC B2 ;  /* 0x0000000000027941 */ /* 0x000fea0003800000 */
.L_x_3:
[----:B------:R-:W-:Y:S02]  /*0980*/  IMAD R5, R227, c[0x0][0x220], RZ ;  /* 0x00008800e3057a24 */ /* 0x000fe400078e02ff */
[----:B------:R-:W-:Y:S02]  /*0990*/  IMAD R7, R225, c[0x0][0x220], RZ ;  /* 0x00008800e1077a24 */ /* 0x000fe400078e02ff */
[----:B------:R-:W-:Y:S02]  /*09a0*/  IMAD R0, R226, c[0x0][0x220], RZ ;  /* 0x00008800e2007a24 */ /* 0x000fe400078e02ff */
[----:B------:R-:W-:-:S04]  /*09b0*/  IMAD.WIDE.U32 R48, R230, c[0x0][0x220], RZ ;  /* 0x00008800e6307a25 */ /* 0x000fc800078e00ff */
[----:B------:R-:W-:Y:S01]  /*09c0*/  IMAD.WIDE.U32 R44, R228, c[0x0][0x220], RZ ;  /* 0x00008800e42c7a25 */ /* 0x000fe200078e00ff */
[----:B------:R-:W-:-:S03]  /*09d0*/  IADD3 R54, P0, R48, c[0x0][0x200], RZ ;  /* 0x0000800030367a10 */ /* 0x000fc60007f1e0ff */
[----:B------:R-:W-:Y:S01]  /*09e0*/  IMAD R5, R230, UR5, R5 ;  /* 0x00000005e6057c24 */ /* 0x000fe2000f8e0205 */
[----:B------:R-:W-:Y:S01]  /*09f0*/  IADD3 R42, P2, R44, c[0x0][0x200], RZ ;  /* 0x000080002c2a7a10 */ /* 0x000fe20007f5e0ff */
[----:B------:R-:W-:Y:S02]  /*0a00*/  IMAD R7, R228, UR5, R7 ;  /* 0x00000005e4077c24 */ /* 0x000fe4000f8e0207 */
[----:B------:R-:W-:Y:S01]  /*0a10*/  IMAD.WIDE.U32 R46, R229, c[0x0][0x220], RZ ;  /* 0x00008800e52e7a25 */ /* 0x000fe200078e00ff */
[----:B------:R-:W-:Y:S02]  /*0a20*/  IADD3 R214, R49, R5, RZ ;  /* 0x0000000531d67210 */ /* 0x000fe40007ffe0ff */
[----:B------:R-:W-:Y:S01]  /*0a30*/  IADD3 R212, R45, R7, RZ ;  /* 0x000000072dd47210 */ /* 0x000fe20007ffe0ff */
[----:B------:R-:W-:Y:S01]  /*0a40*/  IMAD R213, R229, UR5, R0 ;  /* 0x00000005e5d57c24 */ /* 0x000fe2000f8e0200 */
[----:B------:R-:W-:Y:S02]  /*0a50*/  IADD3 R52, P1, R46, c[0x0][0x200], RZ ;  /* 0x000080002e347a10 */ /* 0x000fe40007f3e0ff */
[----:B------:R-:W-:-:S02]  /*0a60*/  IADD3.X R55, R214, c[0x0][0x204], RZ, P0, !PT ;  /* 0x00008100d6377a10 */ /* 0x000fc400007fe4ff */
[----:B------:R-:W-:Y:S02]  /*0a70*/  IADD3 R213, R47, R213, RZ ;  /* 0x000000d52fd57210 */ /* 0x000fe40007ffe0ff */
[----:B------:R-:W-:Y:S01]  /*0a80*/  IADD3.X R43, R212, c[0x0][0x204], RZ, P2, !PT ;  /* 0x00008100d42b7a10 */ /* 0x000fe200017fe4ff */
[----:B------:R-:W2:Y:S01]  /*0a90*/  LDG.E R211, [R54.64] ;  /* 0x0000000a36d37981 */ /* 0x000ea2000c1e1900 */
[----:B------:R-:W-:-:S03]  /*0aa0*/  IADD3.X R53, R213, c[0x0][0x204], RZ, P1, !PT ;  /* 0x00008100d5357a10 */ /* 0x000fc60000ffe4ff */
[----:B------:R-:W3:Y:S04]  /*0ab0*/  LDG.E R36, [R42.64] ;  /* 0x0000000a2a247981 */ /* 0x000ee8000c1e1900 */
[----:B------:R-:W4:Y:S01]  /*0ac0*/  LDG.E R210, [R52.64] ;  /* 0x0000000a34d27981 */ /* 0x000f22000c1e1900 */
[----:B------:R-:W-:Y:S02]  /*0ad0*/  MOV R24, 0x3e2aaaab ;  /* 0x3e2aaaab00187802 */ /* 0x000fe40000000f00 */
[----:B------:R-:W-:-:S05]  /*0ae0*/  MOV R23, 0x40c00000 ;  /* 0x40c0000000177802 */ /* 0x000fca0000000f00 */
[----:B------:R-:W-:Y:S01]  /*0af0*/  FFMA R23, R24, -R23, 1 ;  /* 0x3f80000018177423 */ /* 0x000fe20000000817 */
[----:B------:R-:W-:Y:S01]  /*0b00*/  BSSY B2, `(.L_x_10) ;  /* 0x0000031000027945 */ /* 0x000fe20003800000 */
[CC--:B--2---:R-:W-:Y:S01]  /*0b10*/  FMUL R14, R211.reuse, -R216.reuse ;  /* 0x800000d8d30e7220 */ /* 0x0c4fe20000400000 */
[-C--:B------:R-:W-:Y:S01]  /*0b20*/  FMUL R62, R211, -R215.reuse ;  /* 0x800000d7d33e7220 */ /* 0x080fe20000400000 */
[CC--:B---3--:R-:W-:Y:S01]  /*0b30*/  FMUL R21, R36.reuse, -R216.reuse ;  /* 0x800000d824157220 */ /* 0x0c8fe20000400000 */
[-C--:B------:R-:W-:Y:S01]  /*0b40*/  FMUL R59, R36, -R215.reuse ;  /* 0x800000d7243b7220 */ /* 0x080fe20000400000 */
[----:B------:R-:W-:Y:S01]  /*0b50*/  FADD R7, R61, -R14 ;  /* 0x8000000e3d077221 */ /* 0x000fe20000000000 */
[----:B------:R-:W-:Y:S01]  /*0b60*/  FADD R6, R3, -R62 ;  /* 0x8000003e03067221 */ /* 0x000fe20000000000 */
[C---:B----4-:R-:W-:Y:S01]  /*0b70*/  FMUL R15, R210.reuse, -R216 ;  /* 0x800000d8d20f7220 */ /* 0x050fe20000400000 */
[----:B------:R-:W-:Y:S01]  /*0b80*/  FMUL R13, R210, -R215 ;  /* 0x800000d7d20d7220 */ /* 0x000fe20000400000 */
[----:B------:R-:W-:Y:S01]  /*0b90*/  FADD R0, R58, -R21 ;  /* 0x800000153a007221 */ /* 0x000fe20000000000 */
[----:B------:R-:W-:Y:S01]  /*0ba0*/  FADD R2, R4, -R59 ;  /* 0x8000003b04027221 */ /* 0x000fe20000000000 */
[-C--:B------:R-:W-:Y:S01]  /*0bb0*/  FMUL R12, R210, -R217.reuse ;  /* 0x800000d9d20c7220 */ /* 0x080fe20000400000 */
[----:B------:R-:W-:Y:S01]  /*0bc0*/  FADD R16, R8, -R15 ;  /* 0x8000000f08107221 */ /* 0x000fe20000000000 */
[----:B------:R-:W-:Y:S01]  /*0bd0*/  FADD R17, R10, -R13 ;  /* 0x8000000d0a117221 */ /* 0x000fe20000000000 */
[----:B------:R-:W-:Y:S01]  /*0be0*/  FADD R208, R7, -c[0x0][0x184] ;  /* 0x8000610007d07621 */ /* 0x000fe20000000000 */
[----:B------:R-:W-:Y:S01]  /*0bf0*/  FADD R207, R6, -c[0x0][0x188] ;  /* 0x8000620006cf7621 */ /* 0x000fe20000000000 */
[----:B------:R-:W-:Y:S01]  /*0c00*/  FADD R206, R0, -c[0x0][0x184] ;  /* 0x8000610000ce7621 */ /* 0x000fe20000000000 */
[----:B------:R-:W-:Y:S01]  /*0c10*/  FADD R205, R2, -c[0x0][0x188] ;  /* 0x8000620002cd7621 */ /* 0x000fe20000000000 */
[----:B------:R-:W-:Y:S01]  /*0c20*/  FMUL R19, R211, -R217 ;  /* 0x800000d9d3137220 */ /* 0x000fe20000400000 */
[----:B------:R-:W-:Y:S01]  /*0c30*/  FADD R65, R11, -R12 ;  /* 0x8000000c0b417221 */ /* 0x000fe20000000000 */
[----:B------:R-:W-:Y:S01]  /*0c40*/  FADD R204, R16, -c[0x0][0x184] ;  /* 0x8000610010cc7621 */ /* 0x000fe20000000000 */
[----:B------:R-:W-:Y:S01]  /*0c50*/  FADD R203, R17, -c[0x0][0x188] ;  /* 0x8000620011cb7621 */ /* 0x000fe20000000000 */
[-C--:B------:R-:W-:Y:S01]  /*0c60*/  FMUL R9, R207, R206.reuse ;  /* 0x000000cecf097220 */ /* 0x080fe20000400000 */
[----:B------:R-:W-:Y:S01]  /*0c70*/  FMUL R64, R208, R205 ;  /* 0x000000cdd0407220 */ /* 0x000fe20000400000 */
[----:B------:R-:W-:Y:S01]  /*0c80*/  FMUL R20, R36, -R217 ;  /* 0x800000d924147220 */ /* 0x000fe20000400000 */
[----:B------:R-:W-:Y:S01]  /*0c90*/  FADD R69, R60, -R19 ;  /* 0x800000133c457221 */ /* 0x000fe20000000000 */
[----:B------:R-:W-:Y:S01]  /*0ca0*/  FADD R202, R65, -c[0x0][0x180] ;  /* 0x8000600041ca7621 */ /* 0x000fe20000000000 */
[----:B------:R-:W-:Y:S01]  /*0cb0*/  FMUL R5, R204, R205 ;  /* 0x000000cdcc057220 */ /* 0x000fe20000400000 */
[----:B------:R-:W-:Y:S01]  /*0cc0*/  FMUL R32, R203, R206 ;  /* 0x000000cecb207220 */ /* 0x000fe20000400000 */
[----:B------:R-:W-:Y:S01]  /*0cd0*/  FADD R35, R9, -R64 ;  /* 0x8000004009237221 */ /* 0x000fe20000000000 */
[----:B------:R-:W-:Y:S01]  /*0ce0*/  FADD R56, R57, -R20 ;  /* 0x8000001439387221 */ /* 0x000fe20000000000 */
[----:B------:R-:W-:Y:S01]  /*0cf0*/  FADD R209, R69, -c[0x0][0x180] ;  /* 0x8000600045d17621 */ /* 0x000fe20000000000 */
[----:B------:R-:W-:Y:S01]  /*0d00*/  FMUL R18, R208, R203 ;  /* 0x000000cbd0127220 */ /* 0x000fe20000400000 */
[----:B------:R-:W-:Y:S01]  /*0d10*/  FMUL R67, R207, R204 ;  /* 0x000000cccf437220 */ /* 0x000fe20000400000 */
[----:B------:R-:W-:Y:S01]  /*0d20*/  FADD R241, R5, -R32 ;  /* 0x8000002005f17221 */ /* 0x000fe20000000000 */
[----:B------:R-:W-:Y:S01]  /*0d30*/  FMUL R22, R202, R35 ;  /* 0x00000023ca167220 */ /* 0x000fe20000400000 */
[----:B------:R-:W-:Y:S01]  /*0d40*/  FADD R201, R56, -c[0x0][0x180] ;  /* 0x8000600038c97621 */ /* 0x000fe20000000000 */
[----:B------:R-:W-:-:S02]  /*0d50*/  FADD R240, R18, -R67 ;  /* 0x8000004312f07221 */ /* 0x000fc40000000000 */
[----:B------:R-:W-:-:S04]  /*0d60*/  FFMA R22, R209, R241, R22 ;  /* 0x000000f1d1167223 */ /* 0x000fc80000000016 */
[----:B------:R-:W-:-:S04]  /*0d70*/  FFMA R41, R201, R240, R22 ;  /* 0x000000f0c9297223 */ /* 0x000fc80000000016 */
[----:B------:R-:W0:Y:S01]  /*0d80*/  FCHK P0, R41, 6 ;  /* 0x40c0000029007902 */ /* 0x000e220000000000 */
[----:B------:R-:W-:-:S04]  /*0d90*/  FFMA R22, R23, R24, 0.16666667163372039795 ;  /* 0x3e2aaaab17167423 */ /* 0x000fc80000000018 */
[----:B------:R-:W-:-:S04]  /*0da0*/  FFMA R23, R41, R22, RZ ;  /* 0x0000001629177223 */ /* 0x000fc800000000ff */
[----:B------:R-:W-:-:S04]  /*0db0*/  FFMA R24, R23, -6, R41 ;  /* 0xc0c0000017187823 */ /* 0x000fc80000000029 */
[----:B------:R-:W-:Y:S01]  /*0dc0*/  FFMA R232, R22, R24, R23 ;  /* 0x0000001816e87223 */ /* 0x000fe20000000017 */
[----:B0-----:R-:W-:Y:S05]  /*0dd0*/  @!P0 BRA `(.L_x_11) ;  /* 0x0000003000008947 */ /* 0x001fea0003800000 */
[----:B------:R-:W-:Y:S02]  /*0de0*/  MOV R40, 0x40c00000 ;  /* 0x40c0000000287802 */ /* 0x000fe40000000f00 */
[----:B------:R-:W-:Y:S02]  /*0df0*/  MOV R231, 0xe10 ;  /* 0x00000e1000e77802 */ /* 0x000fe40000000f00 */
[----:B-1----:R-:W-:Y:S05]  /*0e00*/  CALL.REL.NOINC `($__internal_2_$__cuda_sm3x_div_rn_noftz_f32_slowpath) ;  /* 0x0001040000007944 */ /* 0x002fea0003c00000 */
.L_x_11:
[----:B------:R-:W-:Y:S05]  /*0e10*/  BSYNC B2 ;  /* 0x0000000000027941 */ /* 0x000fea0003800000 */
.L_x_10:
[----:B------:R-:W-:Y:S01]  /*0e20*/  FADD R22, R69, c[0x0][0x180] ;  /* 0x0000600045167621 */ /* 0x000fe20000000000 */
[----:B------:R-:W-:Y:S01]  /*0e30*/  FADD R25, R7, c[0x0][0x184] ;  /* 0x0000610007197621 */ /* 0x000fe20000000000 */
[----:B------:R-:W-:Y:S01]  /*0e40*/  MOV R30, 0x3e800000 ;  /* 0x3e800000001e7802 */ /* 0x000fe20000000f00 */
[----:B01----:R-:W-:Y:S01]  /*0e50*/  FMUL R23, R232, UR8 ;  /* 0x00000008e8177c20 */ /* 0x003fe20008400000 */
[----:B------:R-:W-:Y:S01]  /*0e60*/  FADD R27, R65, R22 ;  /* 0x00000016411b7221 */ /* 0x000fe20000000000 */
[----:B------:R-:W-:Y:S01]  /*0e70*/  FADD R22, R6, c[0x0][0x188] ;  /* 0x0000620006167621 */ /* 0x000fe20000000000 */
[----:B------:R-:W-:Y:S01]  /*0e80*/  FADD R25, R16, R25 ;  /* 0x0000001910197221 */ /* 0x000fe20000000000 */
[----:B------:R-:W-:Y:S01]  /*0e90*/  MOV R70, c[0x0][0x238] ;  /* 0x00008e0000467a02 */ /* 0x000fe20000000f00 */
[----:B------:R-:W-:Y:S01]  /*0ea0*/  FADD R24, R56, R27 ;  /* 0x0000001b38187221 */ /* 0x000fe20000000000 */
[----:B------:R-:W-:Y:S01]  /*0eb0*/  FADD R27, R17, R22 ;  /* 0x00000016111b7221 */ /* 0x000fe20000000000 */
[----:B------:R-:W-:Y:S01]  /*0ec0*/  FADD R25, R0, R25 ;  /* 0x0000001900197221 */ /* 0x000fe20000000000 */
[----:B------:R-:W-:Y:S01]  /*0ed0*/  MOV R71, c[0x0][0x23c] ;  /* 0x00008f0000477a02 */ /* 0x000fe20000000f00 */
[CC--:B------:R-:W-:Y:S01]  /*0ee0*/  FFMA R197, R24.reuse, R30.reuse, -c[0x0][0x180] ;  /* 0x8000600018c57623 */ /* 0x0c0fe2000000001e */
[C---:B------:R-:W-:Y:S01]  /*0ef0*/  FFMA R22, R24.reuse, -0.25, R65 ;  /* 0xbe80000018167823 */ /* 0x040fe20000000041 */
[CC--:B------:R-:W-:Y:S01]  /*0f00*/  FFMA R191, R25.reuse, R30.reuse, -c[0x0][0x184] ;  /* 0x8000610019bf7623 */ /* 0x0c0fe2000000001e */
[C---:B------:R-:W-:Y:S01]  /*0f10*/  FFMA R196, R25.reuse, -0.25, R7 ;  /* 0xbe80000019c47823 */ /* 0x040fe20000000007 */
[----:B------:R-:W-:Y:S01]  /*0f20*/  FFMA R200, R24, -0.25, R69 ;  /* 0xbe80000018c87823 */ /* 0x000fe20000000045 */
[----:B------:R-:W-:Y:S01]  /*0f30*/  FFMA R199, R22, 0.44721359014511108398, R197 ;  /* 0x3ee4f92e16c77823 */ /* 0x000fe200000000c5 */
[----:B------:R-:W-:Y:S01]  /*0f40*/  FFMA R22, R25, -0.25, R16 ;  /* 0xbe80000019167823 */ /* 0x000fe20000000010 */
[----:B------:R-:W-:Y:S01]  /*0f50*/  FADD R27, R2, R27 ;  /* 0x0000001b021b7221 */ /* 0x000fe20000000000 */
[--C-:B------:R-:W-:Y:S01]  /*0f60*/  FFMA R196, R196, 0.44721359014511108398, R191.reuse ;  /* 0x3ee4f92ec4c47823 */ /* 0x100fe200000000bf */
[----:B------:R0:W-:Y:S01]  /*0f70*/  RED.E.ADD.F32.FTZ.RN.STRONG.GPU [R70.64], R23 ;  /* 0x000000174600798e */ /* 0x0001e2000c10e78a */
[----:B------:R-:W-:Y:S01]  /*0f80*/  FFMA R195, R22, 0.44721359014511108398, R191 ;  /* 0x3ee4f92e16c37823 */ /* 0x000fe200000000bf */
[----:B------:R-:W-:Y:S01]  /*0f90*/  FFMA R200, R200, 0.44721359014511108398, R197 ;  /* 0x3ee4f92ec8c87823 */ /* 0x000fe200000000c5 */
[C---:B------:R-:W-:Y:S01]  /*0fa0*/  FFMA R189, R27.reuse, R30, -c[0x0][0x188] ;  /* 0x800062001bbd7623 */ /* 0x040fe2000000001e */
[C---:B------:R-:W-:Y:S01]  /*0fb0*/  FFMA R194, R27.reuse, -0.25, R6 ;  /* 0xbe8000001bc27823 */ /* 0x040fe20000000006 */
[----:B------:R-:W-:Y:S01]  /*0fc0*/  FFMA R22, R27, -0.25, R17 ;  /* 0xbe8000001b167823 */ /* 0x000fe20000000011 */
[----:B------:R-:W-:Y:S01]  /*0fd0*/  FMUL R26, R195, R195 ;  /* 0x000000c3c31a7220 */ /* 0x000fe20000400000 */
[----:B------:R-:W-:Y:S01]  /*0fe0*/  FFMA R192, R25, -0.25, R0 ;  /* 0xbe80000019c07823 */ /* 0x000fe20000000000 */
[--C-:B------:R-:W-:Y:S01]  /*0ff0*/  FFMA R194, R194, 0.44721359014511108398, R189.reuse ;  /* 0x3ee4f92ec2c27823 */ /* 0x100fe200000000bd */
[----:B------:R-:W-:Y:S01]  /*1000*/  FFMA R193, R22, 0.44721359014511108398, R189 ;  /* 0x3ee4f92e16c17823 */ /* 0x000fe200000000bd */
[----:B------:R-:W-:Y:S01]  /*1010*/  FFMA R28, R199, R199, R26 ;  /* 0x000000c7c71c7223 */ /* 0x000fe2000000001a */
[----:B------:R-:W-:Y:S01]  /*1020*/  FFMA R198, R24, -0.25, R56 ;  /* 0xbe80000018c67823 */ /* 0x000fe20000000038 */
[----:B0-----:R-:W-:Y:S01]  /*1030*/  FMUL R23, R196, R196 ;  /* 0x000000c4c4177220 */ /* 0x001fe20000400000 */
[----:B------:R-:W-:Y:S01]  /*1040*/  FFMA R192, R192, 0.44721359014511108398, R191 ;  /* 0x3ee4f92ec0c07823 */ /* 0x000fe200000000bf */
[----:B------:R-:W-:Y:S01]  /*1050*/  FFMA R24, R24, -R30, c[0x0][0x180] ;  /* 0x0000600018187623 */ /* 0x000fe2000000081e */
[----:B------:R-:W-:Y:S01]  /*1060*/  FFMA R28, R193, R193, R28 ;  /* 0x000000c1c11c7223 */ /* 0x000fe2000000001c */
[----:B------:R-:W-:Y:S01]  /*1070*/  FFMA R29, R200, R200, R23 ;  /* 0x000000c8c81d7223 */ /* 0x000fe20000000017 */
[----:B------:R-:W-:Y:S01]  /*1080*/  FFMA R198, R198, 0.44721359014511108398, R197 ;  /* 0x3ee4f92ec6c67823 */ /* 0x000fe200000000c5 */
[----:B------:R-:W-:Y:S01]  /*1090*/  FFMA R190, R27, -0.25, R2 ;  /* 0xbe8000001bbe7823 */ /* 0x000fe20000000002 */
[----:B------:R-:W-:Y:S01]  /*10a0*/  FMUL R31, R192, R192 ;  /* 0x000000c0c01f7220 */ /* 0x000fe20000400000 */
[----:B------:R-:W-:Y:S01]  /*10b0*/  FFMA R29, R194, R194, R29 ;  /* 0x000000c2c21d7223 */ /* 0x000fe2000000001d */
[----:B------:R-:W-:Y:S01]  /*10c0*/  FFMA R197, R24, 0.44721359014511108398, R197 ;  /* 0x3ee4f92e18c57823 */ /* 0x000fe200000000c5 */
[-C--:B------:R-:W-:Y:S01]  /*10d0*/  FFMA R22, R25, -R30.reuse, c[0x0][0x184] ;  /* 0x0000610019167623 */ /* 0x080fe2000000081e */
[----:B------:R-:W-:Y:S01]  /*10e0*/  FFMA R24, R27, -R30, c[0x0][0x188] ;  /* 0x000062001b187623 */ /* 0x000fe2000000081e */
[----:B------:R-:W-:Y:S01]  /*10f0*/  FADD R23, -R23, R29 ;  /* 0x0000001d17177221 */ /* 0x000fe20000000100 */
[----:B------:R-:W-:Y:S01]  /*1100*/  FADD R26, -R26, R28 ;  /* 0x0000001c1a1a7221 */ /* 0x000fe20000000100 */
[----:B------:R-:W-:Y:S01]  /*1110*/  FFMA R190, R190, 0.44721359014511108398, R189 ;  /* 0x3ee4f92ebebe7823 */ /* 0x000fe200000000bd */
[----:B------:R-:W-:Y:S01]  /*1120*/  FFMA R33, R198, R198, R31 ;  /* 0x000000c6c6217223 */ /* 0x000fe2000000001f */
[----:B------:R-:W-:Y:S01]  /*1130*/  FFMA R191, R22, 0.44721359014511108398, R191 ;  /* 0x3ee4f92e16bf7823 */ /* 0x000fe200000000bf */
[----:B------:R-:W-:Y:S01]  /*1140*/  FFMA R189, R24, 0.44721359014511108398, R189 ;  /* 0x3ee4f92e18bd7823 */ /* 0x000fe200000000bd */
[----:B------:R-:W-:Y:S01]  /*1150*/  FADD R27, R23, R26 ;  /* 0x0000001a171b7221 */ /* 0x000fe20000000000 */
[--C-:B------:R-:W-:Y:S01]  /*1160*/  FFMA R22, -R200, R200, R29.reuse ;  /* 0x000000c8c8167223 */ /* 0x100fe2000000011d */
[--C-:B------:R-:W-:Y:S01]  /*1170*/  FFMA R25, -R199, R199, R28.reuse ;  /* 0x000000c7c7197223 */ /* 0x100fe2000000011c */
[----:B------:R-:W-:Y:S01]  /*1180*/  FFMA R23, -R194, R194, R29 ;  /* 0x000000c2c2177223 */ /* 0x000fe2000000011d */
[----:B------:R-:W-:Y:S01]  /*1190*/  FFMA R24, -R193, R193, R28 ;  /* 0x000000c1c1187223 */ /* 0x000fe2000000011c */
[----:B------:R-:W-:Y:S01]  /*11a0*/  FMUL R29, RZ, R29 ;  /* 0x0000001dff1d7220 */ /* 0x000fe20000400000 */
[----:B------:R-:W-:Y:S01]  /*11b0*/  FFMA R33, R190, R190, R33 ;  /* 0x000000bebe217223 */ /* 0x000fe20000000021 */
[----:B------:R-:W-:Y:S01]  /*11c0*/  FMUL R28, RZ, R28 ;  /* 0x0000001cff1c7220 */ /* 0x000fe20000400000 */
[----:B------:R-:W-:Y:S01]  /*11d0*/  FADD R26, R22, R25 ;  /* 0x00000019161a7221 */ /* 0x000fe20000000000 */
[----:B------:R-:W-:Y:S01]  /*11e0*/  FFMA R22, -R200, R196, R29 ;  /* 0x000000c4c8167223 */ /* 0x000fe2000000011d */
[----:B------:R-:W-:Y:S01]  /*11f0*/  FADD R34, -R31, R33 ;  /* 0x000000211f227221 */ /* 0x000fe20000000100 */
[----:B------:R-:W-:Y:S01]  /*1200*/  FFMA R25, -R199, R195, R28 ;  /* 0x000000c3c7197223 */ /* 0x000fe2000000011c */
[----:B------:R-:W-:Y:S01]  /*1210*/  FMUL R40, R191, R191 ;  /* 0x000000bfbf287220 */ /* 0x000fe20000400000 */
[----:B------:R-:W-:Y:S01]  /*1220*/  FADD R30, R23, R24 ;  /* 0x00000018171e7221 */ /* 0x000fe20000000000 */
[----:B------:R-:W-:Y:S01]  /*1230*/  FADD R34, R27, R34 ;  /* 0x000000221b227221 */ /* 0x000fe20000000000 */
[----:B------:R-:W-:Y:S01]  /*1240*/  FADD R22, R22, R25 ;  /* 0x0000001916167221 */ /* 0x000fe20000000000 */
[----:B------:R-:W-:Y:S01]  /*1250*/  FFMA R23, -R200, R194, R29 ;  /* 0x000000c2c8177223 */ /* 0x000fe2000000011d */
[----:B------:R-:W-:Y:S01]  /*1260*/  FFMA R24, -R199, R193, R28 ;  /* 0x000000c1c7187223 */ /* 0x000fe2000000011c */
[--C-:B------:R-:W-:Y:S01]  /*1270*/  FFMA R25, -R198, R198, R33.reuse ;  /* 0x000000c6c6197223 */ /* 0x100fe20000000121 */
[----:B------:R-:W-:Y:S01]  /*1280*/  FFMA R27, -R190, R190, R33 ;  /* 0x000000bebe1b7223 */ /* 0x000fe20000000121 */
[----:B------:R-:W-:Y:S01]  /*1290*/  FMUL R33, RZ, R33 ;  /* 0x00000021ff217220 */ /* 0x000fe20000400000 */
[----:B------:R-:W-:Y:S01]  /*12a0*/  FFMA R66, R197, R197, R40 ;  /* 0x000000c5c5427223 */ /* 0x000fe20000000028 */
[----:B------:R-:W-:Y:S01]  /*12b0*/  FADD R23, R23, R24 ;  /* 0x0000001817177221 */ /* 0x000fe20000000000 */
[----:B------:R-:W-:Y:S01]  /*12c0*/  FFMA R29, -R196, R194, R29 ;  /* 0x000000c2c41d7223 */ /* 0x000fe2000000011d */
[----:B------:R-:W-:Y:S01]  /*12d0*/  FFMA R24, -R198, R190, R33 ;  /* 0x000000bec6187223 */ /* 0x000fe20000000121 */
[----:B------:R-:W-:Y:S01]  /*12e0*/  FFMA R66, R189, R189, R66 ;  /* 0x000000bdbd427223 */ /* 0x000fe20000000042 */
[----:B------:R-:W-:Y:S01]  /*12f0*/  FFMA R28, -R195, R193, R28 ;  /* 0x000000c1c31c7223 */ /* 0x000fe2000000011c */
[----:B------:R-:W-:Y:S01]  /*1300*/  FADD R26, R26, R25 ;  /* 0x000000191a1a7221 */ /* 0x000fe20000000000 */
[----:B------:R-:W-:Y:S01]  /*1310*/  FADD R23, R23, R24 ;  /* 0x0000001817177221 */ /* 0x000fe20000000000 */
[--C-:B------:R-:W-:Y:S01]  /*1320*/  FFMA R25, -R198, R192, R33.reuse ;  /* 0x000000c0c6197223 */ /* 0x100fe20000000121 */
[----:B------:R-:W-:Y:S01]  /*1330*/  FMUL R24, RZ, R66 ;  /* 0x00000042ff187220 */ /* 0x000fe20000400000 */
[----:B------:R-:W-:Y:S01]  /*1340*/  FADD R28, R29, R28 ;  /* 0x0000001c1d1c7221 */ /* 0x000fe20000000000 */
[----:B------:R-:W-:Y:S01]  /*1350*/  FFMA R33, -R192, R190, R33 ;  /* 0x000000bec0217223 */ /* 0x000fe20000000121 */
[----:B------:R-:W-:Y:S01]  /*1360*/  FADD R22, R22, R25 ;  /* 0x0000001916167221 */ /* 0x000fe20000000000 */
[----:B------:R-:W-:Y:S01]  /*1370*/  FADD R29, -R40, R66 ;  /* 0x00000042281d7221 */ /* 0x000fe20000000100 */
[C---:B------:R-:W-:Y:S01]  /*1380*/  FFMA R186, -R197.reuse, R189, R24 ;  /* 0x000000bdc5ba7223 */ /* 0x040fe20000000118 */
[C---:B------:R-:W-:Y:S01]  /*1390*/  FFMA R25, -R197.reuse, R197, R66 ;  /* 0x000000c5c5197223 */ /* 0x040fe20000000142 */
[----:B------:R-:W-:Y:S01]  /*13a0*/  FFMA R187, -R197, R191, R24 ;  /* 0x000000bfc5bb7223 */ /* 0x000fe20000000118 */
[----:B------:R-:W-:Y:S01]  /*13b0*/  FADD R28, R28, R33 ;  /* 0x000000211c1c7221 */ /* 0x000fe20000000000 */
[----:B------:R-:W-:Y:S01]  /*13c0*/  FADD R188, R34, R29 ;  /* 0x0000001d22bc7221 */ /* 0x000fe20000000000 */
[----:B------:R-:W-:Y:S01]  /*13d0*/  FADD R186, R23, R186 ;  /* 0x000000ba17ba7221 */ /* 0x000fe20000000000 */
[----:B------:R-:W-:Y:S01]  /*13e0*/  FADD R34, R26, R25 ;  /* 0x000000191a227221 */ /* 0x000fe20000000000 */
[----:B------:R-:W-:Y:S01]  /*13f0*/  FMUL R33, R232, c[0x0][0x18c] ;  /* 0x00006300e8217a20 */ /* 0x000fe20000400000 */
[-C--:B------:R-:W-:Y:S01]  /*1400*/  FFMA R23, -R191, R189.reuse, R24 ;  /* 0x000000bdbf177223 */ /* 0x080fe20000000118 */
[----:B------:R-:W-:Y:S01]  /*1410*/  FADD R27, R30, R27 ;  /* 0x0000001b1e1b7221 */ /* 0x000fe20000000000 */
[----:B------:R-:W-:Y:S01]  /*1420*/  FADD R187, R22, R187 ;  /* 0x000000bb16bb7221 */ /* 0x000fe20000000000 */
[----:B------:R-:W-:Y:S01]  /*1430*/  FFMA R66, -R189, R189, R66 ;  /* 0x000000bdbd427223 */ /* 0x000fe20000000142 */
[----:B------:R-:W-:Y:S01]  /*1440*/  FADD R58, R58, R21 ;  /* 0x000000153a3a7221 */ /* 0x000fe20000000000 */
[----:B------:R-:W-:Y:S01]  /*1450*/  FADD R59, R4, R59 ;  /* 0x0000003b043b7221 */ /* 0x000fe20000000000 */
[----:B------:R-:W-:Y:S01]  /*1460*/  MOV R242, c[0x0][0x270] ;  /* 0x00009c0000f27a02 */ /* 0x000fe20000000f00 */
[-C--:B------:R-:W-:Y:S01]  /*1470*/  FMUL R25, R34, R33.reuse ;  /* 0x0000002122197220 */ /* 0x080fe20000400000 */
[----:B------:R-:W-:Y:S01]  /*1480*/  MOV R243, c[0x0][0x274] ;  /* 0x00009d0000f37a02 */ /* 0x000fe20000000f00 */
[----:B------:R-:W-:Y:S01]  /*1490*/  FADD R184, R28, R23 ;  /* 0x000000171cb87221 */ /* 0x000fe20000000000 */
[----:B------:R-:W-:Y:S01]  /*14a0*/  FADD R185, R27, R66 ;  /* 0x000000421bb97221 */ /* 0x000fe20000000000 */
[-C--:B------:R-:W-:Y:S01]  /*14b0*/  FMUL R23, R187, R33.reuse ;  /* 0x00000021bb177220 */ /* 0x080fe20000400000 */
[-C--:B------:R-:W-:Y:S01]  /*14c0*/  FMUL R27, R186, R33.reuse ;  /* 0x00000021ba1b7220 */ /* 0x080fe20000400000 */
[----:B------:R-:W-:Y:S01]  /*14d0*/  FADD R57, R57, R20 ;  /* 0x0000001439397221 */ /* 0x000fe20000000000 */
[----:B------:R-:W-:Y:S01]  /*14e0*/  FADD R183, R58, -c[0x0][0x184] ;  /* 0x800061003ab77621 */ /* 0x000fe20000000000 */
[----:B------:R-:W-:Y:S01]  /*14f0*/  FADD R182, R59, -c[0x0][0x188] ;  /* 0x800062003bb67621 */ /* 0x000fe20000000000 */
[----:B------:R-:W-:Y:S01]  /*1500*/  FMUL R29, R188, R33 ;  /* 0x00000021bc1d7220 */ /* 0x000fe20000400000 */
[----:B------:R-:W-:Y:S01]  /*1510*/  RED.E.ADD.F32.FTZ.RN.STRONG.GPU [R242.64], R25 ;  /* 0x00000019f200798e */ /* 0x000fe2000c10e78a */
[----:B------:R-:W-:Y:S01]  /*1520*/  FADD R32, -R5, R32 ;  /* 0x0000002005207221 */ /* 0x000fe20000000100 */
[----:B------:R-:W-:Y:S01]  /*1530*/  FADD R181, R57, -c[0x0][0x180] ;  /* 0x8000600039b57621 */ /* 0x000fe20000000000 */
[----:B------:R-:W-:Y:S01]  /*1540*/  FMUL R68, R205, R183 ;  /* 0x000000b7cd447220 */ /* 0x000fe20000400000 */
[----:B------:R-:W-:Y:S01]  /*1550*/  RED.E.ADD.F32.FTZ.RN.STRONG.GPU [R242.64+0x4], R23 ;  /* 0x00000417f200798e */ /* 0x000fe2000c10e78a */
[----:B------:R-:W-:Y:S01]  /*1560*/  FMUL R5, R206, R182 ;  /* 0x000000b6ce057220 */ /* 0x000fe20000400000 */
[----:B------:R-:W-:-:S02]  /*1570*/  FMUL R31, R184, R33 ;  /* 0x00000021b81f7220 */ /* 0x000fc40000400000 */
[----:B------:R-:W-:Y:S01]  /*1580*/  RED.E.ADD.F32.FTZ.RN.STRONG.GPU [R242.64+0x8], R27 ;  /* 0x0000081bf200798e */ /* 0x000fe2000c10e78a */
[----:B------:R-:W-:Y:S01]  /*1590*/  FMUL R21, R181, R32 ;  /* 0x00000020b5157220 */ /* 0x000fe20000400000 */
[----:B------:R-:W-:Y:S02]  /*15a0*/  FMUL R20, R203, R183 ;  /* 0x000000b7cb147220 */ /* 0x000fe40000400000 */
[----:B------:R-:W-:Y:S01]  /*15b0*/  RED.E.ADD.F32.FTZ.RN.STRONG.GPU [R242.64+0xc], R23 ;  /* 0x00000c17f200798e */ /* 0x000fe2000c10e78a */
[----:B------:R-:W-:-:S03]  /*15c0*/  FADD R239, R68, -R5 ;  /* 0x8000000544ef7221 */ /* 0x000fc60000000000 */
[----:B------:R0:W-:Y:S01]  /*15d0*/  RED.E.ADD.F32.FTZ.RN.STRONG.GPU [R242.64+0x10], R29 ;  /* 0x0000101df200798e */ /* 0x0001e2000c10e78a */
[----:B------:R-:W-:Y:S01]  /*15e0*/  FMUL R41, R185, R33 ;  /* 0x00000021b9297220 */ /* 0x000fe20000400000 */
[----:B------:R-:W-:Y:S02]  /*15f0*/  FFMA R4, R202, R239, R21 ;  /* 0x000000efca047223 */ /* 0x000fe40000000015 */
[----:B------:R-:W-:Y:S04]  /*1600*/  RED.E.ADD.F32.FTZ.RN.STRONG.GPU [R242.64+0x14], R31 ;  /* 0x0000141ff200798e */ /* 0x000fe8000c10e78a */
[----:B------:R-:W-:Y:S01]  /*1610*/  RED.E.ADD.F32.FTZ.RN.STRONG.GPU [R242.64+0x18], R27 ;  /* 0x0000181bf200798e */ /* 0x000fe2000c10e78a */
[----:B0-----:R-:W-:-:S03]  /*1620*/  FMUL R29, R204, R182 ;  /* 0x000000b6cc1d7220 */ /* 0x001fc60000400000 */
[----:B------:R-:W-:Y:S01]  /*1630*/  RED.E.ADD.F32.FTZ.RN.STRONG.GPU [R242.64+0x1c], R31 ;  /* 0x00001c1ff200798e */ /* 0x000fe2000c10e78a */
[----:B------:R-:W-:-:S03]  /*1640*/  FADD R238, R29, -R20 ;  /* 0x800000141dee7221 */ /* 0x000fc60000000000 */
[----:B------:R0:W-:Y:S01]  /*1650*/  RED.E.ADD.F32.FTZ.RN.STRONG.GPU [R242.64+0x20], R41 ;  /* 0x00002029f200798e */ /* 0x0001e2000c10e78a */
[----:B------:R-:W-:Y:S02]  /*1660*/  MOV R22, 0x40c00000 ;  /* 0x40c0000000167802 */ /* 0x000fe40000000f00 */
[----:B------:R-:W-:Y:S01]  /*1670*/  MOV R23, 0x3e2aaaab ;  /* 0x3e2aaaab00177802 */ /* 0x000fe20000000f00 */
[----:B0-----:R-:W-:-:S04]  /*1680*/  FFMA R41, R201, R238, R4 ;  /* 0x000000eec9297223 */ /* 0x001fc80000000004 */
[----:B------:R-:W-:Y:S01]  /*1690*/  FFMA R22, R23, -R22, 1 ;  /* 0x3f80000017167423 */ /* 0x000fe20000000816 */
[----:B------:R-:W0:Y:S03]  /*16a0*/  FCHK P0, R41, 6 ;  /* 0x40c0000029007902 */ /* 0x000e260000000000 */
[----:B------:R-:W-:Y:S01]  /*16b0*/  FFMA R4, R22, R23, 0.16666667163372039795 ;  /* 0x3e2aaaab16047423 */ /* 0x000fe20000000017 */
[----:B------:R-:W-:-:S03]  /*16c0*/  FADD R61, R61, R14 ;  /* 0x0000000e3d3d7221 */ /* 0x000fc60000000000 */
[----:B------:R-:W-:Y:S01]  /*16d0*/  FFMA R21, R4, R41, RZ ;  /* 0x0000002904157223 */ /* 0x000fe200000000ff */
[----:B------:R-:W-:Y:S03]  /*16e0*/  BSSY B2, `(.L_x_12) ;  /* 0x000000c000027945 */ /* 0x000fe60003800000 */
[----:B------:R-:W-:Y:S01]  /*16f0*/  FFMA R14, R21, -6, R41 ;  /* 0xc0c00000150e7823 */ /* 0x000fe20000000029 */
[----:B------:R-:W-:Y:S01]  /*1700*/  FADD R62, R3, R62 ;  /* 0x0000003e033e7221 */ /* 0x000fe20000000000 */
[----:B------:R-:W-:Y:S01]  /*1710*/  FADD R60, R60, R19 ;  /* 0x000000133c3c7221 */ /* 0x000fe20000000000 */
[----:B------:R-:W-:Y:S01]  /*1720*/  FADD R11, R11, R12 ;  /* 0x0000000c0b0b7221 */ /* 0x000fe20000000000 */
[----:B------:R-:W-:Y:S01]  /*1730*/  FADD R3, R8, R15 ;  /* 0x0000000f08037221 */ /* 0x000fe20000000000 */
[----:B------:R-:W-:Y:S01]  /*1740*/  FADD R10, R10, R13 ;  /* 0x0000000d0a0a7221 */ /* 0x000fe20000000000 */
[----:B------:R-:W-:Y:S01]  /*1750*/  FFMA R232, R4, R14, R21 ;  /* 0x0000000e04e87223 */ /* 0x000fe20000000015 */
[----:B0-----:R-:W-:Y:S05]  /*1760*/  @!P0 BRA `(.L_x_13) ;  /* 0x0000003000008947 */ /* 0x001fea0003800000 */
[----:B------:R-:W-:Y:S02]  /*1770*/  MOV R40, 0x40c00000 ;  /* 0x40c0000000287802 */ /* 0x000fe40000000f00 */
[----:B------:R-:W-:-:S02]  /*1780*/  MOV R231, 0x17a0 ;  /* 0x000017a000e77802 */ /* 0x000fc40000000f00 */
[----:B------:R-:W-:Y:S05]  /*1790*/  CALL.REL.NOINC `($__internal_2_$__cuda_sm3x_div_rn_noftz_f32_slowpath) ;  /* 0x0000fa7000007944 */ /* 0x000fea0003c00000 */
.L_x_13:
[----:B------:R-:W-:Y:S05]  /*17a0*/  BSYNC B2 ;  /* 0x0000000000027941 */ /* 0x000fea0003800000 */
.L_x_12:
[----:B------:R-:W-:Y:S01]  /*17b0*/  FADD R66, R65, c[0x0][0x180] ;  /* 0x0000600041427621 */ /* 0x000fe20000000000 */
[----:B------:R-:W-:Y:S01]  /*17c0*/  FADD R72, R16, c[0x0][0x184] ;  /* 0x0000610010487621 */ /* 0x000fe20000000000 */
[----:B------:R-:W-:Y:S01]  /*17d0*/  MOV R12, 0x3e800000 ;  /* 0x3e800000000c7802 */ /* 0x000fe20000000f00 */
[----:B------:R-:W-:Y:S01]  /*17e0*/  FADD R73, R17, c[0x0][0x188] ;  /* 0x0000620011497621 */ /* 0x000fe20000000000 */
[----:B------:R-:W-:Y:S01]  /*17f0*/  FADD R15, R57, R66 ;  /* 0x00000042390f7221 */ /* 0x000fe20000000000 */
[----:B------:R-:W-:Y:S01]  /*1800*/  FADD R19, R58, R72 ;  /* 0x000000483a137221 */ /* 0x000fe20000000000 */
[----:B0-----:R-:W-:-:S02]  /*1810*/  FMUL R13, R232, UR8 ;  /* 0x00000008e80d7c20 */ /* 0x001fc40008400000 */
[----:B------:R-:W-:Y:S01]  /*1820*/  FADD R4, R56, R15 ;  /* 0x0000000f38047221 */ /* 0x000fe20000000000 */
[----:B------:R-:W-:Y:S02]  /*1830*/  FADD R19, R0, R19 ;  /* 0x0000001300137221 */ /* 0x000fe40000000000 */
[----:B------:R0:W-:Y:S01]  /*1840*/  RED.E.ADD.F32.FTZ.RN.STRONG.GPU [R70.64], R13 ;  /* 0x0000000d4600798e */ /* 0x0001e2000c10e78a */
[CC--:B------:R-:W-:Y:S01]  /*1850*/  FFMA R177, R4.reuse, R12.reuse, -c[0x0][0x180] ;  /* 0x8000600004b17623 */ /* 0x0c0fe2000000000c */
[C---:B------:R-:W-:Y:S01]  /*1860*/  FFMA R180, R4.reuse, -0.25, R65 ;  /* 0xbe80000004b47823 */ /* 0x040fe20000000041 */
[C---:B------:R-:W-:Y:S01]  /*1870*/  FFMA R8, R4.reuse, -0.25, R57 ;  /* 0xbe80000004087823 */ /* 0x040fe20000000039 */
[C---:B------:R-:W-:Y:S01]  /*1880*/  FFMA R178, R4.reuse, -0.25, R56 ;  /* 0xbe80000004b27823 */ /* 0x040fe20000000038 */
[-C--:B------:R-:W-:Y:S01]  /*1890*/  FFMA R4, R4, -R12.reuse, c[0x0][0x180] ;  /* 0x0000600004047623 */ /* 0x080fe2000000080c */
[--C-:B------:R-:W-:Y:S01]  /*18a0*/  FFMA R180, R180, 0.44721359014511108398, R177.reuse ;  /* 0x3ee4f92eb4b47823 */ /* 0x100fe200000000b1 */
[--C-:B------:R-:W-:Y:S01]  /*18b0*/  FFMA R179, R8, 0.44721359014511108398, R177.reuse ;  /* 0x3ee4f92e08b37823 */ /* 0x100fe200000000b1 */
[----:B------:R-:W-:Y:S01]  /*18c0*/  FFMA R178, R178, 0.44721359014511108398, R177 ;  /* 0x3ee4f92eb2b27823 */ /* 0x000fe200000000b1 */
[----:B------:R-:W-:Y:S01]  /*18d0*/  FADD R15, R59, R73 ;  /* 0x000000493b0f7221 */ /* 0x000fe20000000000 */
[----:B------:R-:W-:Y:S01]  /*18e0*/  FFMA R177, R4, 0.44721359014511108398, R177 ;  /* 0x3ee4f92e04b17823 */ /* 0x000fe200000000b1 */
[CC--:B------:R-:W-:Y:S01]  /*18f0*/  FFMA R171, R19.reuse, R12.reuse, -c[0x0][0x184] ;  /* 0x8000610013ab7623 */ /* 0x0c0fe2000000000c */
[C---:B------:R-:W-:Y:S01]  /*1900*/  FFMA R176, R19.reuse, -0.25, R16 ;  /* 0xbe80000013b07823 */ /* 0x040fe20000000010 */
[C---:B------:R-:W-:Y:S01]  /*1910*/  FFMA R4, R19.reuse, -0.25, R58 ;  /* 0xbe80000013047823 */ /* 0x040fe2000000003a */
[----:B------:R-:W-:Y:S01]  /*1920*/  FADD R15, R2, R15 ;  /* 0x0000000f020f7221 */ /* 0x000fe20000000000 */
[----:B------:R-:W-:Y:S01]  /*1930*/  FFMA R172, R19, -0.25, R0 ;  /* 0xbe80000013ac7823 */ /* 0x000fe20000000000 */
[--C-:B------:R-:W-:Y:S01]  /*1940*/  FFMA R176, R176, 0.44721359014511108398, R171.reuse ;  /* 0x3ee4f92eb0b07823 */ /* 0x100fe200000000ab */
[----:B------:R-:W-:Y:S01]  /*1950*/  FFMA R175, R4, 0.44721359014511108398, R171 ;  /* 0x3ee4f92e04af7823 */ /* 0x000fe200000000ab */
[C---:B------:R-:W-:Y:S01]  /*1960*/  FFMA R169, R15.reuse, R12, -c[0x0][0x188] ;  /* 0x800062000fa97623 */ /* 0x040fe2000000000c */
[C---:B------:R-:W-:Y:S01]  /*1970*/  FFMA R4, R15.reuse, -0.25, R59 ;  /* 0xbe8000000f047823 */ /* 0x040fe2000000003b */
[----:B------:R-:W-:Y:S01]  /*1980*/  FFMA R174, R15, -0.25, R17 ;  /* 0xbe8000000fae7823 */ /* 0x000fe20000000011 */
[----:B0-----:R-:W-:Y:S01]  /*1990*/  FMUL R13, R176, R176 ;  /* 0x000000b0b00d7220 */ /* 0x001fe20000400000 */
[----:B------:R-:W-:Y:S01]  /*19a0*/  FMUL R14, R175, R175 ;  /* 0x000000afaf0e7220 */ /* 0x000fe20000400000 */
[----:B------:R-:W-:Y:S01]  /*19b0*/  FFMA R8, R19, -R12, c[0x0][0x184] ;  /* 0x0000610013087623 */ /* 0x000fe2000000080c */
[--C-:B------:R-:W-:Y:S01]  /*19c0*/  FFMA R173, R4, 0.44721359014511108398, R169.reuse ;  /* 0x3ee4f92e04ad7823 */ /* 0x100fe200000000a9 */
[----:B------:R-:W-:Y:S01]  /*19d0*/  FFMA R174, R174, 0.44721359014511108398, R169 ;  /* 0x3ee4f92eaeae7823 */ /* 0x000fe200000000a9 */
[----:B------:R-:W-:Y:S01]  /*19e0*/  FFMA R19, R180, R180, R13 ;  /* 0x000000b4b4137223 */ /* 0x000fe2000000000d */
[----:B------:R-:W-:Y:S01]  /*19f0*/  FFMA R4, R179, R179, R14 ;  /* 0x000000b3b3047223 */ /* 0x000fe2000000000e */
[----:B------:R-:W-:Y:S01]  /*1a00*/  FFMA R172, R172, 0.44721359014511108398, R171 ;  /* 0x3ee4f92eacac7823 */ /* 0x000fe200000000ab */
[----:B------:R-:W-:Y:S01]  /*1a10*/  FFMA R170, R15, -0.25, R2 ;  /* 0xbe8000000faa7823 */ /* 0x000fe20000000002 */
[----:B------:R-:W-:Y:S01]  /*1a20*/  FFMA R19, R174, R174, R19 ;  /* 0x000000aeae137223 */ /* 0x000fe20000000013 */
[----:B------:R-:W-:Y:S01]  /*1a30*/  FFMA R22, R173, R173, R4 ;  /* 0x000000adad167223 */ /* 0x000fe20000000004 */
[----:B------:R-:W-:Y:S01]  /*1a40*/  FFMA R12, R15, -R12, c[0x0][0x188] ;  /* 0x000062000f0c7623 */ /* 0x000fe2000000080c */
[----:B------:R-:W-:Y:S01]  /*1a50*/  FMUL R23, R172, R172 ;  /* 0x000000acac177220 */ /* 0x000fe20000400000 */
[--C-:B------:R-:W-:Y:S01]  /*1a60*/  FADD R13, -R13, R19.reuse ;  /* 0x000000130d0d7221 */ /* 0x100fe20000000100 */
[--C-:B------:R-:W-:Y:S01]  /*1a70*/  FADD R14, -R14, R22.reuse ;  /* 0x000000160e0e7221 */ /* 0x100fe20000000100 */
[----:B------:R-:W-:Y:S01]  /*1a80*/  FFMA R4, -R180, R180, R19 ;  /* 0x000000b4b4047223 */ /* 0x000fe20000000113 */
[----:B------:R-:W-:Y:S01]  /*1a90*/  FFMA R15, -R179, R179, R22 ;  /* 0x000000b3b30f7223 */ /* 0x000fe20000000116 */
[--C-:B------:R-:W-:Y:S01]  /*1aa0*/  FFMA R170, R170, 0.44721359014511108398, R169.reuse ;  /* 0x3ee4f92eaaaa7823 */ /* 0x100fe200000000a9 */
[----:B------:R-:W-:Y:S01]  /*1ab0*/  FFMA R169, R12, 0.44721359014511108398, R169 ;  /* 0x3ee4f92e0ca97823 */ /* 0x000fe200000000a9 */
[----:B------:R-:W-:Y:S01]  /*1ac0*/  FADD R14, R13, R14 ;  /* 0x0000000e0d0e7221 */ /* 0x000fe20000000000 */
[----:B------:R-:W-:Y:S01]  /*1ad0*/  FADD R12, R4, R15 ;  /* 0x0000000f040c7221 */ /* 0x000fe20000000000 */
[----:B------:R-:W-:Y:S01]  /*1ae0*/  FFMA R4, -R174, R174, R19 ;  /* 0x000000aeae047223 */ /* 0x000fe20000000113 */
[----:B------:R-:W-:Y:S01]  /*1af0*/  FFMA R13, -R173, R173, R22 ;  /* 0x000000adad0d7223 */ /* 0x000fe20000000116 */
[----:B------:R-:W-:Y:S01]  /*1b00*/  FFMA R15, R178, R178, R23 ;  /* 0x000000b2b20f7223 */ /* 0x000fe20000000017 */
[----:B------:R-:W-:Y:S01]  /*1b10*/  FMUL R19, RZ, R19 ;  /* 0x00000013ff137220 */ /* 0x000fe20000400000 */
[----:B------:R-:W-:Y:S01]  /*1b20*/  FMUL R22, RZ, R22 ;  /* 0x00000016ff167220 */ /* 0x000fe20000400000 */
[----:B------:R-:W-:Y:S01]  /*1b30*/  FFMA R171, R8, 0.44721359014511108398, R171 ;  /* 0x3ee4f92e08ab7823 */ /* 0x000fe200000000ab */
[----:B------:R-:W-:Y:S01]  /*1b40*/  FADD R21, R4, R13 ;  /* 0x0000000d04157221 */ /* 0x000fe20000000000 */
[----:B------:R-:W-:Y:S01]  /*1b50*/  FFMA R25, R170, R170, R15 ;  /* 0x000000aaaa197223 */ /* 0x000fe2000000000f */
[C-C-:B------:R-:W-:Y:S01]  /*1b60*/  FFMA R4, -R180.reuse, R176, R19.reuse ;  /* 0x000000b0b4047223 */ /* 0x140fe20000000113 */
[C-C-:B------:R-:W-:Y:S01]  /*1b70*/  FFMA R13, -R179.reuse, R175, R22.reuse ;  /* 0x000000afb30d7223 */ /* 0x140fe20000000116 */
[-CC-:B------:R-:W-:Y:S01]  /*1b80*/  FFMA R8, -R180, R174.reuse, R19.reuse ;  /* 0x000000aeb4087223 */ /* 0x180fe20000000113 */
[-CC-:B------:R-:W-:Y:S01]  /*1b90*/  FFMA R15, -R179, R173.reuse, R22.reuse ;  /* 0x000000adb30f7223 */ /* 0x180fe20000000116 */
[----:B------:R-:W-:Y:S01]  /*1ba0*/  FFMA R19, -R176, R174, R19 ;  /* 0x000000aeb0137223 */ /* 0x000fe20000000113 */
[----:B------:R-:W-:Y:S01]  /*1bb0*/  FFMA R22, -R175, R173, R22 ;  /* 0x000000adaf167223 */ /* 0x000fe20000000116 */
[----:B------:R-:W-:Y:S01]  /*1bc0*/  FADD R4, R4, R13 ;  /* 0x0000000d04047221 */ /* 0x000fe20000000000 */
[----:B------:R-:W-:Y:S01]  /*1bd0*/  FADD R8, R8, R15 ;  /* 0x0000000f08087221 */ /* 0x000fe20000000000 */
[----:B------:R-:W-:Y:S01]  /*1be0*/  FFMA R15, -R178, R178, R25 ;  /* 0x000000b2b20f7223 */ /* 0x000fe20000000119 */
[----:B------:R-:W-:Y:S01]  /*1bf0*/  FADD R19, R19, R22 ;  /* 0x0000001613137221 */ /* 0x000fe20000000000 */
[----:B------:R-:W-:Y:S01]  /*1c00*/  FMUL R22, R171, R171 ;  /* 0x000000abab167220 */ /* 0x000fe20000400000 */
[----:B------:R-:W-:Y:S01]  /*1c10*/  FMUL R13, RZ, R25 ;  /* 0x00000019ff0d7220 */ /* 0x000fe20000400000 */
[----:B------:R-:W-:Y:S01]  /*1c20*/  FADD R31, R12, R15 ;  /* 0x0000000f0c1f7221 */ /* 0x000fe20000000000 */
[----:B------:R-:W-:Y:S01]  /*1c30*/  FADD R23, -R23, R25 ;  /* 0x0000001917177221 */ /* 0x000fe20000000100 */
[----:B------:R-:W-:Y:S01]  /*1c40*/  FFMA R24, R177, R177, R22 ;  /* 0x000000b1b1187223 */ /* 0x000fe20000000016 */
[----:B------:R-:W-:Y:S01]  /*1c50*/  FFMA R15, -R178, R172, R13 ;  /* 0x000000acb20f7223 */ /* 0x000fe2000000010d */
[----:B------:R-:W-:Y:S01]  /*1c60*/  FMUL R30, R232, c[0x0][0x18c] ;  /* 0x00006300e81e7a20 */ /* 0x000fe20000400000 */
[----:B------:R-:W-:Y:S01]  /*1c70*/  FADD R14, R14, R23 ;  /* 0x000000170e0e7221 */ /* 0x000fe20000000000 */
[----:B------:R-:W-:Y:S01]  /*1c80*/  FFMA R24, R169, R169, R24 ;  /* 0x000000a9a9187223 */ /* 0x000fe20000000018 */
[----:B------:R-:W-:Y:S01]  /*1c90*/  FADD R15, R4, R15 ;  /* 0x0000000f040f7221 */ /* 0x000fe20000000000 */
[-CC-:B------:R-:W-:Y:S01]  /*1ca0*/  FFMA R23, -R178, R170.reuse, R13.reuse ;  /* 0x000000aab2177223 */ /* 0x180fe2000000010d */
[----:B------:R-:W-:Y:S01]  /*1cb0*/  FFMA R4, -R172, R170, R13 ;  /* 0x000000aaac047223 */ /* 0x000fe2000000010d */
[----:B------:R-:W-:Y:S01]  /*1cc0*/  FMUL R26, RZ, R24 ;  /* 0x00000018ff1a7220 */ /* 0x000fe20000400000 */
[--C-:B------:R-:W-:Y:S01]  /*1cd0*/  FADD R13, -R22, R24.reuse ;  /* 0x00000018160d7221 */ /* 0x100fe20000000100 */
[C---:B------:R-:W-:Y:S01]  /*1ce0*/  FFMA R22, -R177.reuse, R177, R24 ;  /* 0x000000b1b1167223 */ /* 0x040fe20000000118 */
[----:B------:R-:W-:Y:S01]  /*1cf0*/  FADD R8, R8, R23 ;  /* 0x0000001708087221 */ /* 0x000fe20000000000 */
[C-C-:B------:R-:W-:Y:S01]  /*1d00*/  FFMA R28, -R177.reuse, R171, R26.reuse ;  /* 0x000000abb11c7223 */ /* 0x140fe2000000011a */
[----:B------:R-:W-:Y:S01]  /*1d10*/  FADD R168, R14, R13 ;  /* 0x0000000d0ea87221 */ /* 0x000fe20000000000 */
[-C--:B------:R-:W-:Y:S01]  /*1d20*/  FFMA R13, -R177, R169.reuse, R26 ;  /* 0x000000a9b10d7223 */ /* 0x080fe2000000011a */
[----:B------:R-:W-:Y:S01]  /*1d30*/  FADD R4, R19, R4 ;  /* 0x0000000413047221 */ /* 0x000fe20000000000 */
[----:B------:R-:W-:Y:S01]  /*1d40*/  FADD R167, R15, R28 ;  /* 0x0000001c0fa77221 */ /* 0x000fe20000000000 */
[----:B------:R-:W-:Y:S01]  /*1d50*/  FADD R31, R31, R22 ;  /* 0x000000161f1f7221 */ /* 0x000fe20000000000 */
[-C--:B------:R-:W-:Y:S01]  /*1d60*/  FFMA R15, -R171, R169.reuse, R26 ;  /* 0x000000a9ab0f7223 */ /* 0x080fe2000000011a */
[----:B------:R-:W-:Y:S01]  /*1d70*/  FADD R166, R8, R13 ;  /* 0x0000000d08a67221 */ /* 0x000fe20000000000 */
[----:B------:R-:W-:Y:S01]  /*1d80*/  FADD R163, R3, -c[0x0][0x184] ;  /* 0x8000610003a37621 */ /* 0x000fe20000000000 */
[-C--:B------:R-:W-:Y:S01]  /*1d90*/  FMUL R13, R31, R30.reuse ;  /* 0x0000001e1f0d7220 */ /* 0x080fe20000400000 */
[----:B------:R-:W-:Y:S01]  /*1da0*/  FADD R164, R4, R15 ;  /* 0x0000000f04a47221 */ /* 0x000fe20000000000 */
[-C--:B------:R-:W-:Y:S01]  /*1db0*/  FMUL R15, R167, R30.reuse ;  /* 0x0000001ea70f7220 */ /* 0x080fe20000400000 */
[----:B------:R-:W-:Y:S01]  /*1dc0*/  FMUL R19, R166, R30 ;  /* 0x0000001ea6137220 */ /* 0x000fe20000400000 */
[----:B------:R-:W-:Y:S01]  /*1dd0*/  FADD R162, R10, -c[0x0][0x188] ;  /* 0x800062000aa27621 */ /* 0x000fe20000000000 */
[----:B------:R0:W-:Y:S01]  /*1de0*/  RED.E.ADD.F32.FTZ.RN.STRONG.GPU [R242.64], R13 ;  /* 0x0000000df200798e */ /* 0x0001e2000c10e78a */
[----:B------:R-:W-:Y:S01]  /*1df0*/  FFMA R12, -R170, R170, R25 ;  /* 0x000000aaaa0c7223 */ /* 0x000fe20000000119 */
[----:B------:R-:W-:Y:S01]  /*1e00*/  FADD R29, -R29, R20 ;  /* 0x000000141d1d7221 */ /* 0x000fe20000000100 */
[----:B------:R-:W-:Y:S01]  /*1e10*/  FADD R161, R11, -c[0x0][0x180] ;  /* 0x800060000ba17621 */ /* 0x000fe20000000000 */
[----:B------:R-:W-:Y:S01]  /*1e20*/  RED.E.ADD.F32.FTZ.RN.STRONG.GPU [R242.64+0x4], R15 ;  /* 0x0000040ff200798e */ /* 0x000fe2000c10e78a */
[-C--:B------:R-:W-:Y:S01]  /*1e30*/  FMUL R14, R183, R162.reuse ;  /* 0x000000a2b70e7220 */ /* 0x080fe20000400000 */
[----:B------:R-:W-:Y:S01]  /*1e40*/  FADD R12, R21, R12 ;  /* 0x0000000c150c7221 */ /* 0x000fe20000000000 */
[----:B------:R-:W-:Y:S01]  /*1e50*/  FFMA R165, -R169, R169, R24 ;  /* 0x000000a9a9a57223 */ /* 0x000fe20000000118 */
[----:B------:R-:W-:Y:S01]  /*1e60*/  RED.E.ADD.F32.FTZ.RN.STRONG.GPU [R242.64+0x8], R19 ;  /* 0x00000813f200798e */ /* 0x000fe2000c10e78a */
[----:B------:R-:W-:Y:S01]  /*1e70*/  FMUL R25, R204, R162 ;  /* 0x000000a2cc197220 */ /* 0x000fe20000400000 */
[----:B------:R-:W-:Y:S01]  /*1e80*/  FMUL R8, R203, R163 ;  /* 0x000000a3cb087220 */ /* 0x000fe20000400000 */
[----:B------:R-:W-:Y:S01]  /*1e90*/  FADD R165, R12, R165 ;  /* 0x000000a50ca57221 */ /* 0x000fe20000000000 */
[----:B------:R1:W-:Y:S01]  /*1ea0*/  RED.E.ADD.F32.FTZ.RN.STRONG.GPU [R242.64+0xc], R15 ;  /* 0x00000c0ff200798e */ /* 0x0003e2000c10e78a */
[----:B0-----:R-:W-:Y:S01]  /*1eb0*/  FMUL R13, R161, R29 ;  /* 0x0000001da10d7220 */ /* 0x001fe20000400000 */
[----:B------:R-:W-:-:S02]  /*1ec0*/  MOV R12, 0x3e2aaaab ;  /* 0x3e2aaaab000c7802 */ /* 0x000fc40000000f00 */
[----:B------:R-:W-:Y:S01]  /*1ed0*/  MOV R41, 0x40c00000 ;  /* 0x40c0000000297802 */ /* 0x000fe20000000f00 */
[----:B-1----:R-:W-:-:S04]  /*1ee0*/  FMUL R15, R182, R163 ;  /* 0x000000a3b60f7220 */ /* 0x002fc80000400000 */
[----:B------:R-:W-:Y:S01]  /*1ef0*/  FADD R237, R15, -R14 ;  /* 0x8000000e0fed7221 */ /* 0x000fe20000000000 */
[----:B------:R-:W-:-:S03]  /*1f00*/  FADD R28, R25, -R8 ;  /* 0x80000008191c7221 */ /* 0x000fc60000000000 */
[----:B------:R-:W-:Y:S01]  /*1f10*/  FFMA R4, R202, R237, R13 ;  /* 0x000000edca047223 */ /* 0x000fe2000000000d */
[----:B------:R-:W-:-:S03]  /*1f20*/  FFMA R13, R12, -R41, 1 ;  /* 0x3f8000000c0d7423 */ /* 0x000fc60000000829 */
[----:B------:R-:W-:-:S04]  /*1f30*/  FFMA R41, R181, R28, R4 ;  /* 0x0000001cb5297223 */ /* 0x000fc80000000004 */
[----:B------:R-:W0:Y:S01]  /*1f40*/  FCHK P0, R41, 6 ;  /* 0x40c0000029007902 */ /* 0x000e220000000000 */
[----:B------:R-:W-:Y:S01]  /*1f50*/  FMUL R21, R168, R30 ;  /* 0x0000001ea8157220 */ /* 0x000fe20000400000 */
[----:B------:R-:W-:Y:S01]  /*1f60*/  FFMA R4, R13, R12, 0.16666667163372039795 ;  /* 0x3e2aaaab0d047423 */ /* 0x000fe2000000000c */
[-C--:B------:R-:W-:Y:S01]  /*1f70*/  FMUL R23, R164, R30.reuse ;  /* 0x0000001ea4177220 */ /* 0x080fe20000400000 */
[----:B------:R-:W-:Y:S02]  /*1f80*/  FMUL R27, R165, R30 ;  /* 0x0000001ea51b7220 */ /* 0x000fe40000400000 */
[----:B------:R-:W-:Y:S01]  /*1f90*/  FFMA R13, R4, R41, RZ ;  /* 0x00000029040d7223 */ /* 0x000fe200000000ff */
[----:B------:R1:W-:Y:S01]  /*1fa0*/  RED.E.ADD.F32.FTZ.RN.STRONG.GPU [R242.64+0x10], R21 ;  /* 0x00001015f200798e */ /* 0x0003e2000c10e78a */
[----:B------:R-:W-:Y:S03]  /*1fb0*/  BSSY B2, `(.L_x_14) ;  /* 0x000000b000027945 */ /* 0x000fe60003800000 */
[----:B------:R1:W-:Y:S01]  /*1fc0*/  RED.E.ADD.F32.FTZ.RN.STRONG.GPU [R242.64+0x14], R23 ;  /* 0x00001417f200798e */ /* 0x0003e2000c10e78a */
[----:B------:R-:W-:-:S03]  /*1fd0*/  FFMA R12, R13, -6, R41 ;  /* 0xc0c000000d0c7823 */ /* 0x000fc60000000029 */
[----:B------:R1:W-:Y:S04]  /*1fe0*/  RED.E.ADD.F32.FTZ.RN.STRONG.GPU [R242.64+0x18], R19 ;  /* 0x00001813f200798e */ /* 0x0003e8000c10e78a */
[----:B------:R1:W-:Y:S01]  /*1ff0*/  RED.E.ADD.F32.FTZ.RN.STRONG.GPU [R242.64+0x1c], R23 ;  /* 0x00001c17f200798e */ /* 0x0003e2000c10e78a */
[----:B------:R-:W-:-:S03]  /*2000*/  FFMA R232, R4, R12, R13 ;  /* 0x0000000c04e87223 */ /* 0x000fc6000000000d */
[----:B------:R1:W-:Y:S01]  /*2010*/  RED.E.ADD.F32.FTZ.RN.STRONG.GPU [R242.64+0x20], R27 ;  /* 0x0000201bf200798e */ /* 0x0003e2000c10e78a */
[----:B0-----:R-:W-:Y:S05]  /*2020*/  @!P0 BRA `(.L_x_15) ;  /* 0x0000003000008947 */ /* 0x001fea0003800000 */
[----:B------:R-:W-:Y:S02]  /*2030*/  MOV R40, 0x40c00000 ;  /* 0x40c0000000287802 */ /* 0x000fe40000000f00 */
[----:B------:R-:W-:Y:S02]  /*2040*/  MOV R231, 0x2060 ;  /* 0x0000206000e77802 */ /* 0x000fe40000000f00 */
[----:B-1----:R-:W-:Y:S05]  /*2050*/  CALL.REL.NOINC `($__internal_2_$__cuda_sm3x_div_rn_noftz_f32_slowpath) ;  /* 0x0000f1b000007944 */ /* 0x002fea0003c00000 */
.L_x_15:
[----:B------:R-:W-:Y:S05]  /*2060*/  BSYNC B2 ;  /* 0x0000000000027941 */ /* 0x000fea0003800000 */
.L_x_14:
[----:B------:R-:W-:Y:S01]  /*2070*/  FADD R4, R11, R66 ;  /* 0x000000420b047221 */ /* 0x000fe20000000000 */
[----:B-1----:R-:W-:Y:S01]  /*2080*/  MOV R21, 0x3e800000 ;  /* 0x3e80000000157802 */ /* 0x002fe20000000f00 */
[----:B------:R-:W-:Y:S01]  /*2090*/  FADD R19, R3, R72 ;  /* 0x0000004803137221 */ /* 0x000fe20000000000 */
[----:B0-----:R-:W-:Y:S01]  /*20a0*/  FMUL R13, R232, UR8 ;  /* 0x00000008e80d7c20 */ /* 0x001fe20008400000 */
[----:B------:R-:W-:Y:S02]  /*20b0*/  FADD R12, R57, R4 ;  /* 0x00000004390c7221 */ /* 0x000fe40000000000 */
[----:B------:R-:W-:Y:S02]  /*20c0*/  FADD R19, R58, R19 ;  /* 0x000000133a137221 */ /* 0x000fe40000000000 */
        /* <DEDUP_REMOVED lines=12> */
[----:B------:R-:W-:Y:S01]  /*2190*/  FFMA R12, R19, -0.25, R3 ;  /* 0xbe800000130c7823 */ /* 0x000fe20000000003 */
[----:B------:R-:W-:Y:S01]  /*21a0*/  FADD R4, R59, R4 ;  /* 0x000000043b047221 */ /* 0x000fe20000000000 */
[----:B------:R0:W-:Y:S01]  /*21b0*/  RED.E.ADD.F32.FTZ.RN.STRONG.GPU [R70.64], R13 ;  /* 0x0000000d4600798e */ /* 0x0001e2000c10e78a */
[--C-:B------:R-:W-:Y:S01]  /*21c0*/  FFMA R156, R156, 0.44721359014511108398, R151.reuse ;  /* 0x3ee4f92e9c9c7823 */ /* 0x100fe20000000097 */
[----:B------:R-:W-:Y:S01]  /*21d0*/  FFMA R155, R12, 0.44721359014511108398, R151 ;  /* 0x3ee4f92e0c9b7823 */ /* 0x000fe20000000097 */
[C---:B------:R-:W-:Y:S01]  /*21e0*/  FFMA R149, R4.reuse, R21, -c[0x0][0x188] ;  /* 0x8000620004957623 */ /* 0x040fe20000000015 */
[C---:B------:R-:W-:Y:S01]  /*21f0*/  FFMA R12, R4.reuse, -0.25, R10 ;  /* 0xbe800000040c7823 */ /* 0x040fe2000000000a */
[----:B------:R-:W-:Y:S01]  /*2200*/  FFMA R154, R4, -0.25, R17 ;  /* 0xbe800000049a7823 */ /* 0x000fe20000000011 */
[----:B------:R-:W-:Y:S01]  /*2210*/  FMUL R24, R155, R155 ;  /* 0x0000009b9b187220 */ /* 0x000fe20000400000 */
[C---:B------:R-:W-:Y:S01]  /*2220*/  FFMA R152, R19.reuse, -0.25, R58 ;  /* 0xbe80000013987823 */ /* 0x040fe2000000003a */
[----:B------:R-:W-:Y:S01]  /*2230*/  FFMA R20, R19, -R21, c[0x0][0x184] ;  /* 0x0000610013147623 */ /* 0x000fe20000000815 */
[--C-:B------:R-:W-:Y:S01]  /*2240*/  FFMA R153, R12, 0.44721359014511108398, R149.reuse ;  /* 0x3ee4f92e0c997823 */ /* 0x100fe20000000095 */
[----:B------:R-:W-:Y:S01]  /*2250*/  FFMA R154, R154, 0.44721359014511108398, R149 ;  /* 0x3ee4f92e9a9a7823 */ /* 0x000fe20000000095 */
[----:B------:R-:W-:Y:S01]  /*2260*/  FFMA R12, R159, R159, R24 ;  /* 0x0000009f9f0c7223 */ /* 0x000fe20000000018 */
[----:B0-----:R-:W-:Y:S01]  /*2270*/  FMUL R13, R156, R156 ;  /* 0x0000009c9c0d7220 */ /* 0x001fe20000400000 */
[----:B------:R-:W-:Y:S01]  /*2280*/  FFMA R152, R152, 0.44721359014511108398, R151 ;  /* 0x3ee4f92e98987823 */ /* 0x000fe20000000097 */
[----:B------:R-:W-:Y:S01]  /*2290*/  FFMA R150, R4, -0.25, R59 ;  /* 0xbe80000004967823 */ /* 0x000fe2000000003b */
[----:B------:R-:W-:Y:S01]  /*22a0*/  FFMA R12, R153, R153, R12 ;  /* 0x00000099990c7223 */ /* 0x000fe2000000000c */
[----:B------:R-:W-:Y:S01]  /*22b0*/  FFMA R19, R160, R160, R13 ;  /* 0x000000a0a0137223 */ /* 0x000fe2000000000d */
[----:B------:R-:W-:Y:S01]  /*22c0*/  FFMA R22, R4, -R21, c[0x0][0x188] ;  /* 0x0000620004167623 */ /* 0x000fe20000000815 */
[----:B------:R-:W-:Y:S01]  /*22d0*/  FMUL R27, R152, R152 ;  /* 0x00000098981b7220 */ /* 0x000fe20000400000 */
[--C-:B------:R-:W-:Y:S01]  /*22e0*/  FFMA R21, -R159, R159, R12.reuse ;  /* 0x0000009f9f157223 */ /* 0x100fe2000000010c */
[----:B------:R-:W-:Y:S01]  /*22f0*/  FFMA R19, R154, R154, R19 ;  /* 0x0000009a9a137223 */ /* 0x000fe20000000013 */
[----:B------:R-:W-:Y:S01]  /*2300*/  FADD R24, -R24, R12 ;  /* 0x0000000c18187221 */ /* 0x000fe20000000100 */
[--C-:B------:R-:W-:Y:S01]  /*2310*/  FFMA R150, R150, 0.44721359014511108398, R149.reuse ;  /* 0x3ee4f92e96967823 */ /* 0x100fe20000000095 */
[----:B------:R-:W-:Y:S01]  /*2320*/  FFMA R149, R22, 0.44721359014511108398, R149 ;  /* 0x3ee4f92e16957823 */ /* 0x000fe20000000095 */
[--C-:B------:R-:W-:Y:S01]  /*2330*/  FFMA R4, -R160, R160, R19.reuse ;  /* 0x000000a0a0047223 */ /* 0x100fe20000000113 */
[----:B------:R-:W-:Y:S01]  /*2340*/  FADD R13, -R13, R19 ;  /* 0x000000130d0d7221 */ /* 0x000fe20000000100 */
[----:B------:R-:W-:Y:S01]  /*2350*/  FFMA R151, R20, 0.44721359014511108398, R151 ;  /* 0x3ee4f92e14977823 */ /* 0x000fe20000000097 */
[----:B------:R-:W-:Y:S01]  /*2360*/  FMUL R20, RZ, R12 ;  /* 0x0000000cff147220 */ /* 0x000fe20000400000 */
[----:B------:R-:W-:Y:S01]  /*2370*/  FADD R22, R4, R21 ;  /* 0x0000001504167221 */ /* 0x000fe20000000000 */
[----:B------:R-:W-:Y:S01]  /*2380*/  FADD R24, R13, R24 ;  /* 0x000000180d187221 */ /* 0x000fe20000000000 */
[----:B------:R-:W-:Y:S01]  /*2390*/  FFMA R4, -R154, R154, R19 ;  /* 0x0000009a9a047223 */ /* 0x000fe20000000113 */
[----:B------:R-:W-:Y:S01]  /*23a0*/  FFMA R21, R158, R158, R27 ;  /* 0x0000009e9e157223 */ /* 0x000fe2000000001b */
[----:B------:R-:W-:Y:S01]  /*23b0*/  FFMA R13, -R153, R153, R12 ;  /* 0x00000099990d7223 */ /* 0x000fe2000000010c */
[----:B------:R-:W-:Y:S01]  /*23c0*/  FMUL R19, RZ, R19 ;  /* 0x00000013ff137220 */ /* 0x000fe20000400000 */
[----:B------:R-:W-:Y:S01]  /*23d0*/  FMUL R26, R151, R151 ;  /* 0x00000097971a7220 */ /* 0x000fe20000400000 */
[----:B------:R-:W-:Y:S01]  /*23e0*/  FFMA R41, R150, R150, R21 ;  /* 0x0000009696297223 */ /* 0x000fe20000000015 */
[----:B------:R-:W-:Y:S01]  /*23f0*/  FADD R23, R4, R13 ;  /* 0x0000000d04177221 */ /* 0x000fe20000000000 */
[C-C-:B------:R-:W-:Y:S01]  /*2400*/  FFMA R12, -R160.reuse, R154, R19.reuse ;  /* 0x0000009aa00c7223 */ /* 0x140fe20000000113 */
[C-C-:B------:R-:W-:Y:S01]  /*2410*/  FFMA R21, -R159.reuse, R153, R20.reuse ;  /* 0x000000999f157223 */ /* 0x140fe20000000114 */
[----:B------:R-:W-:Y:S01]  /*2420*/  FFMA R4, -R160, R156, R19 ;  /* 0x0000009ca0047223 */ /* 0x000fe20000000113 */
[----:B------:R-:W-:Y:S01]  /*2430*/  FFMA R13, -R159, R155, R20 ;  /* 0x0000009b9f0d7223 */ /* 0x000fe20000000114 */
[----:B------:R-:W-:Y:S01]  /*2440*/  FFMA R40, R157, R157, R26 ;  /* 0x0000009d9d287223 */ /* 0x000fe2000000001a */
[----:B------:R-:W-:Y:S01]  /*2450*/  FADD R12, R12, R21 ;  /* 0x000000150c0c7221 */ /* 0x000fe20000000000 */
[----:B------:R-:W-:Y:S01]  /*2460*/  FFMA R21, -R158, R158, R41 ;  /* 0x0000009e9e157223 */ /* 0x000fe20000000129 */
[----:B------:R-:W-:Y:S01]  /*2470*/  FADD R4, R4, R13 ;  /* 0x0000000d04047221 */ /* 0x000fe20000000000 */
[----:B------:R-:W-:Y:S01]  /*2480*/  FMUL R13, RZ, R41 ;  /* 0x00000029ff0d7220 */ /* 0x000fe20000400000 */
[----:B------:R-:W-:Y:S01]  /*2490*/  FADD R27, -R27, R41 ;  /* 0x000000291b1b7221 */ /* 0x000fe20000000100 */
[----:B------:R-:W-:Y:S01]  /*24a0*/  FADD R22, R22, R21 ;  /* 0x0000001516167221 */ /* 0x000fe20000000000 */
[----:B------:R-:W-:Y:S01]  /*24b0*/  FFMA R40, R149, R149, R40 ;  /* 0x0000009595287223 */ /* 0x000fe20000000028 */
[----:B------:R-:W-:Y:S01]  /*24c0*/  FFMA R21, -R158, R152, R13 ;  /* 0x000000989e157223 */ /* 0x000fe2000000010d */
[----:B------:R-:W-:Y:S01]  /*24d0*/  FADD R24, R24, R27 ;  /* 0x0000001b18187221 */ /* 0x000fe20000000000 */
[----:B------:R-:W-:Y:S01]  /*24e0*/  FFMA R19, -R156, R154, R19 ;  /* 0x0000009a9c137223 */ /* 0x000fe20000000113 */
[----:B------:R-:W-:Y:S01]  /*24f0*/  FFMA R20, -R155, R153, R20 ;  /* 0x000000999b147223 */ /* 0x000fe20000000114 */
[----:B------:R-:W-:Y:S01]  /*2500*/  FFMA R27, -R158, R150, R13 ;  /* 0x000000969e1b7223 */ /* 0x000fe2000000010d */
[----:B------:R-:W-:Y:S01]  /*2510*/  FADD R21, R4, R21 ;  /* 0x0000001504157221 */ /* 0x000fe20000000000 */
[----:B------:R-:W-:Y:S01]  /*2520*/  FMUL R74, RZ, R40 ;  /* 0x00000028ff4a7220 */ /* 0x000fe20000400000 */
[-C--:B------:R-:W-:Y:S01]  /*2530*/  FFMA R4, -R152, R150.reuse, R13 ;  /* 0x0000009698047223 */ /* 0x080fe2000000010d */
[----:B------:R-:W-:Y:S01]  /*2540*/  FADD R13, -R26, R40 ;  /* 0x000000281a0d7221 */ /* 0x000fe20000000100 */
[----:B------:R-:W-:Y:S01]  /*2550*/  FADD R19, R19, R20 ;  /* 0x0000001413137221 */ /* 0x000fe20000000000 */
[----:B------:R-:W-:Y:S01]  /*2560*/  FADD R12, R12, R27 ;  /* 0x0000001b0c0c7221 */ /* 0x000fe20000000000 */
[C---:B------:R-:W-:Y:S01]  /*2570*/  FFMA R26, -R157.reuse, R151, R74 ;  /* 0x000000979d1a7223 */ /* 0x040fe2000000014a */
[C---:B------:R-:W-:Y:S01]  /*2580*/  FFMA R27, -R157.reuse, R157, R40 ;  /* 0x0000009d9d1b7223 */ /* 0x040fe20000000128 */
[----:B------:R-:W-:Y:S01]  /*2590*/  FADD R148, R24, R13 ;  /* 0x0000000d18947221 */ /* 0x000fe20000000000 */
[-C--:B------:R-:W-:Y:S01]  /*25a0*/  FFMA R13, -R157, R149.reuse, R74 ;  /* 0x000000959d0d7223 */ /* 0x080fe2000000014a */
[----:B------:R-:W-:Y:S01]  /*25b0*/  FADD R4, R19, R4 ;  /* 0x0000000413047221 */ /* 0x000fe20000000000 */
[----:B------:R-:W-:Y:S01]  /*25c0*/  FADD R147, R21, R26 ;  /* 0x0000001a15937221 */ /* 0x000fe20000000000 */
[----:B------:R-:W-:Y:S01]  /*25d0*/  FADD R27, R22, R27 ;  /* 0x0000001b161b7221 */ /* 0x000fe20000000000 */
[----:B------:R-:W-:Y:S01]  /*25e0*/  FMUL R26, R232, c[0x0][0x18c] ;  /* 0x00006300e81a7a20 */ /* 0x000fe20000400000 */
[-C--:B------:R-:W-:Y:S01]  /*25f0*/  FFMA R19, -R151, R149.reuse, R74 ;  /* 0x0000009597137223 */ /* 0x080fe2000000014a */
[----:B------:R-:W-:Y:S01]  /*2600*/  FADD R146, R12, R13 ;  /* 0x0000000d0c927221 */ /* 0x000fe20000000000 */
[----:B------:R-:W-:Y:S01]  /*2610*/  FFMA R20, -R150, R150, R41 ;  /* 0x0000009696147223 */ /* 0x000fe20000000129 */
[-C--:B------:R-:W-:Y:S01]  /*2620*/  FMUL R13, R27, R26.reuse ;  /* 0x0000001a1b0d7220 */ /* 0x080fe20000400000 */
[----:B------:R-:W-:Y:S01]  /*2630*/  FADD R144, R4, R19 ;  /* 0x0000001304907221 */ /* 0x000fe20000000000 */
[-C--:B------:R-:W-:Y:S01]  /*2640*/  FMUL R19, R147, R26.reuse ;  /* 0x0000001a93137220 */ /* 0x080fe20000400000 */
[-C--:B------:R-:W-:Y:S01]  /*2650*/  FMUL R21, R146, R26.reuse ;  /* 0x0000001a92157220 */ /* 0x080fe20000400000 */
[----:B------:R-:W-:Y:S01]  /*2660*/  FADD R20, R23, R20 ;  /* 0x0000001417147221 */ /* 0x000fe20000000000 */
[-C--:B------:R-:W-:Y:S01]  /*2670*/  FMUL R23, R148, R26.reuse ;  /* 0x0000001a94177220 */ /* 0x080fe20000400000 */
[----:B------:R-:W-:Y:S01]  /*2680*/  FADD R143, R61, -c[0x0][0x184] ;  /* 0x800061003d8f7621 */ /* 0x000fe20000000000 */
[----:B------:R-:W-:Y:S01]  /*2690*/  FADD R142, R62, -c[0x0][0x188] ;  /* 0x800062003e8e7621 */ /* 0x000fe20000000000 */
[----:B------:R0:W-:Y:S01]  /*26a0*/  RED.E.ADD.F32.FTZ.RN.STRONG.GPU [R242.64], R13 ;  /* 0x0000000df200798e */ /* 0x0001e2000c10e78a */
[----:B------:R-:W-:Y:S01]  /*26b0*/  FMUL R41, R144, R26 ;  /* 0x0000001a90297220 */ /* 0x000fe20000400000 */
[----:B------:R-:W-:-:S02]  /*26c0*/  FFMA R145, -R149, R149, R40 ;  /* 0x0000009595917223 */ /* 0x000fc40000000128 */
[----:B------:R-:W-:Y:S01]  /*26d0*/  RED.E.ADD.F32.FTZ.RN.STRONG.GPU [R242.64+0x4], R19 ;  /* 0x00000413f200798e */ /* 0x000fe2000c10e78a */
[----:B------:R-:W-:Y:S01]  /*26e0*/  FADD R25, -R25, R8 ;  /* 0x0000000819197221 */ /* 0x000fe20000000100 */
[----:B------:R-:W-:Y:S01]  /*26f0*/  FADD R141, R60, -c[0x0][0x180] ;  /* 0x800060003c8d7621 */ /* 0x000fe20000000000 */
[----:B------:R-:W-:Y:S01]  /*2700*/  FMUL R12, R163, R142 ;  /* 0x0000008ea30c7220 */ /* 0x000fe20000400000 */
[----:B------:R-:W-:Y:S01]  /*2710*/  RED.E.ADD.F32.FTZ.RN.STRONG.GPU [R242.64+0x8], R21 ;  /* 0x00000815f200798e */ /* 0x000fe2000c10e78a */
[----:B------:R-:W-:-:S03]  /*2720*/  FADD R145, R20, R145 ;  /* 0x0000009114917221 */ /* 0x000fc60000000000 */
[----:B------:R1:W-:Y:S01]  /*2730*/  RED.E.ADD.F32.FTZ.RN.STRONG.GPU [R242.64+0xc], R19 ;  /* 0x00000c13f200798e */ /* 0x0003e2000c10e78a */
[----:B0-----:R-:W-:-:S03]  /*2740*/  FMUL R13, R162, R143 ;  /* 0x0000008fa20d7220 */ /* 0x001fc60000400000 */
[----:B------:R0:W-:Y:S01]  /*2750*/  RED.E.ADD.F32.FTZ.RN.STRONG.GPU [R242.64+0x10], R23 ;  /* 0x00001017f200798e */ /* 0x0001e2000c10e78a */
[----:B------:R-:W-:Y:S01]  /*2760*/  FMUL R20, R204, R142 ;  /* 0x0000008ecc147220 */ /* 0x000fe20000400000 */
[----:B------:R-:W-:Y:S02]  /*2770*/  FADD R24, R13, -R12 ;  /* 0x8000000c0d187221 */ /* 0x000fe40000000000 */
[----:B------:R-:W-:Y:S04]  /*2780*/  RED.E.ADD.F32.FTZ.RN.STRONG.GPU [R242.64+0x14], R41 ;  /* 0x00001429f200798e */ /* 0x000fe8000c10e78a */
[----:B------:R2:W-:Y:S01]  /*2790*/  RED.E.ADD.F32.FTZ.RN.STRONG.GPU [R242.64+0x18], R21 ;  /* 0x00001815f200798e */ /* 0x0005e2000c10e78a */
[----:B-1----:R-:W-:Y:S01]  /*27a0*/  FMUL R19, R203, R143 ;  /* 0x0000008fcb137220 */ /* 0x002fe20000400000 */
[----:B------:R-:W-:-:S02]  /*27b0*/  MOV R8, 0x3e2aaaab ;  /* 0x3e2aaaab00087802 */ /* 0x000fc40000000f00 */
[----:B------:R1:W-:Y:S01]  /*27c0*/  RED.E.ADD.F32.FTZ.RN.STRONG.GPU [R242.64+0x1c], R41 ;  /* 0x00001c29f200798e */ /* 0x0003e2000c10e78a */
[----:B0-----:R-:W-:Y:S01]  /*27d0*/  FADD R23, R20, -R19 ;  /* 0x8000001314177221 */ /* 0x001fe20000000000 */
[----:B--2---:R-:W-:-:S04]  /*27e0*/  FMUL R21, R141, R25 ;  /* 0x000000198d157220 */ /* 0x004fc80000400000 */
[----:B------:R-:W-:Y:S01]  /*27f0*/  FFMA R4, R202, R24, R21 ;  /* 0x00000018ca047223 */ /* 0x000fe20000000015 */
[----:B------:R-:W-:-:S03]  /*2800*/  MOV R75, 0x40c00000 ;  /* 0x40c00000004b7802 */ /* 0x000fc60000000f00 */
[----:B-1----:R-:W-:Y:S02]  /*2810*/  FFMA R41, R161, R23, R4 ;  /* 0x00000017a1297223 */ /* 0x002fe40000000004 */
[----:B------:R-:W-:Y:S02]  /*2820*/  FFMA R75, R8, -R75, 1 ;  /* 0x3f800000084b7423 */ /* 0x000fe4000000084b */
[----:B------:R-:W0:Y:S02]  /*2830*/  FCHK P0, R41, 6 ;  /* 0x40c0000029007902 */ /* 0x000e240000000000 */
[----:B------:R-:W-:Y:S01]  /*2840*/  FFMA R4, R75, R8, 0.16666667163372039795 ;  /* 0x3e2aaaab4b047423 */ /* 0x000fe20000000008 */
[----:B------:R-:W-:-:S03]  /*2850*/  FMUL R63, R145, R26 ;  /* 0x0000001a913f7220 */ /* 0x000fc60000400000 */
[----:B------:R-:W-:Y:S01]  /*2860*/  FFMA R21, R4, R41, RZ ;  /* 0x0000002904157223 */ /* 0x000fe200000000ff */
[----:B------:R-:W-:Y:S01]  /*2870*/  BSSY B2, `(.L_x_16) ;  /* 0x0000008000027945 */ /* 0x000fe20003800000 */
[----:B------:R1:W-:Y:S02]  /*2880*/  RED.E.ADD.F32.FTZ.RN.STRONG.GPU [R242.64+0x20], R63 ;  /* 0x0000203ff200798e */ /* 0x0003e4000c10e78a */
[----:B------:R-:W-:-:S04]  /*2890*/  FFMA R232, R21, -6, R41 ;  /* 0xc0c0000015e87823 */ /* 0x000fc80000000029 */
[----:B------:R-:W-:Y:S01]  /*28a0*/  FFMA R232, R4, R232, R21 ;  /* 0x000000e804e87223 */ /* 0x000fe20000000015 */
[----:B0-----:R-:W-:Y:S05]  /*28b0*/  @!P0 BRA `(.L_x_17) ;  /* 0x0000003000008947 */ /* 0x001fea0003800000 */
[----:B------:R-:W-:Y:S02]  /*28c0*/  MOV R40, 0x40c00000 ;  /* 0x40c0000000287802 */ /* 0x000fe40000000f00 */
[----:B------:R-:W-:Y:S02]  /*28d0*/  MOV R231, 0x28f0 ;  /* 0x000028f000e77802 */ /* 0x000fe40000000f00 */
[----:B-1----:R-:W-:Y:S05]  /*28e0*/  CALL.REL.NOINC `($__internal_2_$__cuda_sm3x_div_rn_noftz_f32_slowpath) ;  /* 0x0000e92000007944 */ /* 0x002fea0003c00000 */
.L_x_17:
[----:B------:R-:W-:Y:S05]  /*28f0*/  BSYNC B2 ;  /* 0x0000000000027941 */ /* 0x000fea0003800000 */
.L_x_16:
        /* <DEDUP_REMOVED lines=28> */
[-C--:B------:R-:W-:Y:S01]  /*2ac0*/  FFMA R8, R8, -R63.reuse, c[0x0][0x184] ;  /* 0x0000610008087623 */ /* 0x080fe2000000083f */
[----:B------:R-:W-:Y:S01]  /*2ad0*/  FFMA R22, R41, -R63, c[0x0][0x188] ;  /* 0x0000620029167623 */ /* 0x000fe2000000083f */
[--C-:B------:R-:W-:Y:S01]  /*2ae0*/  FFMA R133, R4, 0.44721359014511108398, R129.reuse ;  /* 0x3ee4f92e04857823 */ /* 0x100fe20000000081 */
[----:B------:R-:W-:Y:S01]  /*2af0*/  FFMA R134, R134, 0.44721359014511108398, R129 ;  /* 0x3ee4f92e86867823 */ /* 0x000fe20000000081 */
[----:B0-----:R-:W-:Y:S01]  /*2b00*/  FMUL R21, R136, R136 ;  /* 0x0000008888157220 */ /* 0x001fe20000400000 */
[----:B------:R-:W-:Y:S01]  /*2b10*/  FFMA R4, R139, R139, R40 ;  /* 0x0000008b8b047223 */ /* 0x000fe20000000028 */
[----:B------:R-:W-:Y:S01]  /*2b20*/  FFMA R132, R132, 0.44721359014511108398, R131 ;  /* 0x3ee4f92e84847823 */ /* 0x000fe20000000083 */
[----:B------:R-:W-:Y:S01]  /*2b30*/  FFMA R130, R41, -0.25, R10 ;  /* 0xbe80000029827823 */ /* 0x000fe2000000000a */
[----:B------:R-:W-:Y:S01]  /*2b40*/  FFMA R63, R140, R140, R21 ;  /* 0x0000008c8c3f7223 */ /* 0x000fe20000000015 */
[----:B------:R-:W-:Y:S01]  /*2b50*/  FFMA R74, R133, R133, R4 ;  /* 0x00000085854a7223 */ /* 0x000fe20000000004 */
[----:B------:R-:W-:Y:S01]  /*2b60*/  FMUL R77, R132, R132 ;  /* 0x00000084844d7220 */ /* 0x000fe20000400000 */
[----:B------:R-:W-:Y:S01]  /*2b70*/  FFMA R130, R130, 0.44721359014511108398, R129 ;  /* 0x3ee4f92e82827823 */ /* 0x000fe20000000081 */
[----:B------:R-:W-:Y:S01]  /*2b80*/  FFMA R63, R134, R134, R63 ;  /* 0x00000086863f7223 */ /* 0x000fe2000000003f */
[--C-:B------:R-:W-:Y:S01]  /*2b90*/  FADD R40, -R40, R74.reuse ;  /* 0x0000004a28287221 */ /* 0x100fe20000000100 */
[----:B------:R-:W-:Y:S01]  /*2ba0*/  FFMA R41, -R139, R139, R74 ;  /* 0x0000008b8b297223 */ /* 0x000fe2000000014a */
[----:B------:R-:W-:Y:S01]  /*2bb0*/  FFMA R129, R22, 0.44721359014511108398, R129 ;  /* 0x3ee4f92e16817823 */ /* 0x000fe20000000081 */
[--C-:B------:R-:W-:Y:S01]  /*2bc0*/  FADD R21, -R21, R63.reuse ;  /* 0x0000003f15157221 */ /* 0x100fe20000000100 */
[----:B------:R-:W-:Y:S01]  /*2bd0*/  FFMA R4, -R140, R140, R63 ;  /* 0x0000008c8c047223 */ /* 0x000fe2000000013f */
[----:B------:R-:W-:-:S02]  /*2be0*/  FFMA R131, R8, 0.44721359014511108398, R131 ;  /* 0x3ee4f92e08837823 */ /* 0x000fc40000000083 */
[----:B------:R-:W-:Y:S01]  /*2bf0*/  FADD R40, R21, R40 ;  /* 0x0000002815287221 */ /* 0x000fe20000000000 */
[----:B------:R-:W-:Y:S01]  /*2c00*/  FADD R22, R4, R41 ;  /* 0x0000002904167221 */ /* 0x000fe20000000000 */
[----:B------:R-:W-:Y:S01]  /*2c10*/  FFMA R4, -R134, R134, R63 ;  /* 0x0000008686047223 */ /* 0x000fe2000000013f */
[----:B------:R-:W-:Y:S01]  /*2c20*/  FFMA R21, -R133, R133, R74 ;  /* 0x0000008585157223 */ /* 0x000fe2000000014a */
[----:B------:R-:W-:Y:S01]  /*2c30*/  FFMA R41, R138, R138, R77 ;  /* 0x0000008a8a297223 */ /* 0x000fe2000000004d */
[----:B------:R-:W-:Y:S01]  /*2c40*/  FMUL R63, RZ, R63 ;  /* 0x0000003fff3f7220 */ /* 0x000fe20000400000 */
[----:B------:R-:W-:Y:S01]  /*2c50*/  FMUL R74, RZ, R74 ;  /* 0x0000004aff4a7220 */ /* 0x000fe20000400000 */
        /* <DEDUP_REMOVED lines=10> */
[--C-:B------:R-:W-:Y:S01]  /*2d00*/  FADD R77, -R77, R79.reuse ;  /* 0x0000004f4d4d7221 */ /* 0x100fe20000000100 */
[----:B------:R-:W-:Y:S01]  /*2d10*/  FADD R63, R63, R74 ;  /* 0x0000004a3f3f7221 */ /* 0x000fe20000000000 */
[----:B------:R-:W-:Y:S01]  /*2d20*/  FMUL R74, R131, R131 ;  /* 0x00000083834a7220 */ /* 0x000fe20000400000 */
[----:B------:R-:W-:Y:S01]  /*2d30*/  FFMA R41, -R138, R138, R79 ;  /* 0x0000008a8a297223 */ /* 0x000fe2000000014f */
[----:B------:R-:W-:Y:S01]  /*2d40*/  FMUL R21, RZ, R79 ;  /* 0x0000004fff157220 */ /* 0x000fe20000400000 */
[----:B------:R-:W-:Y:S01]  /*2d50*/  FADD R128, R40, R77 ;  /* 0x0000004d28807221 */ /* 0x000fe20000000000 */
[----:B------:R-:W-:Y:S01]  /*2d60*/  FFMA R76, R137, R137, R74 ;  /* 0x00000089894c7223 */ /* 0x000fe2000000004a */
[----:B------:R-:W-:Y:S01]  /*2d70*/  FADD R40, R22, R41 ;  /* 0x0000002916287221 */ /* 0x000fe20000000000 */
[C-C-:B------:R-:W-:Y:S01]  /*2d80*/  FFMA R77, -R138.reuse, R130, R21.reuse ;  /* 0x000000828a4d7223 */ /* 0x140fe20000000115 */
[----:B------:R-:W-:Y:S01]  /*2d90*/  FFMA R41, -R138, R132, R21 ;  /* 0x000000848a297223 */ /* 0x000fe20000000115 */
[----:B------:R-:W-:Y:S01]  /*2da0*/  FFMA R76, R129, R129, R76 ;  /* 0x00000081814c7223 */ /* 0x000fe2000000004c */
[----:B------:R-:W-:Y:S01]  /*2db0*/  FFMA R22, -R130, R130, R79 ;  /* 0x0000008282167223 */ /* 0x000fe2000000014f */
[----:B------:R-:W-:Y:S01]  /*2dc0*/  FADD R8, R8, R77 ;  /* 0x0000004d08087221 */ /* 0x000fe20000000000 */
[----:B------:R-:W-:Y:S01]  /*2dd0*/  FADD R41, R4, R41 ;  /* 0x0000002904297221 */ /* 0x000fe20000000000 */
[----:B------:R-:W-:Y:S01]  /*2de0*/  FMUL R78, RZ, R76 ;  /* 0x0000004cff4e7220 */ /* 0x000fe20000400000 */
[--C-:B------:R-:W-:Y:S01]  /*2df0*/  FADD R77, -R74, R76.reuse ;  /* 0x0000004c4a4d7221 */ /* 0x100fe20000000100 */
[----:B------:R-:W-:Y:S01]  /*2e00*/  FFMA R4, -R132, R130, R21 ;  /* 0x0000008284047223 */ /* 0x000fe20000000115 */
[C---:B------:R-:W-:Y:S01]  /*2e10*/  FFMA R21, -R137.reuse, R137, R76 ;  /* 0x0000008989157223 */ /* 0x040fe2000000014c */
[----:B------:R-:W-:Y:S01]  /*2e20*/  FFMA R74, -R137, R131, R78 ;  /* 0x00000083894a7223 */ /* 0x000fe2000000014e */
[----:B------:R-:W-:Y:S01]  /*2e30*/  FADD R75, R75, R22 ;  /* 0x000000164b4b7221 */ /* 0x000fe20000000000 */
[----:B------:R-:W-:Y:S01]  /*2e40*/  FADD R4, R63, R4 ;  /* 0x000000043f047221 */ /* 0x000fe20000000000 */
[----:B------:R-:W-:Y:S01]  /*2e50*/  FADD R22, R40, R21 ;  /* 0x0000001528167221 */ /* 0x000fe20000000000 */
[----:B------:R-:W-:Y:S01]  /*2e60*/  FADD R127, R41, R74 ;  /* 0x0000004a297f7221 */ /* 0x000fe20000000000 */
[-CC-:B------:R-:W-:Y:S01]  /*2e70*/  FFMA R41, -R137, R129.reuse, R78.reuse ;  /* 0x0000008189297223 */ /* 0x180fe2000000014e */
[----:B------:R-:W-:Y:S01]  /*2e80*/  FMUL R21, R232, c[0x0][0x18c] ;  /* 0x00006300e8157a20 */ /* 0x000fe20000400000 */
[-C--:B------:R-:W-:Y:S01]  /*2e90*/  FFMA R63, -R131, R129.reuse, R78 ;  /* 0x00000081833f7223 */ /* 0x080fe2000000014e */
[----:B------:R-:W-:Y:S01]  /*2ea0*/  FFMA R76, -R129, R129, R76 ;  /* 0x00000081814c7223 */ /* 0x000fe2000000014c */
[----:B------:R-:W-:Y:S01]  /*2eb0*/  FADD R126, R8, R41 ;  /* 0x00000029087e7221 */ /* 0x000fe20000000000 */
[----:B------:R-:W-:Y:S01]  /*2ec0*/  FMUL R41, R22, R21 ;  /* 0x0000001516297220 */ /* 0x000fe20000400000 */
[----:B------:R-:W-:Y:S01]  /*2ed0*/  FADD R124, R4, R63 ;  /* 0x0000003f047c7221 */ /* 0x000fe20000000000 */
[----:B------:R-:W-:Y:S01]  /*2ee0*/  FMUL R8, R208, R142 ;  /* 0x0000008ed0087220 */ /* 0x000fe20000400000 */
[----:B------:R-:W-:Y:S01]  /*2ef0*/  FMUL R63, R207, R143 ;  /* 0x0000008fcf3f7220 */ /* 0x000fe20000400000 */
[----:B------:R-:W-:Y:S01]  /*2f00*/  FADD R20, -R20, R19 ;  /* 0x0000001314147221 */ /* 0x000fe20000000100 */
[----:B------:R0:W-:Y:S01]  /*2f10*/  RED.E.ADD.F32.FTZ.RN.STRONG.GPU [R242.64], R41 ;  /* 0x00000029f200798e */ /* 0x0001e2000c10e78a */
[----:B------:R-:W-:Y:S01]  /*2f20*/  FADD R125, R75, R76 ;  /* 0x0000004c4b7d7221 */ /* 0x000fe20000000000 */
[----:B------:R-:W-:Y:S01]  /*2f30*/  FADD R19, R8, -R63 ;  /* 0x8000003f08137221 */ /* 0x000fe20000000000 */
[----:B------:R-:W-:Y:S01]  /*2f40*/  FADD R128, R128, R77 ;  /* 0x0000004d80807221 */ /* 0x000fe20000000000 */
[-C--:B------:R-:W-:Y:S01]  /*2f50*/  FMUL R75, R127, R21.reuse ;  /* 0x000000157f4b7220 */ /* 0x080fe20000400000 */
[----:B------:R-:W-:Y:S01]  /*2f60*/  FMUL R77, R126, R21 ;  /* 0x000000157e4d7220 */ /* 0x000fe20000400000 */
[----:B------:R-:W-:-:S03]  /*2f70*/  FADD R18, -R18, R67 ;  /* 0x0000004312127221 */ /* 0x000fc60000000100 */
[----:B------:R-:W-:Y:S01]  /*2f80*/  RED.E.ADD.F32.FTZ.RN.STRONG.GPU [R242.64+0x4], R75 ;  /* 0x0000044bf200798e */ /* 0x000fe2000c10e78a */
[----:B0-----:R-:W-:-:S03]  /*2f90*/  FMUL R41, R209, R20 ;  /* 0x00000014d1297220 */ /* 0x001fc60000400000 */
[----:B------:R-:W-:Y:S01]  /*2fa0*/  RED.E.ADD.F32.FTZ.RN.STRONG.GPU [R242.64+0x8], R77 ;  /* 0x0000084df200798e */ /* 0x000fe2000c10e78a */
[----:B------:R-:W-:-:S03]  /*2fb0*/  FFMA R4, R202, R19, R41 ;  /* 0x00000013ca047223 */ /* 0x000fc60000000029 */
[----:B------:R0:W-:Y:S01]  /*2fc0*/  RED.E.ADD.F32.FTZ.RN.STRONG.GPU [R242.64+0xc], R75 ;  /* 0x00000c4bf200798e */ /* 0x0001e2000c10e78a */
[----:B------:R-:W-:Y:S01]  /*2fd0*/  MOV R74, 0x3e2aaaab ;  /* 0x3e2aaaab004a7802 */ /* 0x000fe20000000f00 */
[----:B------:R-:W-:-:S04]  /*2fe0*/  FFMA R40, R141, R18, R4 ;  /* 0x000000128d287223 */ /* 0x000fc80000000004 */
[----:B------:R-:W1:Y:S01]  /*2ff0*/  FCHK P0, R40, 6 ;  /* 0x40c0000028007902 */ /* 0x000e620000000000 */
[----:B0-----:R-:W-:Y:S01]  /*3000*/  MOV R75, 0x40c00000 ;  /* 0x40c00000004b7802 */ /* 0x001fe20000000f00 */
[----:B------:R-:W-:-:S04]  /*3010*/  FMUL R79, R128, R21 ;  /* 0x00000015804f7220 */ /* 0x000fc80000400000 */
[----:B------:R-:W-:Y:S01]  /*3020*/  FFMA R75, R74, -R75, 1 ;  /* 0x3f8000004a4b7423 */ /* 0x000fe2000000084b */
[-C--:B------:R-:W-:Y:S01]  /*3030*/  FMUL R81, R124, R21.reuse ;  /* 0x000000157c517220 */ /* 0x080fe20000400000 */
[----:B------:R-:W-:Y:S01]  /*3040*/  FMUL R83, R125, R21 ;  /* 0x000000157d537220 */ /* 0x000fe20000400000 */
[----:B------:R0:W-:Y:S01]  /*3050*/  RED.E.ADD.F32.FTZ.RN.STRONG.GPU [R242.64+0x10], R79 ;  /* 0x0000104ff200798e */ /* 0x0001e2000c10e78a */
[----:B------:R-:W-:-:S03]  /*3060*/  FFMA R4, R75, R74, 0.16666667163372039795 ;  /* 0x3e2aaaab4b047423 */ /* 0x000fc6000000004a */
[----:B------:R0:W-:Y:S01]  /*3070*/  RED.E.ADD.F32.FTZ.RN.STRONG.GPU [R242.64+0x14], R81 ;  /* 0x00001451f200798e */ /* 0x0001e2000c10e78a */
[----:B------:R-:W-:Y:S01]  /*3080*/  FFMA R41, R4, R40, RZ ;  /* 0x0000002804297223 */ /* 0x000fe200000000ff */
[----:B------:R-:W-:Y:S02]  /*3090*/  BSSY B2, `(.L_x_18) ;  /* 0x000000b000027945 */ /* 0x000fe40003800000 */
[----:B------:R0:W-:Y:S01]  /*30a0*/  RED.E.ADD.F32.FTZ.RN.STRONG.GPU [R242.64+0x18], R77 ;  /* 0x0000184df200798e */ /* 0x0001e2000c10e78a */
[----:B------:R-:W-:-:S03]  /*30b0*/  FFMA R232, R41, -6, R40 ;  /* 0xc0c0000029e87823 */ /* 0x000fc60000000028 */
[----:B------:R0:W-:Y:S01]  /*30c0*/  RED.E.ADD.F32.FTZ.RN.STRONG.GPU [R242.64+0x1c], R81 ;  /* 0x00001c51f200798e */ /* 0x0001e2000c10e78a */
[----:B------:R-:W-:-:S03]  /*30d0*/  FFMA R232, R4, R232, R41 ;  /* 0x000000e804e87223 */ /* 0x000fc60000000029 */
[----:B------:R0:W-:Y:S01]  /*30e0*/  RED.E.ADD.F32.FTZ.RN.STRONG.GPU [R242.64+0x20], R83 ;  /* 0x00002053f200798e */ /* 0x0001e2000c10e78a */
[----:B-1----:R-:W-:Y:S05]  /*30f0*/  @!P0 BRA `(.L_x_19) ;  /* 0x0000004000008947 */ /* 0x002fea0003800000 */
[----:B------:R-:W-:Y:S02]  /*3100*/  MOV R41, R40 ;  /* 0x0000002800297202 */ /* 0x000fe40000000f00 */
[----:B------:R-:W-:Y:S02]  /*3110*/  MOV R40, 0x40c00000 ;  /* 0x40c0000000287802 */ /* 0x000fe40000000f00 */
[----:B------:R-:W-:Y:S02]  /*3120*/  MOV R231, 0x3140 ;  /* 0x0000314000e77802 */ /* 0x000fe40000000f00 */
[----:B0-----:R-:W-:Y:S05]  /*3130*/  CALL.REL.NOINC `($__internal_2_$__cuda_sm3x_div_rn_noftz_f32_slowpath) ;  /* 0x0000e0d000007944 */ /* 0x001fea0003c00000 */
.L_x_19:
[----:B------:R-:W-:Y:S05]  /*3140*/  BSYNC B2 ;  /* 0x0000000000027941 */ /* 0x000fea0003800000 */
.L_x_18:
[----:B------:R-:W-:Y:S01]  /*3150*/  FADD R67, R69, R66 ;  /* 0x0000004245437221 */ /* 0x000fe20000000000 */
[----:B------:R-:W-:Y:S01]  /*3160*/  FADD R73, R6, R73 ;  /* 0x0000004906497221 */ /* 0x000fe20000000000 */
[----:B------:R-:W-:Y:S01]  /*3170*/  FADD R72, R7, R72 ;  /* 0x0000004807487221 */ /* 0x000fe20000000000 */
[----:B------:R-:W-:Y:S01]  /*3180*/  MOV R40, 0x3e800000 ;  /* 0x3e80000000287802 */ /* 0x000fe20000000f00 */
[----:B------:R-:W-:Y:S01]  /*3190*/  FADD R4, R60, R67 ;  /* 0x000000433c047221 */ /* 0x000fe20000000000 */
[----:B------:R-:W-:Y:S01]  /*31a0*/  FADD R73, R62, R73 ;  /* 0x000000493e497221 */ /* 0x000fe20000000000 */
[----:B------:R-:W-:Y:S01]  /*31b0*/  FADD R67, R61, R72 ;  /* 0x000000483d437221 */ /* 0x000fe20000000000 */
[----:B0-----:R-:W-:-:S02]  /*31c0*/  FMUL R41, R232, UR8 ;  /* 0x00000008e8297c20 */ /* 0x001fc40008400000 */
[----:B------:R-:W-:Y:S01]  /*31d0*/  FFMA R117, R73, -0.25, R17 ;  /* 0xbe80000049757823 */ /* 0x000fe20000000011 */
[C---:B------:R-:W-:Y:S01]  /*31e0*/  FFMA R119, R67.reuse, -0.25, R16 ;  /* 0xbe80000043777823 */ /* 0x040fe20000000010 */
[CC--:B------:R-:W-:Y:S01]  /*31f0*/  FFMA R114, R67.reuse, R40.reuse, -c[0x0][0x184] ;  /* 0x8000610043727623 */ /* 0x0c0fe20000000028 */
[----:B------:R-:W-:Y:S01]  /*3200*/  FFMA R17, R67, -0.25, R7 ;  /* 0xbe80000043117823 */ /* 0x000fe20000000007 */
[C---:B------:R-:W-:Y:S01]  /*3210*/  FFMA R123, R4.reuse, -0.25, R65 ;  /* 0xbe800000047b7823 */ /* 0x040fe20000000041 */
[CC--:B------:R-:W-:Y:S01]  /*3220*/  FFMA R120, R4.reuse, R40.reuse, -c[0x0][0x180] ;  /* 0x8000600004787623 */ /* 0x0c0fe20000000028 */
[C---:B------:R-:W-:Y:S01]  /*3230*/  FFMA R65, R4.reuse, -0.25, R69 ;  /* 0xbe80000004417823 */ /* 0x040fe20000000045 */
[--C-:B------:R-:W-:Y:S01]  /*3240*/  FFMA R119, R119, 0.44721359014511108398, R114.reuse ;  /* 0x3ee4f92e77777823 */ /* 0x100fe20000000072 */
[----:B------:R-:W-:Y:S01]  /*3250*/  FFMA R118, R17, 0.44721359014511108398, R114 ;  /* 0x3ee4f92e11767823 */ /* 0x000fe20000000072 */
[C---:B------:R-:W-:Y:S01]  /*3260*/  FFMA R121, R4.reuse, -0.25, R60 ;  /* 0xbe80000004797823 */ /* 0x040fe2000000003c */
[-C--:B------:R-:W-:Y:S01]  /*3270*/  FFMA R75, R4, -R40.reuse, c[0x0][0x180] ;  /* 0x00006000044b7623 */ /* 0x080fe20000000828 */
[----:B------:R-:W-:Y:S01]  /*3280*/  FFMA R122, R65, 0.44721359014511108398, R120 ;  /* 0x3ee4f92e417a7823 */ /* 0x000fe20000000078 */
[C---:B------:R-:W-:Y:S01]  /*3290*/  FFMA R112, R73.reuse, R40, -c[0x0][0x188] ;  /* 0x8000620049707623 */ /* 0x040fe20000000028 */
[----:B------:R-:W-:Y:S01]  /*32a0*/  FFMA R17, R73, -0.25, R6 ;  /* 0xbe80000049117823 */ /* 0x000fe20000000006 */
[----:B------:R-:W-:Y:S01]  /*32b0*/  FFMA R123, R123, 0.44721359014511108398, R120 ;  /* 0x3ee4f92e7b7b7823 */ /* 0x000fe20000000078 */
[----:B------:R-:W-:Y:S01]  /*32c0*/  FMUL R4, R119, R119 ;  /* 0x0000007777047220 */ /* 0x000fe20000400000 */
[----:B------:R-:W-:Y:S01]  /*32d0*/  FMUL R65, R118, R118 ;  /* 0x0000007676417220 */ /* 0x000fe20000400000 */
[--C-:B------:R-:W-:Y:S01]  /*32e0*/  FFMA R116, R17, 0.44721359014511108398, R112.reuse ;  /* 0x3ee4f92e11747823 */ /* 0x100fe20000000070 */
[----:B------:R-:W-:Y:S01]  /*32f0*/  FFMA R117, R117, 0.44721359014511108398, R112 ;  /* 0x3ee4f92e75757823 */ /* 0x000fe20000000070 */
[----:B------:R-:W-:Y:S01]  /*3300*/  FFMA R16, R123, R123, R4 ;  /* 0x0000007b7b107223 */ /* 0x000fe20000000004 */
[----:B------:R-:W-:Y:S01]  /*3310*/  FFMA R17, R122, R122, R65 ;  /* 0x0000007a7a117223 */ /* 0x000fe20000000041 */
[----:B------:R0:W-:Y:S01]  /*3320*/  RED.E.ADD.F32.FTZ.RN.STRONG.GPU [R70.64], R41 ;  /* 0x000000294600798e */ /* 0x0001e2000c10e78a */
[----:B------:R-:W-:Y:S01]  /*3330*/  FFMA R115, R67, -0.25, R61 ;  /* 0xbe80000043737823 */ /* 0x000fe2000000003d */
[----:B------:R-:W-:Y:S01]  /*3340*/  FFMA R113, R73, -0.25, R62 ;  /* 0xbe80000049717823 */ /* 0x000fe2000000003e */
[----:B------:R-:W-:Y:S01]  /*3350*/  FFMA R16, R117, R117, R16 ;  /* 0x0000007575107223 */ /* 0x000fe20000000010 */
[-C--:B------:R-:W-:Y:S01]  /*3360*/  FFMA R67, R67, -R40.reuse, c[0x0][0x184] ;  /* 0x0000610043437623 */ /* 0x080fe20000000828 */
[----:B------:R-:W-:Y:S01]  /*3370*/  FFMA R115, R115, 0.44721359014511108398, R114 ;  /* 0x3ee4f92e73737823 */ /* 0x000fe20000000072 */
[----:B------:R-:W-:Y:S01]  /*3380*/  FFMA R121, R121, 0.44721359014511108398, R120 ;  /* 0x3ee4f92e79797823 */ /* 0x000fe20000000078 */
[----:B------:R-:W-:Y:S01]  /*3390*/  FFMA R113, R113, 0.44721359014511108398, R112 ;  /* 0x3ee4f92e71717823 */ /* 0x000fe20000000070 */
[----:B------:R-:W-:Y:S01]  /*33a0*/  FFMA R114, R67, 0.44721359014511108398, R114 ;  /* 0x3ee4f92e43727823 */ /* 0x000fe20000000072 */
[----:B------:R-:W-:Y:S01]  /*33b0*/  FMUL R72, R115, R115 ;  /* 0x0000007373487220 */ /* 0x000fe20000400000 */
[----:B------:R-:W-:Y:S01]  /*33c0*/  FFMA R120, R75, 0.44721359014511108398, R120 ;  /* 0x3ee4f92e4b787823 */ /* 0x000fe20000000078 */
[----:B0-----:R-:W-:Y:S01]  /*33d0*/  FFMA R41, R73, -R40, c[0x0][0x188] ;  /* 0x0000620049297623 */ /* 0x001fe20000000828 */
[----:B------:R-:W-:Y:S01]  /*33e0*/  FFMA R73, R116, R116, R17 ;  /* 0x0000007474497223 */ /* 0x000fe20000000011 */
[--C-:B------:R-:W-:Y:S01]  /*33f0*/  FADD R17, -R4, R16.reuse ;  /* 0x0000001004117221 */ /* 0x100fe20000000100 */
[----:B------:R-:W-:Y:S01]  /*3400*/  FFMA R4, -R123, R123, R16 ;  /* 0x0000007b7b047223 */ /* 0x000fe20000000110 */
[----:B------:R-:W-:Y:S01]  /*3410*/  FFMA R112, R41, 0.44721359014511108398, R112 ;  /* 0x3ee4f92e29707823 */ /* 0x000fe20000000070 */
[--C-:B------:R-:W-:Y:S01]  /*3420*/  FADD R40, -R65, R73.reuse ;  /* 0x0000004941287221 */ /* 0x100fe20000000100 */
[----:B------:R-:W-:-:S03]  /*3430*/  FFMA R65, -R122, R122, R73 ;  /* 0x0000007a7a417223 */ /* 0x000fc60000000149 */
        /* <DEDUP_REMOVED lines=20> */
[----:B------:R-:W-:Y:S01]  /*3580*/  FMUL R40, RZ, R74 ;  /* 0x0000004aff287220 */ /* 0x000fe20000400000 */
[----:B------:R-:W-:Y:S01]  /*3590*/  FADD R111, R66, R41 ;  /* 0x00000029426f7221 */ /* 0x000fe20000000000 */
[C---:B------:R-:W-:Y:S01]  /*35a0*/  FFMA R72, -R121.reuse, R121, R74 ;  /* 0x0000007979487223 */ /* 0x040fe2000000014a */
[----:B------:R-:W-:Y:S01]  /*35b0*/  FFMA R75, R120, R120, R73 ;  /* 0x00000078784b7223 */ /* 0x000fe20000000049 */
[C-C-:B------:R-:W-:Y:S01]  /*35c0*/  FFMA R41, -R121.reuse, R115, R40.reuse ;  /* 0x0000007379297223 */ /* 0x140fe20000000128 */
[-C--:B------:R-:W-:Y:S01]  /*35d0*/  FFMA R66, -R121, R113.reuse, R40 ;  /* 0x0000007179427223 */ /* 0x080fe20000000128 */
[----:B------:R-:W-:Y:S01]  /*35e0*/  FADD R65, R65, R72 ;  /* 0x0000004841417221 */ /* 0x000fe20000000000 */
[----:B------:R-:W-:Y:S01]  /*35f0*/  FFMA R75, R112, R112, R75 ;  /* 0x00000070704b7223 */ /* 0x000fe2000000004b */
[----:B------:R-:W-:Y:S01]  /*3600*/  FADD R4, R4, R41 ;  /* 0x0000002904047221 */ /* 0x000fe20000000000 */
[----:B------:R-:W-:Y:S01]  /*3610*/  FADD R66, R17, R66 ;  /* 0x0000004211427221 */ /* 0x000fe20000000000 */
[----:B------:R-:W-:Y:S01]  /*3620*/  FFMA R74, -R113, R113, R74 ;  /* 0x00000071714a7223 */ /* 0x000fe2000000014a */
[----:B------:R-:W-:Y:S01]  /*3630*/  FMUL R41, RZ, R75 ;  /* 0x0000004bff297220 */ /* 0x000fe20000400000 */
[----:B------:R-:W-:Y:S01]  /*3640*/  FADD R72, -R73, R75 ;  /* 0x0000004b49487221 */ /* 0x000fe20000000100 */
[----:B------:R-:W-:Y:S01]  /*3650*/  FFMA R17, -R115, R113, R40 ;  /* 0x0000007173117223 */ /* 0x000fe20000000128 */
[----:B------:R-:W-:Y:S01]  /*3660*/  FADD R67, R67, R74 ;  /* 0x0000004a43437221 */ /* 0x000fe20000000000 */
[----:B------:R-:W-:Y:S01]  /*3670*/  FFMA R73, -R120, R114, R41 ;  /* 0x0000007278497223 */ /* 0x000fe20000000129 */
[----:B------:R-:W-:Y:S01]  /*3680*/  FFMA R108, -R112, R112, R75 ;  /* 0x00000070706c7223 */ /* 0x000fe2000000014b */
[----:B------:R-:W-:Y:S01]  /*3690*/  FADD R107, R16, R17 ;  /* 0x00000011106b7221 */ /* 0x000fe20000000000 */
[----:B------:R-:W-:Y:S01]  /*36a0*/  FFMA R40, -R120, R120, R75 ;  /* 0x0000007878287223 */ /* 0x000fe2000000014b */
[----:B------:R-:W-:Y:S01]  /*36b0*/  FADD R110, R4, R73 ;  /* 0x00000049046e7221 */ /* 0x000fe20000000000 */
[----:B------:R-:W-:Y:S01]  /*36c0*/  FFMA R4, -R114, R112, R41 ;  /* 0x0000007072047223 */ /* 0x000fe20000000129 */
[----:B------:R-:W-:Y:S01]  /*36d0*/  FADD R108, R67, R108 ;  /* 0x0000006c436c7221 */ /* 0x000fe20000000000 */
[----:B------:R-:W-:Y:S01]  /*36e0*/  FMUL R67, R183, R142 ;  /* 0x0000008eb7437220 */ /* 0x000fe20000400000 */
[----:B------:R-:W-:Y:S01]  /*36f0*/  FADD R15, -R15, R14 ;  /* 0x0000000e0f0f7221 */ /* 0x000fe20000000100 */
[----:B------:R-:W-:Y:S01]  /*3700*/  FADD R107, R107, R4 ;  /* 0x000000046b6b7221 */ /* 0x000fe20000000000 */
[----:B------:R-:W-:Y:S01]  /*3710*/  FMUL R4, R182, R143 ;  /* 0x0000008fb6047220 */ /* 0x000fe20000400000 */
[----:B------:R-:W-:Y:S01]  /*3720*/  FADD R17, R65, R40 ;  /* 0x0000002841117221 */ /* 0x000fe20000000000 */
[----:B------:R-:W-:Y:S01]  /*3730*/  FMUL R16, R232, c[0x0][0x18c] ;  /* 0x00006300e8107a20 */ /* 0x000fe20000400000 */
[----:B------:R-:W-:Y:S01]  /*3740*/  FMUL R40, R141, R15 ;  /* 0x0000000f8d287220 */ /* 0x000fe20000400000 */
[----:B------:R-:W-:Y:S01]  /*3750*/  FADD R14, R4, -R67 ;  /* 0x80000043040e7221 */ /* 0x000fe20000000000 */
[----:B------:R-:W-:Y:S01]  /*3760*/  FFMA R109, -R120, R112, R41 ;  /* 0x00000070786d7223 */ /* 0x000fe20000000129 */
[----:B------:R-:W-:Y:S01]  /*3770*/  FMUL R41, R17, R16 ;  /* 0x0000001011297220 */ /* 0x000fe20000400000 */
[----:B------:R-:W-:Y:S01]  /*3780*/  FADD R13, -R13, R12 ;  /* 0x0000000c0d0d7221 */ /* 0x000fe20000000100 */
[----:B------:R-:W-:Y:S01]  /*3790*/  FFMA R40, R161, R14, R40 ;  /* 0x0000000ea1287223 */ /* 0x000fe20000000028 */
[----:B------:R-:W-:Y:S01]  /*37a0*/  FADD R109, R66, R109 ;  /* 0x0000006d426d7221 */ /* 0x000fe20000000000 */
[----:B------:R-:W-:Y:S01]  /*37b0*/  MOV R66, 0x40c00000 ;  /* 0x40c0000000427802 */ /* 0x000fe20000000f00 */
[----:B------:R0:W-:Y:S01]  /*37c0*/  RED.E.ADD.F32.FTZ.RN.STRONG.GPU [R242.64], R41 ;  /* 0x00000029f200798e */ /* 0x0001e2000c10e78a */
[----:B------:R-:W-:Y:S01]  /*37d0*/  FFMA R40, R181, R13, R40 ;  /* 0x0000000db5287223 */ /* 0x000fe20000000028 */
[----:B------:R-:W-:Y:S01]  /*37e0*/  FADD R111, R111, R72 ;  /* 0x000000486f6f7221 */ /* 0x000fe20000000000 */
[-C--:B------:R-:W-:Y:S01]  /*37f0*/  FMUL R65, R110, R16.reuse ;  /* 0x000000106e417220 */ /* 0x080fe20000400000 */
[-C--:B------:R-:W-:Y:S01]  /*3800*/  FMUL R73, R109, R16.reuse ;  /* 0x000000106d497220 */ /* 0x080fe20000400000 */
[----:B------:R-:W1:Y:S01]  /*3810*/  FCHK P0, R40, 6 ;  /* 0x40c0000028007902 */ /* 0x000e620000000000 */
[----:B0-----:R-:W-:Y:S01]  /*3820*/  MOV R41, 0x3e2aaaab ;  /* 0x3e2aaaab00297802 */ /* 0x001fe20000000f00 */
[-C--:B------:R-:W-:Y:S01]  /*3830*/  FMUL R75, R111, R16.reuse ;  /* 0x000000106f4b7220 */ /* 0x080fe20000400000 */
[----:B------:R-:W-:Y:S01]  /*3840*/  FMUL R77, R107, R16 ;  /* 0x000000106b4d7220 */ /* 0x000fe20000400000 */
[----:B------:R0:W-:Y:S02]  /*3850*/  RED.E.ADD.F32.FTZ.RN.STRONG.GPU [R242.64+0x4], R65 ;  /* 0x00000441f200798e */ /* 0x0001e4000c10e78a */
[----:B------:R-:W-:Y:S01]  /*3860*/  FFMA R12, R41, -R66, 1 ;  /* 0x3f800000290c7423 */ /* 0x000fe20000000842 */
[----:B------:R-:W-:Y:S01]  /*3870*/  FMUL R79, R108, R16 ;  /* 0x000000106c4f7220 */ /* 0x000fe20000400000 */
[----:B------:R0:W-:Y:S02]  /*3880*/  RED.E.ADD.F32.FTZ.RN.STRONG.GPU [R242.64+0x8], R73 ;  /* 0x00000849f200798e */ /* 0x0001e4000c10e78a */
[----:B------:R-:W-:-:S02]  /*3890*/  FFMA R12, R12, R41, 0.16666667163372039795 ;  /* 0x3e2aaaab0c0c7423 */ /* 0x000fc40000000029 */
[----:B------:R0:W-:Y:S02]  /*38a0*/  RED.E.ADD.F32.FTZ.RN.STRONG.GPU [R242.64+0xc], R65 ;  /* 0x00000c41f200798e */ /* 0x0001e4000c10e78a */
[C---:B------:R-:W-:Y:S02]  /*38b0*/  FFMA R41, R12.reuse, R40, RZ ;  /* 0x000000280c297223 */ /* 0x040fe400000000ff */
[----:B------:R0:W-:Y:S01]  /*38c0*/  RED.E.ADD.F32.FTZ.RN.STRONG.GPU [R242.64+0x10], R75 ;  /* 0x0000104bf200798e */ /* 0x0001e2000c10e78a */
[----:B------:R-:W-:Y:S01]  /*38d0*/  BSSY B2, `(.L_x_20) ;  /* 0x000000c000027945 */ /* 0x000fe20003800000 */
[----:B------:R-:W-:Y:S02]  /*38e0*/  FFMA R232, R41, -6, R40 ;  /* 0xc0c0000029e87823 */ /* 0x000fe40000000028 */
[----:B------:R0:W-:Y:S04]  /*38f0*/  RED.E.ADD.F32.FTZ.RN.STRONG.GPU [R242.64+0x14], R77 ;  /* 0x0000144df200798e */ /* 0x0001e8000c10e78a */
[----:B------:R0:W-:Y:S04]  /*3900*/  RED.E.ADD.F32.FTZ.RN.STRONG.GPU [R242.64+0x18], R73 ;  /* 0x00001849f200798e */ /* 0x0001e8000c10e78a */
        /* <DEDUP_REMOVED lines=8> */
.L_x_21:
[----:B------:R-:W-:Y:S05]  /*3990*/  BSYNC B2 ;  /* 0x0000000000027941 */ /* 0x000fea0003800000 */
.L_x_20:
[----:B0-----:R-:W-:Y:S01]  /*39a0*/  FADD R65, R11, c[0x0][0x180] ;  /* 0x000060000b417621 */ /* 0x001fe20000000000 */
[----:B------:R-:W-:Y:S01]  /*39b0*/  FADD R12, R3, c[0x0][0x184] ;  /* 0x00006100030c7621 */ /* 0x000fe20000000000 */
[----:B------:R-:W-:Y:S01]  /*39c0*/  MOV R75, 0x3e800000 ;  /* 0x3e800000004b7802 */ /* 0x000fe20000000f00 */
[----:B------:R-:W-:Y:S01]  /*39d0*/  FMUL R41, R232, UR8 ;  /* 0x00000008e8297c20 */ /* 0x000fe20008400000 */
[----:B------:R-:W-:Y:S01]  /*39e0*/  FADD R40, R60, R65 ;  /* 0x000000413c287221 */ /* 0x000fe20000000000 */
[----:B------:R-:W-:Y:S01]  /*39f0*/  FADD R65, R10, c[0x0][0x188] ;  /* 0x000062000a417621 */ /* 0x000fe20000000000 */
[----:B------:R-:W-:-:S02]  /*3a00*/  FADD R73, R61, R12 ;  /* 0x0000000c3d497221 */ /* 0x000fc40000000000 */
[----:B------:R-:W-:Y:S01]  /*3a10*/  FADD R40, R57, R40 ;  /* 0x0000002839287221 */ /* 0x000fe20000000000 */
[----:B------:R-:W-:Y:S01]  /*3a20*/  FADD R12, R62, R65 ;  /* 0x000000413e0c7221 */ /* 0x000fe20000000000 */
[----:B------:R-:W-:Y:S01]  /*3a30*/  FADD R66, R58, R73 ;  /* 0x000000493a427221 */ /* 0x000fe20000000000 */
[----:B------:R0:W-:Y:S01]  /*3a40*/  RED.E.ADD.F32.FTZ.RN.STRONG.GPU [R70.64], R41 ;  /* 0x000000294600798e */ /* 0x0001e2000c10e78a */
[----:B------:R-:W-:Y:S01]  /*3a50*/  FFMA R106, R40, -0.25, R11 ;  /* 0xbe800000286a7823 */ /* 0x000fe2000000000b */
[----:B------:R-:W-:Y:S01]  /*3a60*/  FADD R11, R59, R12 ;  /* 0x0000000c3b0b7221 */ /* 0x000fe20000000000 */
[C---:B------:R-:W-:Y:S01]  /*3a70*/  FFMA R102, R66.reuse, -0.25, R3 ;  /* 0xbe80000042667823 */ /* 0x040fe20000000003 */
[CC--:B------:R-:W-:Y:S01]  /*3a80*/  FFMA R97, R66.reuse, R75.reuse, -c[0x0][0x184] ;  /* 0x8000610042617623 */ /* 0x0c0fe2000000004b */
[----:B------:R-:W-:Y:S01]  /*3a90*/  FFMA R12, R66, -0.25, R61 ;  /* 0xbe800000420c7823 */ /* 0x000fe2000000003d */
[CC--:B------:R-:W-:Y:S01]  /*3aa0*/  FFMA R103, R40.reuse, R75.reuse, -c[0x0][0x180] ;  /* 0x8000600028677623 */ /* 0x0c0fe2000000004b */
[C---:B------:R-:W-:Y:S01]  /*3ab0*/  FFMA R72, R40.reuse, -0.25, R60 ;  /* 0xbe80000028487823 */ /* 0x040fe2000000003c */
[C---:B------:R-:W-:Y:S01]  /*3ac0*/  FFMA R104, R40.reuse, -0.25, R57 ;  /* 0xbe80000028687823 */ /* 0x040fe20000000039 */
[-C--:B------:R-:W-:Y:S01]  /*3ad0*/  FFMA R40, R40, -R75.reuse, c[0x0][0x180] ;  /* 0x0000600028287623 */ /* 0x080fe2000000084b */
[--C-:B------:R-:W-:Y:S01]  /*3ae0*/  FFMA R102, R102, 0.44721359014511108398, R97.reuse ;  /* 0x3ee4f92e66667823 */ /* 0x100fe20000000061 */
[----:B------:R-:W-:Y:S01]  /*3af0*/  FFMA R101, R12, 0.44721359014511108398, R97 ;  /* 0x3ee4f92e0c657823 */ /* 0x000fe20000000061 */
[--C-:B------:R-:W-:Y:S01]  /*3b00*/  FFMA R106, R106, 0.44721359014511108398, R103.reuse ;  /* 0x3ee4f92e6a6a7823 */ /* 0x100fe20000000067 */
[--C-:B------:R-:W-:Y:S01]  /*3b10*/  FFMA R105, R72, 0.44721359014511108398, R103.reuse ;  /* 0x3ee4f92e48697823 */ /* 0x100fe20000000067 */
[--C-:B------:R-:W-:Y:S01]  /*3b20*/  FFMA R104, R104, 0.44721359014511108398, R103.reuse ;  /* 0x3ee4f92e68687823 */ /* 0x100fe20000000067 */
[C---:B------:R-:W-:Y:S01]  /*3b30*/  FFMA R100, R11.reuse, -0.25, R10 ;  /* 0xbe8000000b647823 */ /* 0x040fe2000000000a */
[----:B------:R-:W-:Y:S01]  /*3b40*/  FFMA R103, R40, 0.44721359014511108398, R103 ;  /* 0x3ee4f92e28677823 */ /* 0x000fe20000000067 */
[C---:B------:R-:W-:Y:S01]  /*3b50*/  FFMA R95, R11.reuse, R75, -c[0x0][0x188] ;  /* 0x800062000b5f7623 */ /* 0x040fe2000000004b */
[----:B------:R-:W-:Y:S01]  /*3b60*/  FFMA R10, R11, -0.25, R62 ;  /* 0xbe8000000b0a7823 */ /* 0x000fe2000000003e */
[----:B------:R-:W-:Y:S01]  /*3b70*/  FMUL R3, R102, R102 ;  /* 0x0000006666037220 */ /* 0x000fe20000400000 */
[----:B------:R-:W-:Y:S01]  /*3b80*/  FMUL R40, R101, R101 ;  /* 0x0000006565287220 */ /* 0x000fe20000400000 */
[--C-:B------:R-:W-:Y:S01]  /*3b90*/  FFMA R100, R100, 0.44721359014511108398, R95.reuse ;  /* 0x3ee4f92e64647823 */ /* 0x100fe2000000005f */
[----:B------:R-:W-:Y:S01]  /*3ba0*/  FFMA R99, R10, 0.44721359014511108398, R95 ;  /* 0x3ee4f92e0a637823 */ /* 0x000fe2000000005f */
[----:B0-----:R-:W-:Y:S01]  /*3bb0*/  FFMA R41, R106, R106, R3 ;  /* 0x0000006a6a297223 */ /* 0x001fe20000000003 */
[----:B------:R-:W-:Y:S01]  /*3bc0*/  FFMA R10, R105, R105, R40 ;  /* 0x00000069690a7223 */ /* 0x000fe20000000028 */
[----:B------:R-:W-:Y:S01]  /*3bd0*/  FFMA R98, R66, -0.25, R58 ;  /* 0xbe80000042627823 */ /* 0x000fe2000000003a */
[----:B------:R-:W-:Y:S01]  /*3be0*/  FFMA R12, R11, -R75, c[0x0][0x188] ;  /* 0x000062000b0c7623 */ /* 0x000fe2000000084b */
[----:B------:R-:W-:Y:S01]  /*3bf0*/  FFMA R41, R100, R100, R41 ;  /* 0x0000006464297223 */ /* 0x000fe20000000029 */
[----:B------:R-:W-:Y:S01]  /*3c00*/  FFMA R72, R99, R99, R10 ;  /* 0x0000006363487223 */ /* 0x000fe2000000000a */
[----:B------:R-:W-:Y:S01]  /*3c10*/  FFMA R98, R98, 0.44721359014511108398, R97 ;  /* 0x3ee4f92e62627823 */ /* 0x000fe20000000061 */
[----:B------:R-:W-:Y:S01]  /*3c20*/  FFMA R96, R11, -0.25, R59 ;  /* 0xbe8000000b607823 */ /* 0x000fe2000000003b */
[--C-:B------:R-:W-:Y:S01]  /*3c30*/  FADD R10, -R3, R41.reuse ;  /* 0x00000029030a7221 */ /* 0x100fe20000000100 */
[--C-:B------:R-:W-:Y:S01]  /*3c40*/  FADD R11, -R40, R72.reuse ;  /* 0x00000048280b7221 */ /* 0x100fe20000000100 */
[----:B------:R-:W-:Y:S01]  /*3c50*/  FFMA R3, -R106, R106, R41 ;  /* 0x0000006a6a037223 */ /* 0x000fe20000000129 */
[----:B------:R-:W-:Y:S01]  /*3c60*/  FFMA R40, -R105, R105, R72 ;  /* 0x0000006969287223 */ /* 0x000fe20000000148 */
[----:B------:R-:W-:Y:S01]  /*3c70*/  FMUL R73, R98, R98 ;  /* 0x0000006262497220 */ /* 0x000fe20000400000 */
[----:B------:R-:W-:Y:S01]  /*3c80*/  FFMA R66, R66, -R75, c[0x0][0x184] ;  /* 0x0000610042427623 */ /* 0x000fe2000000084b */
[----:B------:R-:W-:Y:S01]  /*3c90*/  FADD R65, R10, R11 ;  /* 0x0000000b0a417221 */ /* 0x000fe20000000000 */
[----:B------:R-:W-:Y:S01]  /*3ca0*/  FADD R40, R3, R40 ;  /* 0x0000002803287221 */ /* 0x000fe20000000000 */
[----:B------:R-:W-:Y:S01]  /*3cb0*/  FFMA R96, R96, 0.44721359014511108398, R95 ;  /* 0x3ee4f92e60607823 */ /* 0x000fe2000000005f */
[----:B------:R-:W-:Y:S01]  /*3cc0*/  FFMA R3, -R100, R100, R41 ;  /* 0x0000006464037223 */ /* 0x000fe20000000129 */
[----:B------:R-:W-:Y:S01]  /*3cd0*/  FFMA R10, -R99, R99, R72 ;  /* 0x00000063630a7223 */ /* 0x000fe20000000148 */
[----:B------:R-:W-:Y:S01]  /*3ce0*/  FFMA R11, R104, R104, R73 ;  /* 0x00000068680b7223 */ /* 0x000fe20000000049 */
[----:B------:R-:W-:Y:S01]  /*3cf0*/  FMUL R41, RZ, R41 ;  /* 0x00000029ff297220 */ /* 0x000fe20000400000 */
[----:B------:R-:W-:Y:S01]  /*3d00*/  FMUL R72, RZ, R72 ;  /* 0x00000048ff487220 */ /* 0x000fe20000400000 */
[----:B------:R-:W-:Y:S01]  /*3d10*/  FFMA R97, R66, 0.44721359014511108398, R97 ;  /* 0x3ee4f92e42617823 */ /* 0x000fe20000000061 */
        /* <DEDUP_REMOVED lines=15> */
[C---:B------:R-:W-:Y:S01]  /*3e10*/  FFMA R73, -R104.reuse, R104, R75 ;  /* 0x0000006868497223 */ /* 0x040fe2000000014b */
[----:B------:R-:W-:Y:S01]  /*3e20*/  FADD R94, R65, R12 ;  /* 0x0000000c415e7221 */ /* 0x000fe20000000000 */
        /* <DEDUP_REMOVED lines=12> */
[C---:B------:R-:W-:Y:S01]  /*3ef0*/  FFMA R72, -R103.reuse, R97, R76 ;  /* 0x0000006167487223 */ /* 0x040fe2000000014c */
[----:B------:R-:W-:Y:S01]  /*3f00*/  FFMA R11, -R103, R103, R74 ;  /* 0x00000067670b7223 */ /* 0x000fe2000000014a */
[----:B------:R-:W-:Y:S01]  /*3f10*/  FADD R10, R41, R10 ;  /* 0x0000000a290a7221 */ /* 0x000fe20000000000 */
[-C--:B------:R-:W-:Y:S01]  /*3f20*/  FFMA R91, -R95, R95.reuse, R74 ;  /* 0x0000005f5f5b7223 */ /* 0x080fe2000000014a */
[----:B------:R-:W-:Y:S01]  /*3f30*/  FADD R93, R3, R72 ;  /* 0x00000048035d7221 */ /* 0x000fe20000000000 */
[----:B------:R-:W-:Y:S01]  /*3f40*/  FFMA R3, -R97, R95, R76 ;  /* 0x0000005f61037223 */ /* 0x000fe2000000014c */
[----:B------:R-:W-:Y:S01]  /*3f50*/  FADD R12, R40, R11 ;  /* 0x0000000b280c7221 */ /* 0x000fe20000000000 */
[----:B------:R-:W-:Y:S01]  /*3f60*/  FADD R91, R66, R91 ;  /* 0x0000005b425b7221 */ /* 0x000fe20000000000 */
[----:B------:R-:W-:Y:S01]  /*3f70*/  FMUL R11, R232, c[0x0][0x18c] ;  /* 0x00006300e80b7a20 */ /* 0x000fe20000400000 */
[----:B------:R-:W-:Y:S01]  /*3f80*/  FADD R90, R10, R3 ;  /* 0x000000030a5a7221 */ /* 0x000fe20000000000 */
[----:B------:R-:W-:Y:S01]  /*3f90*/  FMUL R3, R206, R142 ;  /* 0x0000008ece037220 */ /* 0x000fe20000400000 */
[----:B------:R-:W-:Y:S01]  /*3fa0*/  FMUL R66, R205, R143 ;  /* 0x0000008fcd427220 */ /* 0x000fe20000400000 */
[----:B------:R-:W-:Y:S01]  /*3fb0*/  FMUL R41, R12, R11 ;  /* 0x0000000b0c297220 */ /* 0x000fe20000400000 */
[----:B------:R-:W-:Y:S01]  /*3fc0*/  FADD R9, -R9, R64 ;  /* 0x0000004009097221 */ /* 0x000fe20000000100 */
[----:B------:R-:W-:Y:S01]  /*3fd0*/  FADD R8, -R8, R63 ;  /* 0x0000003f08087221 */ /* 0x000fe20000000100 */
[----:B------:R-:W-:Y:S01]  /*3fe0*/  FADD R10, R3, -R66 ;  /* 0x80000042030a7221 */ /* 0x000fe20000000000 */
[----:B------:R-:W-:Y:S01]  /*3ff0*/  MOV R64, 0x40c00000 ;  /* 0x40c0000000407802 */ /* 0x000fe20000000f00 */
[----:B------:R0:W-:Y:S01]  /*4000*/  RED.E.ADD.F32.FTZ.RN.STRONG.GPU [R242.64], R41 ;  /* 0x00000029f200798e */ /* 0x0001e2000c10e78a */
[----:B------:R-:W-:Y:S01]  /*4010*/  FFMA R92, -R103, R95, R76 ;  /* 0x0000005f675c7223 */ /* 0x000fe2000000014c */
[----:B------:R-:W-:Y:S01]  /*4020*/  FMUL R40, R209, R10 ;  /* 0x0000000ad1287220 */ /* 0x000fe20000400000 */
[----:B------:R-:W-:-:S02]  /*4030*/  FADD R94, R94, R73 ;  /* 0x000000495e5e7221 */ /* 0x000fc40000000000 */
[----:B------:R-:W-:Y:S01]  /*4040*/  FADD R92, R65, R92 ;  /* 0x0000005c415c7221 */ /* 0x000fe20000000000 */
[----:B------:R-:W-:Y:S01]  /*4050*/  FFMA R40, R141, R9, R40 ;  /* 0x000000098d287223 */ /* 0x000fe20000000028 */
[-C--:B------:R-:W-:Y:S02]  /*4060*/  FMUL R65, R93, R11.reuse ;  /* 0x0000000b5d417220 */ /* 0x080fe40000400000 */
[-C--:B------:R-:W-:Y:S01]  /*4070*/  FMUL R73, R92, R11.reuse ;  /* 0x0000000b5c497220 */ /* 0x080fe20000400000 */
[----:B0-----:R-:W-:Y:S01]  /*4080*/  MOV R41, 0x3e2aaaab ;  /* 0x3e2aaaab00297802 */ /* 0x001fe20000000f00 */
[-C--:B------:R-:W-:Y:S01]  /*4090*/  FMUL R75, R94, R11.reuse ;  /* 0x0000000b5e4b7220 */ /* 0x080fe20000400000 */
[----:B------:R-:W-:Y:S01]  /*40a0*/  FMUL R77, R90, R11 ;  /* 0x0000000b5a4d7220 */ /* 0x000fe20000400000 */
[----:B------:R0:W-:Y:S02]  /*40b0*/  RED.E.ADD.F32.FTZ.RN.STRONG.GPU [R242.64+0x4], R65 ;  /* 0x00000441f200798e */ /* 0x0001e4000c10e78a */
[----:B------:R-:W-:Y:S01]  /*40c0*/  FFMA R72, R41, -R64, 1 ;  /* 0x3f80000029487423 */ /* 0x000fe20000000840 */
[----:B------:R-:W-:Y:S01]  /*40d0*/  FFMA R64, R201, R8, R40 ;  /* 0x00000008c9407223 */ /* 0x000fe20000000028 */
[----:B------:R0:W-:Y:S03]  /*40e0*/  RED.E.ADD.F32.FTZ.RN.STRONG.GPU [R242.64+0x8], R73 ;  /* 0x00000849f200798e */ /* 0x0001e6000c10e78a */
[----:B------:R-:W1:Y:S01]  /*40f0*/  FCHK P0, R64, 6 ;  /* 0x40c0000040007902 */ /* 0x000e620000000000 */
[----:B------:R-:W-:Y:S01]  /*4100*/  FFMA R40, R72, R41, 0.16666667163372039795 ;  /* 0x3e2aaaab48287423 */ /* 0x000fe20000000029 */
[----:B------:R0:W-:Y:S01]  /*4110*/  RED.E.ADD.F32.FTZ.RN.STRONG.GPU [R242.64+0xc], R65 ;  /* 0x00000c41f200798e */ /* 0x0001e2000c10e78a */
[----:B------:R-:W-:-:S02]  /*4120*/  FMUL R79, R91, R11 ;  /* 0x0000000b5b4f7220 */ /* 0x000fc40000400000 */
        /* <DEDUP_REMOVED lines=14> */
.L_x_23:
[----:B------:R-:W-:Y:S05]  /*4210*/  BSYNC B2 ;  /* 0x0000000000027941 */ /* 0x000fea0003800000 */
.L_x_22:
[----:B------:R-:W-:Y:S01]  /*4220*/  FADD R64, R61, c[0x0][0x184] ;  /* 0x000061003d407621 */ /* 0x000fe20000000000 */
[----:B------:R-:W-:Y:S01]  /*4230*/  FADD R63, R60, c[0x0][0x180] ;  /* 0x000060003c3f7621 */ /* 0x000fe20000000000 */
[----:B0-----:R-:W-:Y:S01]  /*4240*/  MOV R75, 0x3e800000 ;  /* 0x3e800000004b7802 */ /* 0x001fe20000000f00 */
[----:B------:R-:W-:Y:S01]  /*4250*/  FADD R65, R62, c[0x0][0x188] ;  /* 0x000062003e417621 */ /* 0x000fe20000000000 */
[----:B------:R-:W-:Y:S01]  /*4260*/  FADD R73, R7, R64 ;  /* 0x0000004007497221 */ /* 0x000fe20000000000 */
[----:B------:R-:W-:-:S03]  /*4270*/  FADD R41, R69, R63 ;  /* 0x0000003f45297221 */ /* 0x000fc60000000000 */
[----:B------:R-:W-:Y:S01]  /*4280*/  FADD R72, R0, R73 ;  /* 0x0000004900487221 */ /* 0x000fe20000000000 */
[----:B------:R-:W-:Y:S01]  /*4290*/  FADD R40, R56, R41 ;  /* 0x0000002938287221 */ /* 0x000fe20000000000 */
[----:B------:R-:W-:Y:S02]  /*42a0*/  FADD R41, R6, R65 ;  /* 0x0000004106297221 */ /* 0x000fe40000000000 */
[C---:B------:R-:W-:Y:S01]  /*42b0*/  FFMA R85, R72.reuse, -0.25, R7 ;  /* 0xbe80000048557823 */ /* 0x040fe20000000007 */
[CC--:B------:R-:W-:Y:S01]  /*42c0*/  FFMA R82, R72.reuse, R75.reuse, -c[0x0][0x184] ;  /* 0x8000610048527623 */ /* 0x0c0fe2000000004b */
[----:B------:R-:W-:Y:S01]  /*42d0*/  FFMA R7, R72, -0.25, R61 ;  /* 0xbe80000048077823 */ /* 0x000fe2000000003d */
[C---:B------:R-:W-:Y:S01]  /*42e0*/  FFMA R89, R40.reuse, -0.25, R69 ;  /* 0xbe80000028597823 */ /* 0x040fe20000000045 */
[CC--:B------:R-:W-:Y:S01]  /*42f0*/  FFMA R86, R40.reuse, R75.reuse, -c[0x0][0x180] ;  /* 0x8000600028567623 */ /* 0x0c0fe2000000004b */
[C---:B------:R-:W-:Y:S01]  /*4300*/  FFMA R69, R40.reuse, -0.25, R60 ;  /* 0xbe80000028457823 */ /* 0x040fe2000000003c */
[----:B------:R-:W-:Y:S01]  /*4310*/  FFMA R87, R40, -0.25, R56 ;  /* 0xbe80000028577823 */ /* 0x000fe20000000038 */
[----:B------:R-:W-:Y:S01]  /*4320*/  FADD R41, R2, R41 ;  /* 0x0000002902297221 */ /* 0x000fe20000000000 */
[-C--:B------:R-:W-:Y:S01]  /*4330*/  FFMA R73, R40, -R75.reuse, c[0x0][0x180] ;  /* 0x0000600028497623 */ /* 0x080fe2000000084b */
[--C-:B------:R-:W-:Y:S01]  /*4340*/  FFMA R85, R85, 0.44721359014511108398, R82.reuse ;  /* 0x3ee4f92e55557823 */ /* 0x100fe20000000052 */
[----:B------:R-:W-:Y:S01]  /*4350*/  FFMA R84, R7, 0.44721359014511108398, R82 ;  /* 0x3ee4f92e07547823 */ /* 0x000fe20000000052 */
[--C-:B------:R-:W-:Y:S01]  /*4360*/  FFMA R89, R89, 0.44721359014511108398, R86.reuse ;  /* 0x3ee4f92e59597823 */ /* 0x100fe20000000056 */
[--C-:B------:R-:W-:Y:S01]  /*4370*/  FFMA R88, R69, 0.44721359014511108398, R86.reuse ;  /* 0x3ee4f92e45587823 */ /* 0x100fe20000000056 */
[----:B------:R-:W-:Y:S01]  /*4380*/  FFMA R87, R87, 0.44721359014511108398, R86 ;  /* 0x3ee4f92e57577823 */ /* 0x000fe20000000056 */
[----:B------:R-:W-:Y:S01]  /*4390*/  FFMA R81, R41, -0.25, R6 ;  /* 0xbe80000029517823 */ /* 0x000fe20000000006 */
[----:B------:R-:W-:Y:S01]  /*43a0*/  FFMA R86, R73, 0.44721359014511108398, R86 ;  /* 0x3ee4f92e49567823 */ /* 0x000fe20000000056 */
[C---:B------:R-:W-:Y:S01]  /*43b0*/  FFMA R78, R41.reuse, R75, -c[0x0][0x188] ;  /* 0x80006200294e7623 */ /* 0x040fe2000000004b */
[----:B------:R-:W-:Y:S01]  /*43c0*/  FFMA R7, R41, -0.25, R62 ;  /* 0xbe80000029077823 */ /* 0x000fe2000000003e */
[----:B------:R-:W-:Y:S01]  /*43d0*/  FMUL R6, R85, R85 ;  /* 0x0000005555067220 */ /* 0x000fe20000400000 */
[----:B------:R-:W-:Y:S01]  /*43e0*/  FMUL R73, R84, R84 ;  /* 0x0000005454497220 */ /* 0x000fe20000400000 */
[--C-:B------:R-:W-:Y:S01]  /*43f0*/  FFMA R81, R81, 0.44721359014511108398, R78.reuse ;  /* 0x3ee4f92e51517823 */ /* 0x100fe2000000004e */
[----:B------:R-:W-:Y:S01]  /*4400*/  FFMA R80, R7, 0.44721359014511108398, R78 ;  /* 0x3ee4f92e07507823 */ /* 0x000fe2000000004e */
[----:B------:R-:W-:Y:S01]  /*4410*/  FFMA R40, R89, R89, R6 ;  /* 0x0000005959287223 */ /* 0x000fe20000000006 */
[----:B------:R-:W-:Y:S01]  /*4420*/  FFMA R7, R88, R88, R73 ;  /* 0x0000005858077223 */ /* 0x000fe20000000049 */
[C---:B------:R-:W-:Y:S01]  /*4430*/  FFMA R83, R72.reuse, -0.25, R0 ;  /* 0xbe80000048537823 */ /* 0x040fe20000000000 */
[----:B------:R-:W-:Y:S01]  /*4440*/  FFMA R69, R72, -R75, c[0x0][0x184] ;  /* 0x0000610048457623 */ /* 0x000fe2000000084b */
[----:B------:R-:W-:Y:S01]  /*4450*/  FFMA R40, R81, R81, R40 ;  /* 0x0000005151287223 */ /* 0x000fe20000000028 */
[----:B------:R-:W-:Y:S01]  /*4460*/  FFMA R7, R80, R80, R7 ;  /* 0x0000005050077223 */ /* 0x000fe20000000007 */
[--C-:B------:R-:W-:Y:S01]  /*4470*/  FFMA R83, R83, 0.44721359014511108398, R82.reuse ;  /* 0x3ee4f92e53537823 */ /* 0x100fe20000000052 */
[----:B------:R-:W-:Y:S01]  /*4480*/  FFMA R82, R69, 0.44721359014511108398, R82 ;  /* 0x3ee4f92e45527823 */ /* 0x000fe20000000052 */
[C---:B------:R-:W-:Y:S01]  /*4490*/  FFMA R79, R41.reuse, -0.25, R2 ;  /* 0xbe800000294f7823 */ /* 0x040fe20000000002 */
[----:B------:R-:W-:Y:S01]  /*44a0*/  FFMA R69, R41, -R75, c[0x0][0x188] ;  /* 0x0000620029457623 */ /* 0x000fe2000000084b */
[--C-:B------:R-:W-:Y:S01]  /*44b0*/  FADD R72, -R6, R40.reuse ;  /* 0x0000002806487221 */ /* 0x100fe20000000100 */
[--C-:B------:R-:W-:Y:S01]  /*44c0*/  FFMA R6, -R88, R88, R7.reuse ;  /* 0x0000005858067223 */ /* 0x100fe20000000107 */
[----:B------:R-:W-:Y:S01]  /*44d0*/  FFMA R41, -R89, R89, R40 ;  /* 0x0000005959297223 */ /* 0x000fe20000000128 */
[--C-:B------:R-:W-:Y:S01]  /*44e0*/  FFMA R79, R79, 0.44721359014511108398, R78.reuse ;  /* 0x3ee4f92e4f4f7823 */ /* 0x100fe2000000004e */
[----:B------:R-:W-:Y:S01]  /*44f0*/  FFMA R78, R69, 0.44721359014511108398, R78 ;  /* 0x3ee4f92e454e7823 */ /* 0x000fe2000000004e */
[----:B------:R-:W-:Y:S01]  /*4500*/  FADD R73, -R73, R7 ;  /* 0x0000000749497221 */ /* 0x000fe20000000100 */
[----:B------:R-:W-:Y:S01]  /*4510*/  FADD R69, R6, R41 ;  /* 0x0000002906457221 */ /* 0x000fe20000000000 */
[----:B------:R-:W-:Y:S01]  /*4520*/  FFMA R6, -R80, R80, R7 ;  /* 0x0000005050067223 */ /* 0x000fe20000000107 */
[----:B------:R-:W-:Y:S01]  /*4530*/  FFMA R41, -R81, R81, R40 ;  /* 0x0000005151297223 */ /* 0x000fe20000000128 */
[----:B------:R-:W-:Y:S01]  /*4540*/  FMUL R7, RZ, R7 ;  /* 0x00000007ff077220 */ /* 0x000fe20000400000 */
[----:B------:R-:W-:Y:S01]  /*4550*/  FMUL R40, RZ, R40 ;  /* 0x00000028ff287220 */ /* 0x000fe20000400000 */
[----:B------:R-:W-:Y:S01]  /*4560*/  FMUL R76, R83, R83 ;  /* 0x00000053534c7220 */ /* 0x000fe20000400000 */
[----:B------:R-:W-:Y:S01]  /*4570*/  FADD R74, R6, R41 ;  /* 0x00000029064a7221 */ /* 0x000fe20000000000 */
[----:B------:R-:W-:Y:S01]  /*4580*/  FFMA R6, -R88, R84, R7 ;  /* 0x0000005458067223 */ /* 0x000fe20000000107 */
[----:B------:R-:W-:Y:S01]  /*4590*/  FFMA R41, -R89, R85, R40 ;  /* 0x0000005559297223 */ /* 0x000fe20000000128 */
[----:B------:R-:W-:Y:S01]  /*45a0*/  FADD R73, R73, R72 ;  /* 0x0000004849497221 */ /* 0x000fe20000000000 */
[----:B------:R-:W-:-:S02]  /*45b0*/  FFMA R234, R87, R87, R76 ;  /* 0x0000005757ea7223 */ /* 0x000fc4000000004c */
[----:B------:R-:W-:Y:S01]  /*45c0*/  FADD R72, R6, R41 ;  /* 0x0000002906487221 */ /* 0x000fe20000000000 */
[-CC-:B------:R-:W-:Y:S01]  /*45d0*/  FFMA R6, -R88, R80.reuse, R7.reuse ;  /* 0x0000005058067223 */ /* 0x180fe20000000107 */
[-CC-:B------:R-:W-:Y:S01]  /*45e0*/  FFMA R41, -R89, R81.reuse, R40.reuse ;  /* 0x0000005159297223 */ /* 0x180fe20000000128 */
[----:B------:R-:W-:Y:S01]  /*45f0*/  FFMA R7, -R84, R80, R7 ;  /* 0x0000005054077223 */ /* 0x000fe20000000107 */
[----:B------:R-:W-:Y:S01]  /*4600*/  FFMA R40, -R85, R81, R40 ;  /* 0x0000005155287223 */ /* 0x000fe20000000128 */
[----:B------:R-:W-:Y:S01]  /*4610*/  FFMA R234, R79, R79, R234 ;  /* 0x0000004f4fea7223 */ /* 0x000fe200000000ea */
[----:B------:R-:W-:Y:S02]  /*4620*/  FADD R6, R6, R41 ;  /* 0x0000002906067221 */ /* 0x000fe40000000000 */
[----:B------:R-:W-:Y:S01]  /*4630*/  FADD R7, R7, R40 ;  /* 0x0000002807077221 */ /* 0x000fe20000000000 */
[--C-:B------:R-:W-:Y:S01]  /*4640*/  FFMA R40, -R87, R87, R234.reuse ;  /* 0x0000005757287223 */ /* 0x100fe200000001ea */
[--C-:B------:R-:W-:Y:S01]  /*4650*/  FADD R76, -R76, R234.reuse ;  /* 0x000000ea4c4c7221 */ /* 0x100fe20000000100 */
[----:B------:R-:W-:Y:S01]  /*4660*/  FFMA R41, -R79, R79, R234 ;  /* 0x0000004f4f297223 */ /* 0x000fe200000001ea */
[----:B------:R-:W-:Y:S01]  /*4670*/  FMUL R234, RZ, R234 ;  /* 0x000000eaffea7220 */ /* 0x000fe20000400000 */
[----:B------:R-:W-:Y:S01]  /*4680*/  FADD R40, R69, R40 ;  /* 0x0000002845287221 */ /* 0x000fe20000000000 */
[----:B------:R-:W-:Y:S01]  /*4690*/  FMUL R69, R82, R82 ;  /* 0x0000005252457220 */ /* 0x000fe20000400000 */
[----:B------:R-:W-:Y:S01]  /*46a0*/  FADD R74, R74, R41 ;  /* 0x000000294a4a7221 */ /* 0x000fe20000000000 */
[----:B------:R-:W-:Y:S01]  /*46b0*/  FFMA R41, -R87, R83, R234 ;  /* 0x0000005357297223 */ /* 0x000fe200000001ea */
[----:B------:R-:W-:Y:S01]  /*46c0*/  FADD R73, R73, R76 ;  /* 0x0000004c49497221 */ /* 0x000fe20000000000 */
[----:B------:R-:W-:-:S02]  /*46d0*/  FFMA R75, R86, R86, R69 ;  /* 0x00000056564b7223 */ /* 0x000fc40000000045 */
[----:B------:R-:W-:Y:S01]  /*46e0*/  FADD R72, R72, R41 ;  /* 0x0000002948487221 */ /* 0x000fe20000000000 */
[-CC-:B------:R-:W-:Y:S01]  /*46f0*/  FFMA R41, -R87, R79.reuse, R234.reuse ;  /* 0x0000004f57297223 */ /* 0x180fe200000001ea */
[----:B------:R-:W-:Y:S01]  /*4700*/  FFMA R234, -R83, R79, R234 ;  /* 0x0000004f53ea7223 */ /* 0x000fe200000001ea */
[----:B------:R-:W-:Y:S01]  /*4710*/  FFMA R75, R78, R78, R75 ;  /* 0x0000004e4e4b7223 */ /* 0x000fe2000000004b */
[----:B------:R-:W-:Y:S01]  /*4720*/  FADD R4, -R4, R67 ;  /* 0x0000004304047221 */ /* 0x000fe20000000100 */
[----:B------:R-:W-:Y:S01]  /*4730*/  FADD R3, -R3, R66 ;  /* 0x0000004203037221 */ /* 0x000fe20000000100 */
[----:B------:R-:W-:Y:S01]  /*4740*/  FADD R234, R7, R234 ;  /* 0x000000ea07ea7221 */ /* 0x000fe20000000000 */
[--C-:B------:R-:W-:Y:S01]  /*4750*/  FFMA R7, -R86, R86, R75.reuse ;  /* 0x0000005656077223 */ /* 0x100fe2000000014b */
[----:B------:R-:W-:Y:S01]  /*4760*/  FADD R76, -R69, R75 ;  /* 0x0000004b454c7221 */ /* 0x000fe20000000100 */
[----:B------:R-:W-:Y:S01]  /*4770*/  FMUL R69, RZ, R75 ;  /* 0x0000004bff457220 */ /* 0x000fe20000400000 */
[----:B------:R-:W-:Y:S01]  /*4780*/  MOV R67, 0x3e2aaaab ;  /* 0x3e2aaaab00437802 */ /* 0x000fe20000000f00 */
[----:B------:R-:W-:Y:S01]  /*4790*/  FADD R6, R6, R41 ;  /* 0x0000002906067221 */ /* 0x000fe20000000000 */
[----:B------:R-:W-:Y:S01]  /*47a0*/  MOV R66, 0x40c00000 ;  /* 0x40c0000000427802 */ /* 0x000fe20000000f00 */
[----:B------:R-:W-:Y:S01]  /*47b0*/  FADD R7, R40, R7 ;  /* 0x0000000728077221 */ /* 0x000fe20000000000 */
[----:B------:R-:W-:Y:S01]  /*47c0*/  FADD R77, R73, R76 ;  /* 0x0000004c494d7221 */ /* 0x000fe20000000000 */
[----:B------:R-:W-:Y:S01]  /*47d0*/  FFMA R41, -R78, R78, R75 ;  /* 0x0000004e4e297223 */ /* 0x000fe2000000014b */
[----:B------:R-:W-:Y:S01]  /*47e0*/  FADD R5, -R68, R5 ;  /* 0x0000000544057221 */ /* 0x000fe20000000100 */
[----:B------:R-:W-:Y:S01]  /*47f0*/  FMUL R40, R201, R4 ;  /* 0x00000004c9287220 */ /* 0x000fe20000400000 */
[C-C-:B------:R-:W-:Y:S01]  /*4800*/  FFMA R73, -R86.reuse, R78, R69.reuse ;  /* 0x0000004e56497223 */ /* 0x140fe20000000145 */
[----:B------:R-:W-:Y:S01]  /*4810*/  FFMA R75, -R86, R82, R69 ;  /* 0x00000052564b7223 */ /* 0x000fe20000000145 */
[----:B------:R-:W-:Y:S01]  /*4820*/  FFMA R68, R67, -R66, 1 ;  /* 0x3f80000043447423 */ /* 0x000fe20000000842 */
[----:B------:R-:W-:Y:S01]  /*4830*/  FADD R76, R74, R41 ;  /* 0x000000294a4c7221 */ /* 0x000fe20000000000 */
[----:B------:R-:W-:Y:S01]  /*4840*/  FFMA R66, R141, R5, R40 ;  /* 0x000000058d427223 */ /* 0x000fe20000000028 */
[----:B------:R-:W-:Y:S01]  /*4850*/  FADD R74, R6, R73 ;  /* 0x00000049064a7221 */ /* 0x000fe20000000000 */
[C---:B------:R-:W-:Y:S01]  /*4860*/  FMUL R41, R232.reuse, UR8 ;  /* 0x00000008e8297c20 */ /* 0x040fe20008400000 */
[----:B------:R-:W-:Y:S01]  /*4870*/  FMUL R6, R232, c[0x0][0x18c] ;  /* 0x00006300e8067a20 */ /* 0x000fe20000400000 */
[----:B------:R-:W-:Y:S01]  /*4880*/  FADD R75, R72, R75 ;  /* 0x0000004b484b7221 */ /* 0x000fe20000000000 */
[----:B------:R-:W-:Y:S01]  /*4890*/  FFMA R73, -R82, R78, R69 ;  /* 0x0000004e52497223 */ /* 0x000fe20000000145 */
[----:B------:R-:W-:Y:S01]  /*48a0*/  FFMA R66, R181, R3, R66 ;  /* 0x00000003b5427223 */ /* 0x000fe20000000042 */
[-C--:B------:R-:W-:Y:S01]  /*48b0*/  FMUL R69, R7, R6.reuse ;  /* 0x0000000607457220 */ /* 0x080fe20000400000 */
[----:B------:R0:W-:Y:S01]  /*48c0*/  RED.E.ADD.F32.FTZ.RN.STRONG.GPU [R70.64], R41 ;  /* 0x000000294600798e */ /* 0x0001e2000c10e78a */
[----:B------:R-:W-:Y:S01]  /*48d0*/  FADD R73, R234, R73 ;  /* 0x00000049ea497221 */ /* 0x000fe20000000000 */
[-C--:B------:R-:W-:Y:S01]  /*48e0*/  FMUL R231, R75, R6.reuse ;  /* 0x000000064be77220 */ /* 0x080fe20000400000 */
[----:B------:R-:W1:Y:S01]  /*48f0*/  FCHK P0, R66, 6 ;  /* 0x40c0000042007902 */ /* 0x000e620000000000 */
[-C--:B------:R-:W-:Y:S01]  /*4900*/  FMUL R233, R77, R6.reuse ;  /* 0x000000064de97220 */ /* 0x080fe20000400000 */
[----:B------:R2:W-:Y:S01]  /*4910*/  RED.E.ADD.F32.FTZ.RN.STRONG.GPU [R242.64], R69 ;  /* 0x00000045f200798e */ /* 0x0005e2000c10e78a */
[----:B------:R-:W-:Y:S01]  /*4920*/  FMUL R235, R73, R6 ;  /* 0x0000000649eb7220 */ /* 0x000fe20000400000 */
[----:B------:R-:W-:-:S02]  /*4930*/  FFMA R40, R68, R67, 0.16666667163372039795 ;  /* 0x3e2aaaab44287423 */ /* 0x000fc40000000043 */
[----:B------:R-:W-:Y:S01]  /*4940*/  RED.E.ADD.F32.FTZ.RN.STRONG.GPU [R242.64+0x4], R231 ;  /* 0x000004e7f200798e */ /* 0x000fe2000c10e78a */
[----:B0-----:R-:W-:-:S05]  /*4950*/  FMUL R41, R74, R6 ;  /* 0x000000064a297220 */ /* 0x001fca0000400000 */
[----:B------:R-:W-:Y:S04]  /*4960*/  RED.E.ADD.F32.FTZ.RN.STRONG.GPU [R242.64+0x8], R41 ;  /* 0x00000829f200798e */ /* 0x000fe8000c10e78a */
[----:B------:R-:W-:Y:S01]  /*4970*/  RED.E.ADD.F32.FTZ.RN.STRONG.GPU [R242.64+0xc], R231 ;  /* 0x00000ce7f200798e */ /* 0x000fe2000c10e78a */
[----:B--2---:R-:W-:-:S03]  /*4980*/  FMUL R69, R76, R6 ;  /* 0x000000064c457220 */ /* 0x004fc60000400000 */
[----:B------:R-:W-:Y:S04]  /*4990*/  RED.E.ADD.F32.FTZ.RN.STRONG.GPU [R242.64+0x10], R233 ;  /* 0x000010e9f200798e */ /* 0x000fe8000c10e78a */
[----:B------:R-:W-:Y:S04]  /*49a0*/  RED.E.ADD.F32.FTZ.RN.STRONG.GPU [R242.64+0x14], R235 ;  /* 0x000014ebf200798e */ /* 0x000fe8000c10e78a */
[----:B------:R0:W-:Y:S01]  /*49b0*/  RED.E.ADD.F32.FTZ.RN.STRONG.GPU [R242.64+0x18], R41 ;  /* 0x00001829f200798e */ /* 0x0001e2000c10e78a */
[----:B------:R-:W-:Y:S03]  /*49c0*/  BSSY B2, `(.L_x_24) ;  /* 0x000000b000027945 */ /* 0x000fe60003800000 */
[----:B------:R2:W-:Y:S04]  /*49d0*/  RED.E.ADD.F32.FTZ.RN.STRONG.GPU [R242.64+0x1c], R235 ;  /* 0x00001cebf200798e */ /* 0x0005e8000c10e78a */
[----:B------:R2:W-:Y:S01]  /*49e0*/  RED.E.ADD.F32.FTZ.RN.STRONG.GPU [R242.64+0x20], R69 ;  /* 0x00002045f200798e */ /* 0x0005e2000c10e78a */
[----:B0-----:R-:W-:-:S04]  /*49f0*/  FFMA R41, R40, R66, RZ ;  /* 0x0000004228297223 */ /* 0x001fc800000000ff */
[----:B------:R-:W-:-:S04]  /*4a00*/  FFMA R232, R41, -6, R66 ;  /* 0xc0c0000029e87823 */ /* 0x000fc80000000042 */
[----:B------:R-:W-:Y:S01]  /*4a10*/  FFMA R232, R40, R232, R41 ;  /* 0x000000e828e87223 */ /* 0x000fe20000000029 */
[----:B-1----:R-:W-:Y:S05]  /*4a20*/  @!P0 BRA `(.L_x_25) ;  /* 0x0000004000008947 */ /* 0x002fea0003800000 */
[----:B--2---:R-:W-:Y:S02]  /*4a30*/  MOV R41, R66 ;  /* 0x0000004200297202 */ /* 0x004fe40000000f00 */
[----:B------:R-:W-:Y:S02]  /*4a40*/  MOV R40, 0x40c00000 ;  /* 0x40c0000000287802 */ /* 0x000fe40000000f00 */
[----:B------:R-:W-:Y:S02]  /*4a50*/  MOV R231, 0x4a70 ;  /* 0x00004a7000e77802 */ /* 0x000fe40000000f00 */
[----:B------:R-:W-:Y:S05]  /*4a60*/  CALL.REL.NOINC `($__internal_2_$__cuda_sm3x_div_rn_noftz_f32_slowpath) ;  /* 0x0000c7a000007944 */ /* 0x000fea0003c00000 */
.L_x_25:
[----:B--2---:R-:W-:Y:S05]  /*4a70*/  BSYNC B2 ;  /* 0x0000000000027941 */ /* 0x004fea0003800000 */
.L_x_24:
[----:B------:R-:W-:Y:S01]  /*4a80*/  FADD R40, R56, R63 ;  /* 0x0000003f38287221 */ /* 0x000fe20000000000 */
[----:B------:R-:W-:Y:S01]  /*4a90*/  FADD R63, R0, R64 ;  /* 0x00000040003f7221 */ /* 0x000fe20000000000 */
[----:B------:R-:W-:Y:S01]  /*4aa0*/  FADD R64, R2, R65 ;  /* 0x0000004102407221 */ /* 0x000fe20000000000 */
[----:B0-----:R-:W-:Y:S01]  /*4ab0*/  FMUL R41, R232, UR8 ;  /* 0x00000008e8297c20 */ /* 0x001fe20008400000 */
[----:B------:R-:W-:Y:S01]  /*4ac0*/  FADD R65, R57, R40 ;  /* 0x0000002839417221 */ /* 0x000fe20000000000 */
[----:B------:R-:W-:Y:S01]  /*4ad0*/  FADD R40, R58, R63 ;  /* 0x0000003f3a287221 */ /* 0x000fe20000000000 */
[----:B------:R-:W-:-:S02]  /*4ae0*/  MOV R234, 0x3e800000 ;  /* 0x3e80000000ea7802 */ /* 0x000fc40000000f00 */
[----:B------:R0:W-:Y:S01]  /*4af0*/  RED.E.ADD.F32.FTZ.RN.STRONG.GPU [R70.64], R41 ;  /* 0x000000294600798e */ /* 0x0001e2000c10e78a */
[C---:B------:R-:W-:Y:S01]  /*4b00*/  FFMA R66, R40.reuse, -0.25, R58 ;  /* 0xbe80000028427823 */ /* 0x040fe2000000003a */
[C---:B------:R-:W-:Y:S01]  /*4b10*/  FFMA R72, R65.reuse, -0.25, R60 ;  /* 0xbe80000041487823 */ /* 0x040fe2000000003c */
[C---:B------:R-:W-:Y:S01]  /*4b20*/  FFMA R56, R65.reuse, -0.25, R56 ;  /* 0xbe80000041387823 */ /* 0x040fe20000000038 */
[CC--:B------:R-:W-:Y:S01]  /*4b30*/  FFMA R69, R65.reuse, R234.reuse, -c[0x0][0x180] ;  /* 0x8000600041457623 */ /* 0x0c0fe200000000ea */
[-C--:B------:R-:W-:Y:S01]  /*4b40*/  FFMA R58, R65, -R234.reuse, c[0x0][0x180] ;  /* 0x00006000413a7623 */ /* 0x080fe200000008ea */
[C---:B------:R-:W-:Y:S01]  /*4b50*/  FFMA R68, R40.reuse, -0.25, R61 ;  /* 0xbe80000028447823 */ /* 0x040fe2000000003d */
[----:B------:R-:W-:Y:S01]  /*4b60*/  FFMA R0, R40, -0.25, R0 ;  /* 0xbe80000028007823 */ /* 0x000fe20000000000 */
[----:B------:R-:W-:Y:S01]  /*4b70*/  FADD R63, R59, R64 ;  /* 0x000000403b3f7221 */ /* 0x000fe20000000000 */
[----:B------:R-:W-:Y:S01]  /*4b80*/  FFMA R72, R72, 0.44721359014511108398, R69 ;  /* 0x3ee4f92e48487823 */ /* 0x000fe20000000045 */
[----:B0-----:R-:W-:Y:S01]  /*4b90*/  FFMA R70, R65, -0.25, R57 ;  /* 0xbe80000041467823 */ /* 0x001fe20000000039 */
[CC--:B------:R-:W-:Y:S01]  /*4ba0*/  FFMA R65, R40.reuse, R234.reuse, -c[0x0][0x184] ;  /* 0x8000610028417623 */ /* 0x0c0fe200000000ea */
[-C--:B------:R-:W-:Y:S01]  /*4bb0*/  FFMA R40, R40, -R234.reuse, c[0x0][0x184] ;  /* 0x0000610028287623 */ /* 0x080fe200000008ea */
[C---:B------:R-:W-:Y:S01]  /*4bc0*/  FFMA R64, R63.reuse, -0.25, R62 ;  /* 0xbe8000003f407823 */ /* 0x040fe2000000003e */
[C---:B------:R-:W-:Y:S01]  /*4bd0*/  FFMA R61, R63.reuse, R234, -c[0x0][0x188] ;  /* 0x800062003f3d7623 */ /* 0x040fe200000000ea */
[--C-:B------:R-:W-:Y:S01]  /*4be0*/  FFMA R68, R68, 0.44721359014511108398, R65.reuse ;  /* 0x3ee4f92e44447823 */ /* 0x100fe20000000041 */
[--C-:B------:R-:W-:Y:S01]  /*4bf0*/  FFMA R67, R0, 0.44721359014511108398, R65.reuse ;  /* 0x3ee4f92e00437823 */ /* 0x100fe20000000041 */
[--C-:B------:R-:W-:Y:S01]  /*4c00*/  FFMA R66, R66, 0.44721359014511108398, R65.reuse ;  /* 0x3ee4f92e42427823 */ /* 0x100fe20000000041 */
[----:B------:R-:W-:Y:S01]  /*4c10*/  FFMA R65, R40, 0.44721359014511108398, R65 ;  /* 0x3ee4f92e28417823 */ /* 0x000fe20000000041 */
[----:B------:R-:W-:Y:S01]  /*4c20*/  FMUL R41, R68, R68 ;  /* 0x0000004444297220 */ /* 0x000fe20000400000 */
[----:B------:R-:W-:Y:S01]  /*4c30*/  FFMA R2, R63, -0.25, R2 ;  /* 0xbe8000003f027823 */ /* 0x000fe20000000002 */
[----:B------:R-:W-:Y:S01]  /*4c40*/  FFMA R71, R56, 0.44721359014511108398, R69 ;  /* 0x3ee4f92e38477823 */ /* 0x000fe20000000045 */
[----:B------:R-:W-:Y:S01]  /*4c50*/  FMUL R40, R67, R67 ;  /* 0x0000004343287220 */ /* 0x000fe20000400000 */
[C---:B------:R-:W-:Y:S01]  /*4c60*/  FFMA R62, R63.reuse, -0.25, R59 ;  /* 0xbe8000003f3e7823 */ /* 0x040fe2000000003b */
[----:B------:R-:W-:Y:S01]  /*4c70*/  FFMA R60, R63, -R234, c[0x0][0x188] ;  /* 0x000062003f3c7623 */ /* 0x000fe200000008ea */
[----:B------:R-:W-:Y:S01]  /*4c80*/  FFMA R64, R64, 0.44721359014511108398, R61 ;  /* 0x3ee4f92e40407823 */ /* 0x000fe2000000003d */
[----:B------:R-:W-:Y:S01]  /*4c90*/  FFMA R57, R72, R72, R41 ;  /* 0x0000004848397223 */ /* 0x000fe20000000029 */
[----:B------:R-:W-:Y:S01]  /*4ca0*/  FFMA R63, R2, 0.44721359014511108398, R61 ;  /* 0x3ee4f92e023f7823 */ /* 0x000fe2000000003d */
[----:B------:R-:W-:Y:S01]  /*4cb0*/  FFMA R0, R71, R71, R40 ;  /* 0x0000004747007223 */ /* 0x000fe20000000028 */
[----:B------:R-:W-:Y:S01]  /*4cc0*/  FFMA R70, R70, 0.44721359014511108398, R69 ;  /* 0x3ee4f92e46467823 */ /* 0x000fe20000000045 */
[----:B------:R-:W-:Y:S01]  /*4cd0*/  FFMA R57, R64, R64, R57 ;  /* 0x0000004040397223 */ /* 0x000fe20000000039 */
[----:B------:R-:W-:Y:S01]  /*4ce0*/  FMUL R59, R66, R66 ;  /* 0x00000042423b7220 */ /* 0x000fe20000400000 */
[----:B------:R-:W-:Y:S01]  /*4cf0*/  FFMA R56, R63, R63, R0 ;  /* 0x0000003f3f387223 */ /* 0x000fe20000000000 */
[----:B------:R-:W-:Y:S01]  /*4d00*/  FFMA R69, R58, 0.44721359014511108398, R69 ;  /* 0x3ee4f92e3a457823 */ /* 0x000fe20000000045 */
[--C-:B------:R-:W-:Y:S01]  /*4d10*/  FADD R0, -R41, R57.reuse ;  /* 0x0000003929007221 */ /* 0x100fe20000000100 */
[--C-:B------:R-:W-:Y:S01]  /*4d20*/  FFMA R2, -R72, R72, R57.reuse ;  /* 0x0000004848027223 */ /* 0x100fe20000000139 */
[--C-:B------:R-:W-:Y:S01]  /*4d30*/  FADD R41, -R40, R56.reuse ;  /* 0x0000003828297221 */ /* 0x100fe20000000100 */
[----:B------:R-:W-:Y:S01]  /*4d40*/  FFMA R40, -R64, R64, R57 ;  /* 0x0000004040287223 */ /* 0x000fe20000000139 */
[----:B------:R-:W-:Y:S01]  /*4d50*/  FMUL R57, RZ, R57 ;  /* 0x00000039ff397220 */ /* 0x000fe20000400000 */
[----:B------:R-:W-:Y:S01]  /*4d60*/  FMUL R58, RZ, R56 ;  /* 0x00000038ff3a7220 */ /* 0x000fe20000400000 */
[----:B------:R-:W-:Y:S01]  /*4d70*/  FADD R0, R0, R41 ;  /* 0x0000002900007221 */ /* 0x000fe20000000000 */
[--C-:B------:R-:W-:Y:S01]  /*4d80*/  FFMA R41, -R71, R71, R56.reuse ;  /* 0x0000004747297223 */ /* 0x100fe20000000138 */
[----:B------:R-:W-:Y:S01]  /*4d90*/  FFMA R62, R62, 0.44721359014511108398, R61 ;  /* 0x3ee4f92e3e3e7823 */ /* 0x000fe2000000003d */
[----:B------:R-:W-:Y:S01]  /*4da0*/  FFMA R231, R70, R70, R59 ;  /* 0x0000004646e77223 */ /* 0x000fe2000000003b */
[----:B------:R-:W-:Y:S01]  /*4db0*/  FFMA R61, R60, 0.44721359014511108398, R61 ;  /* 0x3ee4f92e3c3d7823 */ /* 0x000fe2000000003d */
[----:B------:R-:W-:Y:S01]  /*4dc0*/  FADD R2, R2, R41 ;  /* 0x0000002902027221 */ /* 0x000fe20000000000 */
[-C--:B------:R-:W-:Y:S01]  /*4dd0*/  FFMA R41, -R63, R63.reuse, R56 ;  /* 0x0000003f3f297223 */ /* 0x080fe20000000138 */
[----:B------:R-:W-:Y:S01]  /*4de0*/  FFMA R56, -R72, R68, R57 ;  /* 0x0000004448387223 */ /* 0x000fe20000000139 */
[----:B------:R-:W-:Y:S01]  /*4df0*/  FFMA R231, R62, R62, R231 ;  /* 0x0000003e3ee77223 */ /* 0x000fe200000000e7 */
[C-C-:B------:R-:W-:Y:S01]  /*4e00*/  FFMA R60, -R71.reuse, R63, R58.reuse ;  /* 0x0000003f473c7223 */ /* 0x140fe2000000013a */
[----:B------:R-:W-:Y:S01]  /*4e10*/  FADD R40, R40, R41 ;  /* 0x0000002928287221 */ /* 0x000fe20000000000 */
[--C-:B------:R-:W-:Y:S01]  /*4e20*/  FFMA R41, -R71, R67, R58.reuse ;  /* 0x0000004347297223 */ /* 0x100fe2000000013a */
[----:B------:R-:W-:Y:S01]  /*4e30*/  FADD R59, -R59, R231 ;  /* 0x000000e73b3b7221 */ /* 0x000fe20000000100 */
[----:B------:R-:W-:-:S02]  /*4e40*/  FFMA R58, -R67, R63, R58 ;  /* 0x0000003f433a7223 */ /* 0x000fc4000000013a */
[----:B------:R-:W-:Y:S01]  /*4e50*/  FADD R56, R56, R41 ;  /* 0x0000002938387221 */ /* 0x000fe20000000000 */
[-CC-:B------:R-:W-:Y:S01]  /*4e60*/  FFMA R41, -R72, R64.reuse, R57.reuse ;  /* 0x0000004048297223 */ /* 0x180fe20000000139 */
[----:B------:R-:W-:-:S03]  /*4e70*/  FFMA R57, -R68, R64, R57 ;  /* 0x0000004044397223 */ /* 0x000fc60000000139 */
[----:B------:R-:W-:Y:S01]  /*4e80*/  FADD R41, R41, R60 ;  /* 0x0000003c29297221 */ /* 0x000fe20000000000 */
[----:B------:R-:W-:Y:S01]  /*4e90*/  FADD R60, R0, R59 ;  /* 0x0000003b003c7221 */ /* 0x000fe20000000000 */
[----:B------:R-:W-:Y:S01]  /*4ea0*/  FFMA R59, -R70, R70, R231 ;  /* 0x00000046463b7223 */ /* 0x000fe200000001e7 */
[----:B------:R-:W-:-:S03]  /*4eb0*/  FADD R57, R57, R58 ;  /* 0x0000003a39397221 */ /* 0x000fc60000000000 */
[----:B------:R-:W-:Y:S01]  /*4ec0*/  FADD R2, R2, R59 ;  /* 0x0000003b02027221 */ /* 0x000fe20000000000 */
[----:B------:R-:W-:Y:S01]  /*4ed0*/  FFMA R59, -R62, R62, R231 ;  /* 0x0000003e3e3b7223 */ /* 0x000fe200000001e7 */
[----:B------:R-:W-:-:S03]  /*4ee0*/  FMUL R231, RZ, R231 ;  /* 0x000000e7ffe77220 */ /* 0x000fc60000400000 */
[----:B------:R-:W-:Y:S01]  /*4ef0*/  FADD R58, R40, R59 ;  /* 0x0000003b283a7221 */ /* 0x000fe20000000000 */
[----:B------:R-:W-:Y:S01]  /*4f00*/  FMUL R40, R65, R65 ;  /* 0x0000004141287220 */ /* 0x000fe20000400000 */
[C-C-:B------:R-:W-:Y:S01]  /*4f10*/  FFMA R59, -R70.reuse, R66, R231.reuse ;  /* 0x00000042463b7223 */ /* 0x140fe200000001e7 */
[-C--:B------:R-:W-:Y:S02]  /*4f20*/  FFMA R0, -R70, R62.reuse, R231 ;  /* 0x0000003e46007223 */ /* 0x080fe400000001e7 */
[----:B------:R-:W-:Y:S01]  /*4f30*/  FFMA R234, R69, R69, R40 ;  /* 0x0000004545ea7223 */ /* 0x000fe20000000028 */
[----:B------:R-:W-:Y:S01]  /*4f40*/  FADD R56, R56, R59 ;  /* 0x0000003b38387221 */ /* 0x000fe20000000000 */
[----:B------:R-:W-:Y:S01]  /*4f50*/  FADD R41, R41, R0 ;  /* 0x0000000029297221 */ /* 0x000fe20000000000 */
[----:B------:R-:W-:Y:S01]  /*4f60*/  FFMA R0, -R66, R62, R231 ;  /* 0x0000003e42007223 */ /* 0x000fe200000001e7 */
[----:B------:R-:W-:-:S04]  /*4f70*/  FFMA R234, R61, R61, R234 ;  /* 0x0000003d3dea7223 */ /* 0x000fc800000000ea */
[----:B------:R-:W-:Y:S01]  /*4f80*/  FADD R59, -R40, R234 ;  /* 0x000000ea283b7221 */ /* 0x000fe20000000100 */
[----:B------:R-:W-:Y:S01]  /*4f90*/  FADD R40, R57, R0 ;  /* 0x0000000039287221 */ /* 0x000fe20000000000 */
[--C-:B------:R-:W-:Y:S02]  /*4fa0*/  FFMA R57, -R69, R69, R234.reuse ;  /* 0x0000004545397223 */ /* 0x100fe400000001ea */
[----:B------:R-:W-:Y:S01]  /*4fb0*/  FADD R60, R60, R59 ;  /* 0x0000003b3c3c7221 */ /* 0x000fe20000000000 */
[----:B------:R-:W-:Y:S01]  /*4fc0*/  FFMA R59, -R61, R61, R234 ;  /* 0x0000003d3d3b7223 */ /* 0x000fe200000001ea */
[----:B------:R-:W-:Y:S01]  /*4fd0*/  FMUL R234, RZ, R234 ;  /* 0x000000eaffea7220 */ /* 0x000fe20000400000 */
[----:B------:R-:W-:Y:S01]  /*4fe0*/  FADD R2, R2, R57 ;  /* 0x0000003902027221 */ /* 0x000fe20000000000 */
[----:B------:R-:W-:Y:S01]  /*4ff0*/  ISETP.NE.U32.AND P0, PT, RZ, c[0x0][0x408], PT ;  /* 0x00010200ff007a0c */ /* 0x000fe20003f05070 */
[----:B------:R-:W-:Y:S01]  /*5000*/  FADD R59, R58, R59 ;  /* 0x0000003b3a3b7221 */ /* 0x000fe20000000000 */
[C-C-:B------:R-:W-:Y:S01]  /*5010*/  FFMA R57, -R69.reuse, R65, R234.reuse ;  /* 0x0000004145397223 */ /* 0x140fe200000001ea */
[----:B------:R-:W-:Y:S01]  /*5020*/  FFMA R0, -R69, R61, R234 ;  /* 0x0000003d45007223 */ /* 0x000fe200000001ea */
[----:B------:R-:W-:-:S02]  /*5030*/  ISETP.NE.AND.EX P0, PT, RZ, c[0x0][0x40c], PT, P0 ;  /* 0x00010300ff007a0c */ /* 0x000fc40003f05300 */
[----:B------:R-:W-:Y:S01]  /*5040*/  FADD R58, R56, R57 ;  /* 0x00000039383a7221 */ /* 0x000fe20000000000 */
[----:B------:R-:W-:Y:S01]  /*5050*/  FADD R57, R41, R0 ;  /* 0x0000000029397221 */ /* 0x000fe20000000000 */
[----:B------:R-:W-:Y:S01]  /*5060*/  FFMA R41, -R65, R61, R234 ;  /* 0x0000003d41297223 */ /* 0x000fe200000001ea */
[----:B------:R-:W-:-:S03]  /*5070*/  FMUL R0, R232, c[0x0][0x18c] ;  /* 0x00006300e8007a20 */ /* 0x000fc60000400000 */
[----:B------:R-:W-:Y:S01]  /*5080*/  FADD R56, R40, R41 ;  /* 0x0000002928387221 */ /* 0x000fe20000000000 */
[-C--:B------:R-:W-:Y:S01]  /*5090*/  FMUL R41, R2, R0.reuse ;  /* 0x0000000002297220 */ /* 0x080fe20000400000 */
[-C--:B------:R-:W-:Y:S01]  /*50a0*/  FMUL R231, R58, R0.reuse ;  /* 0x000000003ae77220 */ /* 0x080fe20000400000 */
[-C--:B------:R-:W-:Y:S01]  /*50b0*/  FMUL R233, R57, R0.reuse ;  /* 0x0000000039e97220 */ /* 0x080fe20000400000 */
[-C--:B------:R-:W-:Y:S01]  /*50c0*/  FMUL R235, R60, R0.reuse ;  /* 0x000000003ceb7220 */ /* 0x080fe20000400000 */
[-C--:B------:R-:W-:Y:S01]  /*50d0*/  FMUL R247, R56, R0.reuse ;  /* 0x0000000038f77220 */ /* 0x080fe20000400000 */
[----:B------:R0:W-:Y:S01]  /*50e0*/  RED.E.ADD.F32.FTZ.RN.STRONG.GPU [R242.64], R41 ;  /* 0x00000029f200798e */ /* 0x0001e2000c10e78a */
[----:B------:R-:W-:Y:S01]  /*50f0*/  FMUL R249, R59, R0 ;  /* 0x000000003bf97220 */ /* 0x000fe20000400000 */
[----:B------:R-:W-:Y:S02]  /*5100*/  @P0 MOV R40, c[0x0][0x408] ;  /* 0x0001020000280a02 */ /* 0x000fe40000000f00 */
[----:B------:R-:W-:Y:S04]  /*5110*/  RED.E.ADD.F32.FTZ.RN.STRONG.GPU [R242.64+0x4], R231 ;  /* 0x000004e7f200798e */ /* 0x000fe8000c10e78a */
[----:B------:R-:W-:Y:S04]  /*5120*/  RED.E.ADD.F32.FTZ.RN.STRONG.GPU [R242.64+0x8], R233 ;  /* 0x000008e9f200798e */ /* 0x000fe8000c10e78a */
[----:B------:R1:W-:Y:S01]  /*5130*/  RED.E.ADD.F32.FTZ.RN.STRONG.GPU [R242.64+0xc], R231 ;  /* 0x00000ce7f200798e */ /* 0x0003e2000c10e78a */
[----:B0-----:R-:W-:-:S03]  /*5140*/  @P0 MOV R41, c[0x0][0x40c] ;  /* 0x0001030000290a02 */ /* 0x001fc60000000f00 */
[----:B------:R0:W-:Y:S04]  /*5150*/  RED.E.ADD.F32.FTZ.RN.STRONG.GPU [R242.64+0x10], R235 ;  /* 0x000010ebf200798e */ /* 0x0001e8000c10e78a */
[----:B------:R0:W-:Y:S04]  /*5160*/  RED.E.ADD.F32.FTZ.RN.STRONG.GPU [R242.64+0x14], R247 ;  /* 0x000014f7f200798e */ /* 0x0001e8000c10e78a */
[----:B------:R0:W-:Y:S04]  /*5170*/  RED.E.ADD.F32.FTZ.RN.STRONG.GPU [R242.64+0x18], R233 ;  /* 0x000018e9f200798e */ /* 0x0001e8000c10e78a */
[----:B------:R0:W-:Y:S04]  /*5180*/  RED.E.ADD.F32.FTZ.RN.STRONG.GPU [R242.64+0x1c], R247 ;  /* 0x00001cf7f200798e */ /* 0x0001e8000c10e78a */
[----:B------:R0:W-:Y:S04]  /*5190*/  RED.E.ADD.F32.FTZ.RN.STRONG.GPU [R242.64+0x20], R249 ;  /* 0x000020f9f200798e */ /* 0x0001e8000c10e78a */
[----:B------:R-:W2:Y:S04]  /*51a0*/  @P0 LDG.E R40, [R40.64] ;  /* 0x0000000a28280981 */ /* 0x000ea8000c1e1900 */
[----:B------:R0:W5:Y:S04]  /*51b0*/  LDG.E R52, [R52.64] ;  /* 0x0000000a34347981 */ /* 0x000168000c1e1900 */
[----:B------:R0:W5:Y:S04]  /*51c0*/  LDG.E R55, [R54.64] ;  /* 0x0000000a36377981 */ /* 0x000168000c1e1900 */
[----:B------:R0:W5:Y:S01]  /*51d0*/  LDG.E R42, [R42.64] ;  /* 0x0000000a2a2a7981 */ /* 0x000162000c1e1900 */
[----:B------:R-:W-:-:S02]  /*51e0*/  MOV R232, 0x3eaaaaab ;  /* 0x3eaaaaab00e87802 */ /* 0x000fc40000000f00 */
[----:B-1----:R-:W-:-:S05]  /*51f0*/  MOV R231, 0x40400000 ;  /* 0x4040000000e77802 */ /* 0x002fca0000000f00 */
[----:B------:R-:W-:-:S04]  /*5200*/  FFMA R231, R232, -R231, 1 ;  /* 0x3f800000e8e77423 */ /* 0x000fc800000008e7 */
[----:B------:R-:W-:Y:S01]  /*5210*/  FFMA R231, R231, R232, 0.3333333432674407959 ;  /* 0x3eaaaaabe7e77423 */ /* 0x000fe200000000e8 */
[----:B--2---:R-:W-:Y:S01]  /*5220*/  @P0 FADD R232, RZ, R40 ;  /* 0x00000028ffe80221 */ /* 0x004fe20000000000 */
[----:B------:R-:W-:Y:S05]  /*5230*/  @P0 BRA `(.L_x_26) ;  /* 0x0000008000000947 */ /* 0x000fea0003800000 */
[----:B0-----:R-:W-:Y:S02]  /*5240*/  ISETP.NE.U32.AND P0, PT, RZ, c[0x0][0x2b0], PT ;  /* 0x0000ac00ff007a0c */ /* 0x001fe40003f05070 */
[----:B------:R-:W-:Y:S02]  /*5250*/  MOV R232, RZ ;  /* 0x000000ff00e87202 */ /* 0x000fe40000000f00 */
[----:B------:R-:W-:-:S13]  /*5260*/  ISETP.NE.AND.EX P0, PT, RZ, c[0x0][0x2b4], PT, P0 ;  /* 0x0000ad00ff007a0c */ /* 0x000fda0003f05300 */
[----:B------:R-:W-:Y:S05]  /*5270*/  @!P0 BRA `(.L_x_26) ;  /* 0x0000004000008947 */ /* 0x000fea0003800000 */
[----:B------:R-:W-:Y:S02]  /*5280*/  MOV R40, c[0x0][0x2b0] ;  /* 0x0000ac0000287a02 */ /* 0x000fe40000000f00 */
[----:B------:R-:W-:-:S05]  /*5290*/  MOV R41, c[0x0][0x2b4] ;  /* 0x0000ad0000297a02 */ /* 0x000fca0000000f00 */
[----:B------:R-:W2:Y:S02]  /*52a0*/  LDG.E R40, [R40.64] ;  /* 0x0000000a28287981 */ /* 0x000ea4000c1e1900 */
[----:B--2---:R-:W-:-:S04]  /*52b0*/  FADD R232, RZ, R40 ;  /* 0x00000028ffe87221 */ /* 0x004fc80000000000 */
.L_x_26:
[----:B0-----:R-:W0:Y:S01]  /*52c0*/  FCHK P0, R232, 3 ;  /* 0x40400000e8007902 */ /* 0x001e220000000000 */
[----:B------:R-:W-:Y:S01]  /*52d0*/  FFMA R40, R231, R232, RZ ;  /* 0x000000e8e7287223 */ /* 0x000fe200000000ff */
[----:B-----5:R-:W-:-:S03]  /*52e0*/  FADD R43, R52, R55 ;  /* 0x00000037342b7221 */ /* 0x020fc60000000000 */
[----:B------:R-:W-:Y:S01]  /*52f0*/  FFMA R41, R40, -3, R232 ;  /* 0xc040000028297823 */ /* 0x000fe200000000e8 */
[----:B------:R-:W-:Y:S01]  /*5300*/  FADD R43, R43, R42 ;  /* 0x0000002a2b2b7221 */ /* 0x000fe20000000000 */
[----:B------:R-:W-:Y:S02]  /*5310*/  FMUL R42, R218, 0.5 ;  /* 0x3f000000da2a7820 */ /* 0x000fe40000400000 */
[----:B------:R-:W-:Y:S01]  /*5320*/  FFMA R40, R231, R41, R40 ;  /* 0x00000029e7287223 */ /* 0x000fe20000000028 */
[----:B0-----:R-:W-:Y:S05]  /*5330*/  @!P0 BRA `(.L_x_27) ;  /* 0x0000005000008947 */ /* 0x001fea0003800000 */
[----:B------:R-:W-:Y:S02]  /*5340*/  MOV R41, R232 ;  /* 0x000000e800297202 */ /* 0x000fe40000000f00 */
[----:B------:R-:W-:Y:S02]  /*5350*/  MOV R40, 0x40400000 ;  /* 0x4040000000287802 */ /* 0x000fe40000000f00 */
[----:B------:R-:W-:Y:S02]  /*5360*/  MOV R231, 0x5380 ;  /* 0x0000538000e77802 */ /* 0x000fe40000000f00 */
[----:B------:R-:W-:Y:S05]  /*5370*/  CALL.REL.NOINC `($__internal_2_$__cuda_sm3x_div_rn_noftz_f32_slowpath) ;  /* 0x0000be9000007944 */ /* 0x000fea0003c00000 */
[----:B0-----:R-:W-:-:S04]  /*5380*/  MOV R40, R232 ;  /* 0x000000e800287202 */ /* 0x001fc80000000f00 */
.L_x_27:
[----:B------:R-:W-:Y:S01]  /*5390*/  ISETP.NE.U32.AND P0, PT, RZ, c[0x0][0x360], PT ;  /* 0x0000d800ff007a0c */ /* 0x000fe20003f05070 */
[----:B------:R-:W-:-:S03]  /*53a0*/  FADD R40, RZ, R40 ;  /* 0x00000028ff287221 */ /* 0x000fc60000000000 */
[----:B------:R-:W-:Y:S01]  /*53b0*/  ISETP.NE.AND.EX P0, PT, RZ, c[0x0][0x364], PT, P0 ;  /* 0x0000d900ff007a0c */ /* 0x000fe20003f05300 */
[-C--:B------:R-:W-:Y:S01]  /*53c0*/  FFMA R52, R43, R40.reuse, RZ ;  /* 0x000000282b347223 */ /* 0x080fe200000000ff */
[----:B------:R-:W-:-:S11]  /*53d0*/  FFMA R53, R42, R40, RZ ;  /* 0x000000282a357223 */ /* 0x000fd600000000ff */
[----:B------:R-:W-:Y:S05]  /*53e0*/  @!P0 BRA `(.L_x_28) ;  /* 0x0000011000008947 */ /* 0x000fea0003800000 */
[----:B------:R-:W-:Y:S01]  /*53f0*/  IMAD R41, R225, c[0x0][0x380], RZ ;  /* 0x0000e000e1297a24 */ /* 0x000fe200078e02ff */
[----:B------:R-:W-:-:S03]  /*5400*/  MOV R233, c[0x0][0x380] ;  /* 0x0000e00000e97a02 */ /* 0x000fc60000000f00 */
[C---:B------:R-:W-:Y:S02]  /*5410*/  IMAD R43, R228.reuse, UR6, R41 ;  /* 0x00000006e42b7c24 */ /* 0x040fe4000f8e0229 */
[----:B------:R-:W-:-:S04]  /*5420*/  IMAD.WIDE.U32 R40, R228, R233, c[0x0][0x360] ;  /* 0x0000d800e4287625 */ /* 0x000fc800078e00e9 */
[----:B------:R-:W-:Y:S01]  /*5430*/  IMAD R42, R226, c[0x0][0x380], RZ ;  /* 0x0000e000e22a7a24 */ /* 0x000fe200078e02ff */
[----:B------:R-:W-:Y:S01]  /*5440*/  IADD3 R41, R41, R43, RZ ;  /* 0x0000002b29297210 */ /* 0x000fe20007ffe0ff */
[----:B------:R-:W-:Y:S02]  /*5450*/  IMAD R43, R227, c[0x0][0x380], RZ ;  /* 0x0000e000e32b7a24 */ /* 0x000fe400078e02ff */
[C---:B------:R-:W-:Y:S02]  /*5460*/  IMAD R55, R229.reuse, UR6, R42 ;  /* 0x00000006e5377c24 */ /* 0x040fe4000f8e022a */
[----:B------:R-:W-:Y:S01]  /*5470*/  IMAD R231, R230, UR6, R43 ;  /* 0x00000006e6e77c24 */ /* 0x000fe2000f8e022b */
[----:B------:R0:W-:Y:S01]  /*5480*/  RED.E.ADD.F32.FTZ.RN.STRONG.GPU [R40.64], R53 ;  /* 0x000000352800798e */ /* 0x0001e2000c10e78a */
[----:B------:R-:W-:-:S05]  /*5490*/  IMAD.WIDE.U32 R42, R229, R233, c[0x0][0x360] ;  /* 0x0000d800e52a7625 */ /* 0x000fca00078e00e9 */
[----:B------:R-:W-:-:S05]  /*54a0*/  IADD3 R43, R43, R55, RZ ;  /* 0x000000372b2b7210 */ /* 0x000fca0007ffe0ff */
[----:B------:R1:W-:Y:S01]  /*54b0*/  RED.E.ADD.F32.FTZ.RN.STRONG.GPU [R42.64], R53 ;  /* 0x000000352a00798e */ /* 0x0003e2000c10e78a */
[----:B0-----:R-:W-:-:S05]  /*54c0*/  IMAD.WIDE.U32 R40, R230, R233, c[0x0][0x360] ;  /* 0x0000d800e6287625 */ /* 0x001fca00078e00e9 */
[----:B------:R-:W-:-:S05]  /*54d0*/  IADD3 R41, R41, R231, RZ ;  /* 0x000000e729297210 */ /* 0x000fca0007ffe0ff */
[----:B------:R1:W-:Y:S01]  /*54e0*/  RED.E.ADD.F32.FTZ.RN.STRONG.GPU [R40.64], R53 ;  /* 0x000000352800798e */ /* 0x0003e2000c10e78a */
[----:B------:R-:W-:Y:S05]  /*54f0*/  BRA `(.L_x_29) ;  /* 0x000000c000007947 */ /* 0x000fea0003800000 */
.L_x_28:
[----:B------:R-:W-:-:S04]  /*5500*/  ISETP.NE.U32.AND P1, PT, RZ, c[0x0][0x208], PT ;  /* 0x00008200ff007a0c */ /* 0x000fc80003f25070 */
[----:B------:R-:W-:-:S13]  /*5510*/  ISETP.NE.AND.EX P1, PT, RZ, c[0x0][0x20c], PT, P1 ;  /* 0x00008300ff007a0c */ /* 0x000fda0003f25310 */
[----:B------:R-:W-:Y:S05]  /*5520*/  @!P1 BRA `(.L_x_29) ;  /* 0x0000009000009947 */ /* 0x000fea0003800000 */
[----:B------:R-:W-:-:S04]  /*5530*/  IADD3 R42, P1, R44, c[0x0][0x208], RZ ;  /* 0x000082002c2a7a10 */ /* 0x000fc80007f3e0ff */
[----:B------:R-:W-:Y:S02]  /*5540*/  IADD3.X R43, R212, c[0x0][0x20c], RZ, P1, !PT ;  /* 0x00008300d42b7a10 */ /* 0x000fe40000ffe4ff */
[----:B------:R-:W-:-:S03]  /*5550*/  IADD3 R40, P1, R46, c[0x0][0x208], RZ ;  /* 0x000082002e287a10 */ /* 0x000fc60007f3e0ff */
[----:B------:R0:W-:Y:S01]  /*5560*/  RED.E.ADD.F32.FTZ.RN.STRONG.GPU [R42.64], R53 ;  /* 0x000000352a00798e */ /* 0x0001e2000c10e78a */
[----:B------:R-:W-:-:S05]  /*5570*/  IADD3.X R41, R213, c[0x0][0x20c], RZ, P1, !PT ;  /* 0x00008300d5297a10 */ /* 0x000fca0000ffe4ff */
[----:B------:R1:W-:Y:S01]  /*5580*/  RED.E.ADD.F32.FTZ.RN.STRONG.GPU [R40.64], R53 ;  /* 0x000000352800798e */ /* 0x0003e2000c10e78a */
[----:B0-----:R-:W-:-:S04]  /*5590*/  IADD3 R42, P2, R48, c[0x0][0x208], RZ ;  /* 0x00008200302a7a10 */ /* 0x001fc80007f5e0ff */
[----:B------:R-:W-:-:S05]  /*55a0*/  IADD3.X R43, R214, c[0x0][0x20c], RZ, P2, !PT ;  /* 0x00008300d62b7a10 */ /* 0x000fca00017fe4ff */
[----:B------:R1:W-:Y:S04]  /*55b0*/  RED.E.ADD.F32.FTZ.RN.STRONG.GPU [R42.64], R53 ;  /* 0x000000352a00798e */ /* 0x0003e8000c10e78a */
.L_x_29:
[----:B------:R-:W-:Y:S01]  /*55c0*/  FSETP.GT.AND P1, PT, R218, RZ, PT ;  /* 0x000000ffda00720b */ /* 0x000fe20003f24000 */
[----:B------:R-:W-:Y:S01]  /*55d0*/  BSSY B2, `(.L_x_30) ;  /* 0x0000034000027945 */ /* 0x000fe20003800000 */
[----:B-1----:R-:W-:Y:S01]  /*55e0*/  FFMA R42, R52, 0.5, RZ ;  /* 0x3f000000342a7823 */ /* 0x002fe200000000ff */
[----:B------:R-:W-:Y:S01]  /*55f0*/  MOV R232, RZ ;  /* 0x000000ff00e87202 */ /* 0x000fe20000000f00 */
[----:B------:R-:W-:-:S09]  /*5600*/  CS2R R52, SRZ ;  /* 0x0000000000347805 */ /* 0x000fd2000001ff00 */
[----:B------:R-:W-:Y:S05]  /*5610*/  @!P1 BRA `(.L_x_31) ;  /* 0x000002f000009947 */ /* 0x000fea0003800000 */
[----:B------:R-:W0:Y:S01]  /*5620*/  MUFU.RCP R41, R218 ;  /* 0x000000da00297308 */ /* 0x000e220000001000 */
[----:B------:R-:W-:Y:S07]  /*5630*/  BSSY B3, `(.L_x_32) ;  /* 0x000000d000037945 */ /* 0x000fee0003800000 */
[----:B------:R-:W1:Y:S01]  /*5640*/  FCHK P1, R39, R218 ;  /* 0x000000da27007302 */ /* 0x000e620000020000 */
[----:B0-----:R-:W-:-:S04]  /*5650*/  FFMA R40, R41, -R218, 1 ;  /* 0x3f80000029287423 */ /* 0x001fc800000008da */
[----:B------:R-:W-:-:S04]  /*5660*/  FFMA R40, R41, R40, R41 ;  /* 0x0000002829287223 */ /* 0x000fc80000000029 */
[----:B------:R-:W-:-:S04]  /*5670*/  FFMA R43, R39, R40, RZ ;  /* 0x00000028272b7223 */ /* 0x000fc800000000ff */
[----:B------:R-:W-:-:S04]  /*5680*/  FFMA R41, R43, -R218, R39 ;  /* 0x800000da2b297223 */ /* 0x000fc80000000027 */
[----:B------:R-:W-:Y:S01]  /*5690*/  FFMA R43, R40, R41, R43 ;  /* 0x00000029282b7223 */ /* 0x000fe2000000002b */
[----:B-1----:R-:W-:Y:S05]  /*56a0*/  @!P1 BRA `(.L_x_33) ;  /* 0x0000005000009947 */ /* 0x002fea0003800000 */
[----:B------:R-:W-:Y:S02]  /*56b0*/  MOV R41, R39 ;  /* 0x0000002700297202 */ /* 0x000fe40000000f00 */
[----:B------:R-:W-:Y:S02]  /*56c0*/  MOV R40, R218 ;  /* 0x000000da00287202 */ /* 0x000fe40000000f00 */
[----:B------:R-:W-:Y:S02]  /*56d0*/  MOV R231, 0x56f0 ;  /* 0x000056f000e77802 */ /* 0x000fe40000000f00 */
[----:B------:R-:W-:Y:S05]  /*56e0*/  CALL.REL.NOINC `($__internal_2_$__cuda_sm3x_div_rn_noftz_f32_slowpath) ;  /* 0x0000bb2000007944 */ /* 0x000fea0003c00000 */
[----:B0-----:R-:W-:Y:S02]  /*56f0*/  MOV R43, R232 ;  /* 0x000000e8002b7202 */ /* 0x001fe40000000f00 */
.L_x_33:
[----:B------:R-:W-:Y:S05]  /*5700*/  BSYNC B3 ;  /* 0x0000000000037941 */ /* 0x000fea0003800000 */
.L_x_32:
        /* <DEDUP_REMOVED lines=14> */
.L_x_35:
[----:B------:R-:W-:Y:S05]  /*57f0*/  BSYNC B3 ;  /* 0x0000000000037941 */ /* 0x000fea0003800000 */
.L_x_34:
        /* <DEDUP_REMOVED lines=13> */
.L_x_37:
[----:B------:R-:W-:Y:S05]  /*58d0*/  BSYNC B3 ;  /* 0x0000000000037941 */ /* 0x000fea0003800000 */
.L_x_36:
[C---:B------:R-:W-:Y:S01]  /*58e0*/  FFMA R52, R42.reuse, R43, RZ ;  /* 0x0000002b2a347223 */ /* 0x040fe200000000ff */
[C---:B------:R-:W-:Y:S01]  /*58f0*/  FFMA R53, R42.reuse, R39, RZ ;  /* 0x000000272a357223 */ /* 0x040fe200000000ff */
[----:B0-----:R-:W-:Y:S02]  /*5900*/  FFMA R232, R42, R232, RZ ;  /* 0x000000e82ae87223 */ /* 0x001fe400000000ff */
.L_x_31:
[----:B------:R-:W-:Y:S05]  /*5910*/  BSYNC B2 ;  /* 0x0000000000027941 */ /* 0x000fea0003800000 */
.L_x_30:
[----:B------:R-:W-:Y:S02]  /*5920*/  ISETP.NE.U32.AND P1, PT, RZ, c[0x0][0x3d0], PT ;  /* 0x0000f400ff007a0c */ /* 0x000fe40003f25070 */
[----:B------:R-:W-:Y:S02]  /*5930*/  MOV R242, c[0x0][0x3d0] ;  /* 0x0000f40000f27a02 */ /* 0x000fe40000000f00 */
[----:B------:R-:W-:-:S02]  /*5940*/  ISETP.NE.AND.EX P1, PT, RZ, c[0x0][0x3d4], PT, P1 ;  /* 0x0000f500ff007a0c */ /* 0x000fc40003f25310 */
[----:B------:R-:W-:-:S11]  /*5950*/  MOV R243, c[0x0][0x3d4] ;  /* 0x0000f50000f37a02 */ /* 0x000fd60000000f00 */
[----:B------:R-:W-:Y:S05]  /*5960*/  @!P1 BRA `(.L_x_38) ;  /* 0x0000013000009947 */ /* 0x000fea0003800000 */
[----:B------:R-:W2:Y:S04]  /*5970*/  LDG.E R55, [R242.64] ;  /* 0x0000000af2377981 */ /* 0x000ea8000c1e1900 */
[----:B------:R-:W3:Y:S04]  /*5980*/  LDG.E R37, [R242.64+0x4] ;  /* 0x0000040af2257981 */ /* 0x000ee8000c1e1900 */
[----:B------:R-:W4:Y:S04]  /*5990*/  LDG.E R40, [R242.64+0x8] ;  /* 0x0000080af2287981 */ /* 0x000f28000c1e1900 */
[----:B------:R-:W5:Y:S04]  /*59a0*/  LDG.E R41, [R242.64+0xc] ;  /* 0x00000c0af2297981 */ /* 0x000f68000c1e1900 */
[----:B------:R-:W5:Y:S04]  /*59b0*/  LDG.E R43, [R242.64+0x10] ;  /* 0x0000100af22b7981 */ /* 0x000f68000c1e1900 */
[----:B------:R-:W5:Y:S04]  /*59c0*/  LDG.E R39, [R242.64+0x14] ;  /* 0x0000140af2277981 */ /* 0x000f68000c1e1900 */
[----:B------:R-:W5:Y:S04]  /*59d0*/  LDG.E R42, [R242.64+0x18] ;  /* 0x0000180af22a7981 */ /* 0x000f68000c1e1900 */
[----:B------:R-:W5:Y:S04]  /*59e0*/  LDG.E R233, [R242.64+0x1c] ;  /* 0x00001c0af2e97981 */ /* 0x000f68000c1e1900 */
[----:B------:R-:W5:Y:S01]  /*59f0*/  LDG.E R38, [R242.64+0x20] ;  /* 0x0000200af2267981 */ /* 0x000f62000c1e1900 */
[----:B--2---:R-:W-:Y:S01]  /*5a00*/  FADD R55, RZ, R55 ;  /* 0x00000037ff377221 */ /* 0x004fe20000000000 */
[----:B---3--:R-:W-:Y:S01]  /*5a10*/  FADD R37, RZ, R37 ;  /* 0x00000025ff257221 */ /* 0x008fe20000000000 */
[----:B----4-:R-:W-:Y:S01]  /*5a20*/  FADD R40, RZ, R40 ;  /* 0x00000028ff287221 */ /* 0x010fe20000000000 */
[----:B-----5:R-:W-:Y:S01]  /*5a30*/  FADD R41, RZ, R41 ;  /* 0x00000029ff297221 */ /* 0x020fe20000000000 */
[----:B------:R-:W-:Y:S01]  /*5a40*/  FADD R43, RZ, R43 ;  /* 0x0000002bff2b7221 */ /* 0x000fe20000000000 */
[----:B------:R-:W-:Y:S01]  /*5a50*/  FADD R39, RZ, R39 ;  /* 0x00000027ff277221 */ /* 0x000fe20000000000 */
[----:B------:R-:W-:Y:S01]  /*5a60*/  FADD R42, RZ, R42 ;  /* 0x0000002aff2a7221 */ /* 0x000fe20000000000 */
[----:B------:R-:W-:Y:S01]  /*5a70*/  FADD R233, RZ, R233 ;  /* 0x000000e9ffe97221 */ /* 0x000fe20000000000 */
[----:B------:R-:W-:Y:S01]  /*5a80*/  FADD R38, RZ, R38 ;  /* 0x00000026ff267221 */ /* 0x000fe20000000000 */
[----:B------:R-:W-:Y:S05]  /*5a90*/  BRA `(.L_x_39) ;  /* 0x000001d000007947 */ /* 0x000fea0003800000 */
.L_x_38:
[----:B------:R-:W-:-:S04]  /*5aa0*/  ISETP.NE.U32.AND P2, PT, RZ, c[0x0][0x278], PT ;  /* 0x00009e00ff007a0c */ /* 0x000fc80003f45070 */
[----:B------:R-:W-:-:S13]  /*5ab0*/  ISETP.NE.AND.EX P2, PT, RZ, c[0x0][0x27c], PT, P2 ;  /* 0x00009f00ff007a0c */ /* 0x000fda0003f45320 */
[----:B------:R-:W-:Y:S02]  /*5ac0*/  @P2 MOV R38, c[0x0][0x278] ;  /* 0x00009e0000262a02 */ /* 0x000fe40000000f00 */
[----:B------:R-:W-:-:S05]  /*5ad0*/  @P2 MOV R39, c[0x0][0x27c] ;  /* 0x00009f0000272a02 */ /* 0x000fca0000000f00 */
[----:B------:R0:W2:Y:S04]  /*5ae0*/  @P2 LDG.E R37, [R38.64] ;  /* 0x0000000a26252981 */ /* 0x0000a8000c1e1900 */
[----:B------:R0:W3:Y:S04]  /*5af0*/  @P2 LDG.E R40, [R38.64+0x4] ;  /* 0x0000040a26282981 */ /* 0x0000e8000c1e1900 */
[----:B------:R0:W4:Y:S04]  /*5b00*/  @P2 LDG.E R41, [R38.64+0x8] ;  /* 0x0000080a26292981 */ /* 0x000128000c1e1900 */
[----:B------:R0:W5:Y:S04]  /*5b10*/  @P2 LDG.E R42, [R38.64+0xc] ;  /* 0x00000c0a262a2981 */ /* 0x000168000c1e1900 */
[----:B------:R0:W5:Y:S04]  /*5b20*/  @P2 LDG.E R233, [R38.64+0x18] ;  /* 0x0000180a26e92981 */ /* 0x000168000c1e1900 */
[----:B------:R0:W5:Y:S04]  /*5b30*/  @P2 LDG.E R54, [R38.64+0x10] ;  /* 0x0000100a26362981 */ /* 0x000168000c1e1900 */
[----:B------:R0:W5:Y:S04]  /*5b40*/  @P2 LDG.E R231, [R38.64+0x14] ;  /* 0x0000140a26e72981 */ /* 0x000168000c1e1900 */
[----:B------:R0:W5:Y:S04]  /*5b50*/  @P2 LDG.E R234, [R38.64+0x1c] ;  /* 0x00001c0a26ea2981 */ /* 0x000168000c1e1900 */
[----:B------:R0:W5:Y:S01]  /*5b60*/  @P2 LDG.E R235, [R38.64+0x20] ;  /* 0x0000200a26eb2981 */ /* 0x000162000c1e1900 */
[----:B------:R-:W-:Y:S01]  /*5b70*/  MOV R55, RZ ;  /* 0x000000ff00377202 */ /* 0x000fe20000000f00 */
[----:B0-----:R-:W-:Y:S01]  /*5b80*/  CS2R R38, SRZ ;  /* 0x0000000000267805 */ /* 0x001fe2000001ff00 */
[----:B--2---:R-:W-:Y:S01]  /*5b90*/  @P2 FADD R55, RZ, R37 ;  /* 0x00000025ff372221 */ /* 0x004fe20000000000 */
[----:B------:R-:W-:Y:S01]  /*5ba0*/  MOV R37, RZ ;  /* 0x000000ff00257202 */ /* 0x000fe20000000f00 */
[----:B---3--:R-:W-:Y:S01]  /*5bb0*/  @P2 FADD R37, RZ, R40 ;  /* 0x00000028ff252221 */ /* 0x008fe20000000000 */
[----:B------:R-:W-:Y:S01]  /*5bc0*/  MOV R40, RZ ;  /* 0x000000ff00287202 */ /* 0x000fe20000000f00 */
[----:B----4-:R-:W-:Y:S01]  /*5bd0*/  @P2 FADD R40, RZ, R41 ;  /* 0x00000029ff282221 */ /* 0x010fe20000000000 */
[----:B------:R-:W-:Y:S01]  /*5be0*/  MOV R41, RZ ;  /* 0x000000ff00297202 */ /* 0x000fe20000000f00 */
[----:B-----5:R-:W-:-:S02]  /*5bf0*/  @P2 FADD R41, RZ, R42 ;  /* 0x0000002aff292221 */ /* 0x020fc40000000000 */
[----:B------:R-:W-:Y:S02]  /*5c00*/  CS2R R42, SRZ ;  /* 0x00000000002a7805 */ /* 0x000fe4000001ff00 */
[----:B------:R-:W-:Y:S01]  /*5c10*/  @P2 FADD R42, RZ, R233 ;  /* 0x000000e9ff2a2221 */ /* 0x000fe20000000000 */
[----:B------:R-:W-:Y:S01]  /*5c20*/  MOV R233, RZ ;  /* 0x000000ff00e97202 */ /* 0x000fe20000000f00 */
[----:B------:R-:W-:Y:S01]  /*5c30*/  @P2 FADD R43, RZ, R54 ;  /* 0x00000036ff2b2221 */ /* 0x000fe20000000000 */
[----:B------:R-:W-:Y:S01]  /*5c40*/  @P2 FADD R39, RZ, R231 ;  /* 0x000000e7ff272221 */ /* 0x000fe20000000000 */
[----:B------:R-:W-:Y:S01]  /*5c50*/  @P2 FADD R233, RZ, R234 ;  /* 0x000000eaffe92221 */ /* 0x000fe20000000000 */
[----:B------:R-:W-:Y:S01]  /*5c60*/  @P2 FADD R38, RZ, R235 ;  /* 0x000000ebff262221 */ /* 0x000fe20000000000 */
.L_x_39:
[----:B------:R-:W-:Y:S01]  /*5c70*/  FFMA R231, R2, R55, RZ ;  /* 0x0000003702e77223 */ /* 0x000fe200000000ff */
[----:B------:R-:W-:Y:S01]  /*5c80*/  FFMA R54, R0, R39, RZ ;  /* 0x0000002700367223 */ /* 0x000fe200000000ff */
[----:B------:R-:W-:Y:S02]  /*5c90*/  ISETP.NE.U32.AND P2, PT, RZ, c[0x0][0x398], PT ;  /* 0x0000e600ff007a0c */ /* 0x000fe40003f45070 */
[-C--:B------:R-:W-:Y:S01]  /*5ca0*/  FFMA R2, R58, R37.reuse, R231 ;  /* 0x000000253a027223 */ /* 0x080fe200000000e7 */
[----:B------:R-:W-:Y:S01]  /*5cb0*/  FFMA R37, R0, R37, RZ ;  /* 0x0000002500257223 */ /* 0x000fe200000000ff */
[----:B------:R-:W-:-:S02]  /*5cc0*/  ISETP.NE.AND.EX P2, PT, RZ, c[0x0][0x39c], PT, P2 ;  /* 0x0000e700ff007a0c */ /* 0x000fc40003f45320 */
[----:B------:R-:W-:-:S04]  /*5cd0*/  FFMA R2, R57, R40, R2 ;  /* 0x0000002839027223 */ /* 0x000fc80000000002 */
[-C--:B------:R-:W-:Y:S01]  /*5ce0*/  FFMA R231, R58, R41.reuse, R2 ;  /* 0x000000293ae77223 */ /* 0x080fe20000000002 */
[C---:B------:R-:W-:Y:S01]  /*5cf0*/  FFMA R58, R0.reuse, R40, RZ ;  /* 0x00000028003a7223 */ /* 0x040fe200000000ff */
[----:B------:R-:W-:Y:S02]  /*5d00*/  FFMA R41, R0, R41, RZ ;  /* 0x0000002900297223 */ /* 0x000fe400000000ff */
[-C--:B------:R-:W-:Y:S01]  /*5d10*/  FFMA R231, R60, R43.reuse, R231 ;  /* 0x0000002b3ce77223 */ /* 0x080fe200000000e7 */
[----:B------:R-:W-:-:S03]  /*5d20*/  FFMA R43, R0, R43, RZ ;  /* 0x0000002b002b7223 */ /* 0x000fc600000000ff */
[----:B------:R-:W-:Y:S01]  /*5d30*/  FFMA R2, R56, R39, R231 ;  /* 0x0000002738027223 */ /* 0x000fe200000000e7 */
[----:B------:R-:W-:Y:S01]  /*5d40*/  FADD R231, RZ, -R41 ;  /* 0x80000029ffe77221 */ /* 0x000fe20000000000 */
[----:B------:R-:W-:Y:S02]  /*5d50*/  FADD R39, RZ, -R37 ;  /* 0x80000025ff277221 */ /* 0x000fe40000000000 */
[-C--:B------:R-:W-:Y:S01]  /*5d60*/  FFMA R2, R57, R42.reuse, R2 ;  /* 0x0000002a39027223 */ /* 0x080fe20000000002 */
[----:B------:R-:W-:Y:S01]  /*5d70*/  FADD R57, RZ, -R43 ;  /* 0x8000002bff397221 */ /* 0x000fe20000000000 */
[----:B------:R-:W-:Y:S01]  /*5d80*/  FFMA R42, R0, R42, RZ ;  /* 0x0000002a002a7223 */ /* 0x000fe200000000ff */
[----:B------:R-:W-:Y:S01]  /*5d90*/  FMUL R246, R71, R39 ;  /* 0x0000002747f67220 */ /* 0x000fe20000400000 */
[----:B------:R-:W-:Y:S01]  /*5da0*/  FFMA R2, R56, R233, R2 ;  /* 0x000000e938027223 */ /* 0x000fe20000000002 */
[----:B------:R-:W-:-:S03]  /*5db0*/  FMUL R56, R69, R39 ;  /* 0x0000002745387220 */ /* 0x000fc60000400000 */
[-C--:B------:R-:W-:Y:S01]  /*5dc0*/  FFMA R59, R59, R38.reuse, R2 ;  /* 0x000000263b3b7223 */ /* 0x080fe20000000002 */
[C---:B------:R-:W-:Y:S01]  /*5dd0*/  FFMA R2, R0.reuse, R55, RZ ;  /* 0x0000003700027223 */ /* 0x040fe200000000ff */
[----:B------:R-:W-:-:S03]  /*5de0*/  FFMA R38, R0, R38, RZ ;  /* 0x0000002600267223 */ /* 0x000fc600000000ff */
[--C-:B------:R-:W-:Y:S01]  /*5df0*/  FFMA R55, RZ, R37, R2.reuse ;  /* 0x00000025ff377223 */ /* 0x100fe20000000002 */
[----:B------:R-:W-:Y:S01]  /*5e00*/  FADD R2, RZ, -R2 ;  /* 0x80000002ff027221 */ /* 0x000fe20000000000 */
[----:B------:R-:W-:Y:S02]  /*5e10*/  FADD R251, RZ, -R38 ;  /* 0x80000026fffb7221 */ /* 0x000fe40000000000 */
[----:B------:R-:W-:Y:S01]  /*5e20*/  FFMA R40, RZ, R58, R55 ;  /* 0x0000003aff287223 */ /* 0x000fe20000000037 */
[----:B------:R-:W-:Y:S01]  /*5e30*/  FFMA R55, R0, R233, RZ ;  /* 0x000000e900377223 */ /* 0x000fe200000000ff */
[----:B------:R-:W-:Y:S02]  /*5e40*/  FMUL R247, R70, R2 ;  /* 0x0000000246f77220 */ /* 0x000fe40000400000 */
[----:B------:R-:W-:Y:S01]  /*5e50*/  FFMA R40, RZ, R41, R40 ;  /* 0x00000029ff287223 */ /* 0x000fe20000000028 */
[----:B------:R-:W-:Y:S01]  /*5e60*/  FFMA R41, R65, R57, R56 ;  /* 0x0000003941297223 */ /* 0x000fe20000000038 */
[----:B------:R-:W-:Y:S01]  /*5e70*/  FADD R56, RZ, -R42 ;  /* 0x8000002aff387221 */ /* 0x000fe20000000000 */
[----:B------:R-:W-:Y:S01]  /*5e80*/  FADD R248, RZ, -R55 ;  /* 0x80000037fff87221 */ /* 0x000fe20000000000 */
[----:B------:R-:W-:Y:S01]  /*5e90*/  FADD R37, R43, R40 ;  /* 0x000000282b257221 */ /* 0x000fe20000000000 */
[----:B------:R-:W-:-:S02]  /*5ea0*/  FMUL R40, R69, R231 ;  /* 0x000000e745287220 */ /* 0x000fc40000400000 */
[----:B------:R-:W-:Y:S01]  /*5eb0*/  FFMA R41, R61, R248, R41 ;  /* 0x000000f83d297223 */ /* 0x000fe20000000029 */
[----:B------:R-:W-:Y:S01]  /*5ec0*/  FFMA R37, RZ, R54, R37 ;  /* 0x00000036ff257223 */ /* 0x000fe20000000025 */
[----:B------:R-:W-:Y:S01]  /*5ed0*/  FADD R54, RZ, -R54 ;  /* 0x80000036ff367221 */ /* 0x000fe20000000000 */
[----:B------:R-:W-:Y:S02]  /*5ee0*/  FFMA R40, R65, R57, R40 ;  /* 0x0000003941287223 */ /* 0x000fe40000000028 */
[----:B------:R-:W-:Y:S01]  /*5ef0*/  FFMA R0, RZ, R42, R37 ;  /* 0x0000002aff007223 */ /* 0x000fe20000000025 */
[----:B------:R-:W-:Y:S01]  /*5f00*/  FMUL R42, R69, R56 ;  /* 0x00000038452a7220 */ /* 0x000fe20000400000 */
[----:B------:R-:W-:Y:S01]  /*5f10*/  FFMA R40, R61, R54, R40 ;  /* 0x000000363d287223 */ /* 0x000fe20000000028 */
[----:B------:R-:W-:Y:S02]  /*5f20*/  FADD R37, RZ, -R58 ;  /* 0x8000003aff257221 */ /* 0x000fe40000000000 */
[----:B------:R-:W-:Y:S01]  /*5f30*/  FFMA R60, R65, R248, R42 ;  /* 0x000000f8413c7223 */ /* 0x000fe2000000002a */
[----:B------:R-:W-:Y:S01]  /*5f40*/  FADD R40, RZ, R40 ;  /* 0x00000028ff287221 */ /* 0x000fe20000000000 */
[----:B------:R-:W-:Y:S01]  /*5f50*/  FMUL R42, R69, R2 ;  /* 0x00000002452a7220 */ /* 0x000fe20000400000 */
[----:B------:R-:W-:Y:S01]  /*5f60*/  FMUL R233, R70, R37 ;  /* 0x0000002546e97220 */ /* 0x000fe20000400000 */
[----:B------:R-:W-:Y:S01]  /*5f70*/  FFMA R60, R61, R251, R60 ;  /* 0x000000fb3d3c7223 */ /* 0x000fe2000000003c */
[----:B------:R-:W-:Y:S01]  /*5f80*/  FADD R40, R40, R41 ;  /* 0x0000002928287221 */ /* 0x000fe20000000000 */
[----:B------:R-:W-:Y:S01]  /*5f90*/  FMUL R41, R69, R37 ;  /* 0x0000002545297220 */ /* 0x000fe20000400000 */
[C---:B------:R-:W-:Y:S01]  /*5fa0*/  FFMA R58, R65.reuse, R39, R42 ;  /* 0x00000027413a7223 */ /* 0x040fe2000000002a */
[----:B------:R-:W-:Y:S01]  /*5fb0*/  FADD R60, RZ, R60 ;  /* 0x0000003cff3c7221 */ /* 0x000fe20000000000 */
[-C--:B------:R-:W-:Y:S01]  /*5fc0*/  FFMA R233, R66, R54.reuse, R233 ;  /* 0x0000003642e97223 */ /* 0x080fe200000000e9 */
[C---:B------:R-:W-:Y:S01]  /*5fd0*/  FFMA R234, R65.reuse, R54, R41 ;  /* 0x0000003641ea7223 */ /* 0x040fe20000000029 */
[----:B------:R-:W-:Y:S01]  /*5fe0*/  FFMA R41, R65, R231, R42 ;  /* 0x000000e741297223 */ /* 0x000fe2000000002a */
[C---:B------:R-:W-:Y:S01]  /*5ff0*/  FFMA R58, R61.reuse, R37, R58 ;  /* 0x000000253d3a7223 */ /* 0x040fe2000000003a */
[-C--:B------:R-:W-:Y:S01]  /*6000*/  FFMA R233, R62, R251.reuse, R233 ;  /* 0x000000fb3ee97223 */ /* 0x080fe200000000e9 */
[C---:B------:R-:W-:Y:S01]  /*6010*/  FFMA R43, R61.reuse, R251, R234 ;  /* 0x000000fb3d2b7223 */ /* 0x040fe200000000ea */
[----:B------:R-:W-:Y:S01]  /*6020*/  FFMA R41, R61, R56, R41 ;  /* 0x000000383d297223 */ /* 0x000fe20000000029 */
[----:B------:R-:W-:-:S02]  /*6030*/  FADD R58, RZ, R58 ;  /* 0x0000003aff3a7221 */ /* 0x000fc40000000000 */
[----:B------:R-:W-:Y:S02]  /*6040*/  FADD R244, R60, R43 ;  /* 0x0000002b3cf47221 */ /* 0x000fe40000000000 */
[----:B------:R-:W-:Y:S01]  /*6050*/  FADD R234, R58, R41 ;  /* 0x000000293aea7221 */ /* 0x000fe20000000000 */
[C---:B------:R-:W-:Y:S01]  /*6060*/  FMUL R41, R70.reuse, R231 ;  /* 0x000000e746297220 */ /* 0x040fe20000400000 */
[----:B------:R-:W-:-:S03]  /*6070*/  FMUL R58, R70, R39 ;  /* 0x00000027463a7220 */ /* 0x000fc60000400000 */
[----:B------:R-:W-:Y:S01]  /*6080*/  FFMA R43, R66, R57, R41 ;  /* 0x00000039422b7223 */ /* 0x000fe20000000029 */
[----:B------:R-:W-:-:S03]  /*6090*/  FMUL R41, R70, R56 ;  /* 0x0000003846297220 */ /* 0x000fc60000400000 */
[----:B------:R-:W-:Y:S01]  /*60a0*/  FFMA R43, R62, R54, R43 ;  /* 0x000000363e2b7223 */ /* 0x000fe2000000002b */
[CC--:B------:R-:W-:Y:S01]  /*60b0*/  FFMA R42, R66.reuse, R248.reuse, R41 ;  /* 0x000000f8422a7223 */ /* 0x0c0fe20000000029 */
[----:B------:R-:W-:Y:S02]  /*60c0*/  FFMA R41, R66, R57, R58 ;  /* 0x0000003942297223 */ /* 0x000fe4000000003a */
[----:B------:R-:W-:Y:S01]  /*60d0*/  FADD R43, RZ, R43 ;  /* 0x0000002bff2b7221 */ /* 0x000fe20000000000 */
[C---:B------:R-:W-:Y:S01]  /*60e0*/  FFMA R42, R62.reuse, R251, R42 ;  /* 0x000000fb3e2a7223 */ /* 0x040fe2000000002a */
[----:B------:R-:W-:Y:S01]  /*60f0*/  FFMA R58, R62, R248, R41 ;  /* 0x000000f83e3a7223 */ /* 0x000fe20000000029 */
[----:B------:R-:W-:Y:S02]  /*6100*/  FMUL R41, R72, R231 ;  /* 0x000000e748297220 */ /* 0x000fe40000400000 */
[----:B------:R-:W-:Y:S01]  /*6110*/  FADD R42, RZ, R42 ;  /* 0x0000002aff2a7221 */ /* 0x000fe20000000000 */
[----:B------:R-:W-:-:S03]  /*6120*/  FADD R235, R43, R58 ;  /* 0x0000003a2beb7221 */ /* 0x000fc60000000000 */
[----:B------:R-:W-:Y:S01]  /*6130*/  FADD R43, R42, R233 ;  /* 0x000000e92a2b7221 */ /* 0x000fe20000000000 */
[-C--:B------:R-:W-:Y:S01]  /*6140*/  FMUL R42, R71, R2.reuse ;  /* 0x00000002472a7220 */ /* 0x080fe20000400000 */
[----:B------:R-:W-:Y:S01]  /*6150*/  FMUL R233, R72, R2 ;  /* 0x0000000248e97220 */ /* 0x000fe20000400000 */
[C-C-:B------:R-:W-:Y:S01]  /*6160*/  FFMA R2, R66.reuse, R39, R247.reuse ;  /* 0x0000002742027223 */ /* 0x140fe200000000f7 */
[----:B------:R-:W-:Y:S01]  /*6170*/  FFMA R247, R66, R231, R247 ;  /* 0x000000e742f77223 */ /* 0x000fe200000000f7 */
[C-C-:B------:R-:W-:Y:S01]  /*6180*/  FFMA R236, R67.reuse, R39, R42.reuse ;  /* 0x0000002743ec7223 */ /* 0x140fe2000000002a */
[----:B------:R-:W-:Y:S01]  /*6190*/  FFMA R249, R67, R231, R42 ;  /* 0x000000e743f97223 */ /* 0x000fe2000000002a */
[----:B------:R-:W-:Y:S01]  /*61a0*/  FFMA R2, R62, R37, R2 ;  /* 0x000000253e027223 */ /* 0x000fe20000000002 */
[-C--:B------:R-:W-:Y:S01]  /*61b0*/  FMUL R42, R71, R231.reuse ;  /* 0x000000e7472a7220 */ /* 0x080fe20000400000 */
[C-C-:B------:R-:W-:Y:S01]  /*61c0*/  FFMA R231, R68.reuse, R231, R233.reuse ;  /* 0x000000e744e77223 */ /* 0x140fe200000000e9 */
[-C--:B------:R-:W-:Y:S01]  /*61d0*/  FFMA R233, R68, R39.reuse, R233 ;  /* 0x0000002744e97223 */ /* 0x080fe200000000e9 */
[----:B------:R-:W-:Y:S01]  /*61e0*/  FFMA R60, R62, R56, R247 ;  /* 0x000000383e3c7223 */ /* 0x000fe200000000f7 */
[----:B------:R-:W-:Y:S01]  /*61f0*/  FADD R58, RZ, R2 ;  /* 0x00000002ff3a7221 */ /* 0x000fe20000000000 */
[----:B------:R-:W-:Y:S01]  /*6200*/  FMUL R39, R72, R39 ;  /* 0x0000002748277220 */ /* 0x000fe20000400000 */
[-C--:B------:R-:W-:Y:S01]  /*6210*/  FFMA R247, R68, R57.reuse, R41 ;  /* 0x0000003944f77223 */ /* 0x080fe20000000029 */
[CC--:B------:R-:W-:Y:S01]  /*6220*/  FFMA R42, R67.reuse, R57.reuse, R42 ;  /* 0x00000039432a7223 */ /* 0x0c0fe2000000002a */
[-C--:B------:R-:W-:Y:S01]  /*6230*/  FFMA R2, R67, R57.reuse, R246 ;  /* 0x0000003943027223 */ /* 0x080fe200000000f6 */
[----:B------:R-:W-:Y:S01]  /*6240*/  FADD R41, R58, R60 ;  /* 0x0000003c3a297221 */ /* 0x000fe20000000000 */
[----:B------:R-:W-:Y:S01]  /*6250*/  FFMA R57, R68, R57, R39 ;  /* 0x0000003944397223 */ /* 0x000fe20000000027 */
[-C--:B------:R-:W-:Y:S01]  /*6260*/  FMUL R58, R71, R37.reuse ;  /* 0x00000025473a7220 */ /* 0x080fe20000400000 */
[-C--:B------:R-:W-:Y:S01]  /*6270*/  FMUL R39, R72, R37.reuse ;  /* 0x0000002548277220 */ /* 0x080fe20000400000 */
[-C--:B------:R-:W-:Y:S01]  /*6280*/  FFMA R60, R64, R54.reuse, R247 ;  /* 0x00000036403c7223 */ /* 0x080fe200000000f7 */
[----:B------:R-:W-:Y:S01]  /*6290*/  MOV R246, c[0x0][0x398] ;  /* 0x0000e60000f67a02 */ /* 0x000fe20000000f00 */
[-C--:B------:R-:W-:Y:S01]  /*62a0*/  FFMA R58, R67, R54.reuse, R58 ;  /* 0x00000036433a7223 */ /* 0x080fe2000000003a */
[----:B------:R-:W-:Y:S01]  /*62b0*/  MOV R247, c[0x0][0x39c] ;  /* 0x0000e70000f77a02 */ /* 0x000fe20000000f00 */
[CC--:B------:R-:W-:Y:S01]  /*62c0*/  FFMA R42, R63.reuse, R54.reuse, R42 ;  /* 0x000000363f2a7223 */ /* 0x0c0fe2000000002a */
[----:B------:R-:W-:Y:S01]  /*62d0*/  FFMA R54, R68, R54, R39 ;  /* 0x0000003644367223 */ /* 0x000fe20000000027 */
[-C--:B------:R-:W-:Y:S01]  /*62e0*/  FFMA R39, R63, R37.reuse, R236 ;  /* 0x000000253f277223 */ /* 0x080fe200000000ec */
[----:B------:R-:W-:-:S02]  /*62f0*/  FFMA R37, R64, R37, R233 ;  /* 0x0000002540257223 */ /* 0x000fc400000000e9 */
[----:B------:R-:W2:Y:S01]  /*6300*/  @P2 LDG.E R233, [R246.64] ;  /* 0x0000000af6e92981 */ /* 0x000ea2000c1e1900 */
[----:B------:R-:W-:Y:S01]  /*6310*/  FFMA R2, R63, R248, R2 ;  /* 0x000000f83f027223 */ /* 0x000fe20000000002 */
[----:B------:R-:W-:Y:S01]  /*6320*/  FADD R42, RZ, R42 ;  /* 0x0000002aff2a7221 */ /* 0x000fe20000000000 */
[-C--:B------:R-:W-:Y:S01]  /*6330*/  FMUL R250, R71, R56.reuse ;  /* 0x0000003847fa7220 */ /* 0x080fe20000400000 */
[----:B------:R-:W-:Y:S01]  /*6340*/  FADD R39, RZ, R39 ;  /* 0x00000027ff277221 */ /* 0x000fe20000000000 */
[----:B------:R-:W-:Y:S01]  /*6350*/  FFMA R0, RZ, R55, R0 ;  /* 0x00000037ff007223 */ /* 0x000fe20000000000 */
[----:B------:R-:W-:Y:S01]  /*6360*/  FADD R236, R42, R2 ;  /* 0x000000022aec7221 */ /* 0x000fe20000000000 */
[-C--:B------:R-:W-:Y:S01]  /*6370*/  FFMA R2, R63, R56.reuse, R249 ;  /* 0x000000383f027223 */ /* 0x080fe200000000f9 */
[----:B------:R-:W-:Y:S01]  /*6380*/  FMUL R249, R72, R56 ;  /* 0x0000003848f97220 */ /* 0x000fe20000400000 */
[-C--:B------:R-:W-:Y:S01]  /*6390*/  FFMA R250, R67, R248.reuse, R250 ;  /* 0x000000f843fa7223 */ /* 0x080fe200000000fa */
[----:B------:R-:W-:Y:S01]  /*63a0*/  FMUL R55, R223, R53 ;  /* 0x00000035df377220 */ /* 0x000fe20000400000 */
[----:B------:R-:W-:Y:S01]  /*63b0*/  FADD R2, R39, R2 ;  /* 0x0000000227027221 */ /* 0x000fe20000000000 */
[-C--:B------:R-:W-:Y:S01]  /*63c0*/  FFMA R249, R68, R248.reuse, R249 ;  /* 0x000000f844f97223 */ /* 0x080fe200000000f9 */
[CC--:B------:R-:W-:Y:S01]  /*63d0*/  FFMA R250, R63.reuse, R251.reuse, R250 ;  /* 0x000000fb3ffa7223 */ /* 0x0c0fe200000000fa */
[C---:B------:R-:W-:Y:S01]  /*63e0*/  FFMA R248, R64.reuse, R248, R57 ;  /* 0x000000f840f87223 */ /* 0x040fe20000000039 */
[-C--:B------:R-:W-:Y:S01]  /*63f0*/  FFMA R57, R63, R251.reuse, R58 ;  /* 0x000000fb3f397223 */ /* 0x080fe2000000003a */
[-C--:B------:R-:W-:Y:S01]  /*6400*/  FFMA R249, R64, R251.reuse, R249 ;  /* 0x000000fb40f97223 */ /* 0x080fe200000000f9 */
[----:B------:R-:W-:Y:S01]  /*6410*/  FADD R39, R38, R0 ;  /* 0x0000000026277221 */ /* 0x000fe20000000000 */
[----:B------:R-:W-:Y:S01]  /*6420*/  FFMA R251, R64, R251, R54 ;  /* 0x000000fb40fb7223 */ /* 0x000fe20000000036 */
[----:B------:R-:W-:Y:S01]  /*6430*/  FADD R250, RZ, R250 ;  /* 0x000000fafffa7221 */ /* 0x000fe20000000000 */
[----:B------:R-:W-:Y:S01]  /*6440*/  FADD R0, RZ, R249 ;  /* 0x000000f9ff007221 */ /* 0x000fe20000000000 */
[CC--:B------:R-:W-:Y:S01]  /*6450*/  FFMA R54, R220.reuse, R232.reuse, -R55 ;  /* 0x000000e8dc367223 */ /* 0x0c0fe20000000837 */
[----:B------:R-:W-:Y:S01]  /*6460*/  FMUL R55, R219, R232 ;  /* 0x000000e8db377220 */ /* 0x000fe20000400000 */
[----:B------:R-:W-:Y:S01]  /*6470*/  FMUL R58, R220, R52 ;  /* 0x00000034dc3a7220 */ /* 0x000fe20000400000 */
[----:B------:R-:W-:Y:S01]  /*6480*/  FADD R251, R0, R251 ;  /* 0x000000fb00fb7221 */ /* 0x000fe20000000000 */
[----:B------:R-:W-:Y:S01]  /*6490*/  FADD R250, R250, R57 ;  /* 0x00000039fafa7221 */ /* 0x000fe20000000000 */
[----:B------:R-:W-:Y:S01]  /*64a0*/  FFMA R0, R69, R39, R234 ;  /* 0x0000002745007223 */ /* 0x000fe200000000ea */
[----:B------:R-:W-:Y:S01]  /*64b0*/  FFMA R42, R64, R56, R231 ;  /* 0x00000038402a7223 */ /* 0x000fe200000000e7 */
[C---:B------:R-:W-:Y:S01]  /*64c0*/  FMUL R57, R222.reuse, R52 ;  /* 0x00000034de397220 */ /* 0x040fe20000400000 */
[-C--:B------:R-:W-:Y:S01]  /*64d0*/  FFMA R56, R222, R53.reuse, -R55 ;  /* 0x00000035de387223 */ /* 0x080fe20000000837 */
[-C--:B------:R-:W-:Y:S01]  /*64e0*/  FFMA R58, R221, R53.reuse, -R58 ;  /* 0x00000035dd3a7223 */ /* 0x080fe2000000083a */
[----:B------:R-:W-:Y:S01]  /*64f0*/  FMUL R252, R224, R53 ;  /* 0x00000035e0fc7220 */ /* 0x000fe20000400000 */
[----:B------:R-:W-:Y:S01]  /*6500*/  FADD R37, RZ, R37 ;  /* 0x00000025ff257221 */ /* 0x000fe20000000000 */
[----:B------:R-:W-:Y:S01]  /*6510*/  FADD R53, RZ, R60 ;  /* 0x0000003cff357221 */ /* 0x000fe20000000000 */
[-C--:B------:R-:W-:Y:S01]  /*6520*/  FFMA R0, R69, R39.reuse, R0 ;  /* 0x0000002745007223 */ /* 0x080fe20000000000 */
[-C--:B------:R-:W-:Y:S01]  /*6530*/  FFMA R41, R70, R39.reuse, R41 ;  /* 0x0000002746297223 */ /* 0x080fe20000000029 */
[-C--:B------:R-:W-:Y:S01]  /*6540*/  FFMA R57, R224, R232.reuse, -R57 ;  /* 0x000000e8e0397223 */ /* 0x080fe20000000839 */
[----:B------:R-:W-:Y:S01]  /*6550*/  FMUL R232, R221, R232 ;  /* 0x000000e8dde87220 */ /* 0x000fe20000400000 */
[----:B------:R-:W-:Y:S01]  /*6560*/  FADD R37, R37, R42 ;  /* 0x0000002a25257221 */ /* 0x000fe20000000000 */
[----:B------:R-:W-:Y:S01]  /*6570*/  FADD R53, R53, R248 ;  /* 0x000000f835357221 */ /* 0x000fe20000000000 */
[-C--:B------:R-:W-:Y:S01]  /*6580*/  FFMA R2, R71, R39.reuse, R2 ;  /* 0x0000002747027223 */ /* 0x080fe20000000002 */
[-C--:B------:R-:W-:Y:S01]  /*6590*/  FFMA R41, R70, R39.reuse, R41 ;  /* 0x0000002746297223 */ /* 0x080fe20000000029 */
[----:B------:R-:W-:Y:S01]  /*65a0*/  FADD R0, RZ, R0 ;  /* 0x00000000ff007221 */ /* 0x000fe20000000000 */
[-C--:B------:R-:W-:Y:S01]  /*65b0*/  FFMA R55, R223, R52.reuse, -R232 ;  /* 0x00000034df377223 */ /* 0x080fe200000008e8 */
[----:B------:R-:W-:Y:S01]  /*65c0*/  FFMA R231, R219, R52, -R252 ;  /* 0x00000034dbe77223 */ /* 0x000fe200000008fc */
[-C--:B------:R-:W-:Y:S01]  /*65d0*/  FFMA R40, R65, R39.reuse, R40 ;  /* 0x0000002741287223 */ /* 0x080fe20000000028 */
        /* <DEDUP_REMOVED lines=9> */
[----:B------:R-:W-:Y:S01]  /*6670*/  FADD R2, RZ, R41 ;  /* 0x00000029ff027221 */ /* 0x000fe20000000000 */
[----:B------:R-:W-:Y:S01]  /*6680*/  FFMA R38, R0, 0.44721359014511108398, RZ ;  /* 0x3ee4f92e00267823 */ /* 0x000fe200000000ff */
        /* <DEDUP_REMOVED lines=8> */
[----:B------:R-:W-:Y:S01]  /*6710*/  FADD R40, R41, R0 ;  /* 0x0000000029287221 */ /* 0x000fe20000000000 */
[----:B------:R-:W-:Y:S01]  /*6720*/  FFMA R64, R64, R39, R251 ;  /* 0x0000002740407223 */ /* 0x000fe200000000fb */
[----:B------:R-:W-:Y:S01]  /*6730*/  FADD R37, RZ, R71 ;  /* 0x00000047ff257221 */ /* 0x000fe20000000000 */
[----:B------:R-:W-:Y:S01]  /*6740*/  FFMA R0, R2, 0.44721359014511108398, RZ ;  /* 0x3ee4f92e02007823 */ /* 0x000fe200000000ff */
[----:B------:R-:W-:Y:S01]  /*6750*/  FADD R39, RZ, -R38 ;  /* 0x80000026ff277221 */ /* 0x000fe20000000000 */
[----:B------:R-:W-:Y:S01]  /*6760*/  FADD R38, RZ, R72 ;  /* 0x00000048ff267221 */ /* 0x000fe20000000000 */
[----:B------:R-:W-:Y:S01]  /*6770*/  FFMA R2, R37, 0.44721359014511108398, RZ ;  /* 0x3ee4f92e25027823 */ /* 0x000fe200000000ff */
[----:B------:R-:W-:Y:S01]  /*6780*/  FADD R41, R71, R40 ;  /* 0x0000002847297221 */ /* 0x000fe20000000000 */
[----:B------:R-:W-:Y:S01]  /*6790*/  FADD R39, R39, -R0 ;  /* 0x8000000027277221 */ /* 0x000fe20000000000 */
[----:B------:R-:W-:Y:S01]  /*67a0*/  MOV R40, 0x3e2aaaab ;  /* 0x3e2aaaab00287802 */ /* 0x000fe20000000f00 */
[----:B------:R-:W-:Y:S01]  /*67b0*/  FFMA R37, R38, 0.44721359014511108398, RZ ;  /* 0x3ee4f92e26257823 */ /* 0x000fe200000000ff */
[----:B------:R-:W-:Y:S01]  /*67c0*/  MOV R63, 0x40c00000 ;  /* 0x40c00000003f7802 */ /* 0x000fe20000000f00 */
[----:B------:R-:W-:Y:S01]  /*67d0*/  FADD R38, R39, -R2 ;  /* 0x8000000227267221 */ /* 0x000fe20000000000 */
[----:B------:R-:W-:Y:S01]  /*67e0*/  FADD R41, R72, R41 ;  /* 0x0000002948297221 */ /* 0x000fe20000000000 */
[----:B------:R-:W-:-:S02]  /*67f0*/  FFMA R42, R59, c[0x0][0x18c], RZ ;  /* 0x000063003b2a7a23 */ /* 0x000fc400000000ff */
[----:B------:R-:W-:Y:S01]  /*6800*/  FFMA R63, R40, -R63, 1 ;  /* 0x3f800000283f7423 */ /* 0x000fe2000000083f */
[----:B------:R-:W-:-:S03]  /*6810*/  FADD R38, R38, -R37 ;  /* 0x8000002526267221 */ /* 0x000fc60000000000 */
[----:B------:R-:W-:Y:S01]  /*6820*/  FFMA R40, R63, R40, 0.16666667163372039795 ;  /* 0x3e2aaaab3f287423 */ /* 0x000fe20000000028 */
[----:B------:R-:W-:Y:S01]  /*6830*/  MOV R63, RZ ;  /* 0x000000ff003f7202 */ /* 0x000fe20000000f00 */
[----:B------:R-:W-:Y:S01]  /*6840*/  FADD R60, R41, R38 ;  /* 0x00000026293c7221 */ /* 0x000fe20000000000 */
[----:B------:R-:W-:Y:S01]  /*6850*/  FADD R41, RZ, R65 ;  /* 0x00000041ff297221 */ /* 0x000fe20000000000 */
[----:B--2---:R-:W-:Y:S01]  /*6860*/  @P2 FADD R63, RZ, R233 ;  /* 0x000000e9ff3f2221 */ /* 0x004fe20000000000 */
[----:B------:R-:W-:Y:S05]  /*6870*/  @P2 BRA `(.L_x_40) ;  /* 0x0000007000002947 */ /* 0x000fea0003800000 */
[----:B------:R-:W-:-:S04]  /*6880*/  ISETP.NE.U32.AND P3, PT, RZ, c[0x0][0x240], PT ;  /* 0x00009000ff007a0c */ /* 0x000fc80003f65070 */
[----:B------:R-:W-:-:S13]  /*6890*/  ISETP.NE.AND.EX P3, PT, RZ, c[0x0][0x244], PT, P3 ;  /* 0x00009100ff007a0c */ /* 0x000fda0003f65330 */
[----:B------:R-:W-:Y:S05]  /*68a0*/  @!P3 BRA `(.L_x_40) ;  /* 0x000000400000b947 */ /* 0x000fea0003800000 */
[----:B------:R-:W-:Y:S02]  /*68b0*/  MOV R38, c[0x0][0x240] ;  /* 0x0000900000267a02 */ /* 0x000fe40000000f00 */
[----:B------:R-:W-:-:S05]  /*68c0*/  MOV R39, c[0x0][0x244] ;  /* 0x0000910000277a02 */ /* 0x000fca0000000f00 */
[----:B------:R-:W2:Y:S02]  /*68d0*/  LDG.E R38, [R38.64] ;  /* 0x0000000a26267981 */ /* 0x000ea4000c1e1900 */
[----:B--2---:R-:W-:Y:S02]  /*68e0*/  FADD R63, RZ, R38 ;  /* 0x00000026ff3f7221 */ /* 0x004fe40000000000 */
.L_x_40:
[----:B------:R-:W-:Y:S01]  /*68f0*/  FADD R62, R66, R41 ;  /* 0x00000029423e7221 */ /* 0x000fe20000000000 */
[----:B------:R-:W-:Y:S01]  /*6900*/  FADD R38, RZ, R61 ;  /* 0x0000003dff267221 */ /* 0x000fe20000000000 */
[----:B------:R-:W-:Y:S01]  /*6910*/  FFMA R63, R63, UR8, R42 ;  /* 0x000000083f3f7c23 */ /* 0x000fe2000800002a */
[----:B------:R-:W-:Y:S01]  /*6920*/  FADD R39, RZ, R66 ;  /* 0x00000042ff277221 */ /* 0x000fe20000000000 */
[----:B------:R-:W-:Y:S01]  /*6930*/  FADD R62, R67, R62 ;  /* 0x0000003e433e7221 */ /* 0x000fe20000000000 */
[----:B------:R-:W-:Y:S01]  /*6940*/  FADD R59, R43, R38 ;  /* 0x000000262b3b7221 */ /* 0x000fe20000000000 */
[----:B------:R-:W-:Y:S01]  /*6950*/  FADD R42, RZ, R43 ;  /* 0x0000002bff2a7221 */ /* 0x000fe20000000000 */
[----:B------:R-:W-:Y:S01]  /*6960*/  FFMA R41, R41, 0.44721359014511108398, RZ ;  /* 0x3ee4f92e29297823 */ /* 0x000fe200000000ff */
[----:B------:R-:W-:Y:S01]  /*6970*/  FADD R61, R53, R62 ;  /* 0x0000003e353d7221 */ /* 0x000fe20000000000 */
[----:B------:R-:W-:Y:S01]  /*6980*/  FFMA R62, R38, 0.44721359014511108398, RZ ;  /* 0x3ee4f92e263e7823 */ /* 0x000fe200000000ff */
[----:B------:R-:W-:Y:S01]  /*6990*/  FADD R43, RZ, R67 ;  /* 0x00000043ff2b7221 */ /* 0x000fe20000000000 */
[----:B------:R-:W-:Y:S01]  /*69a0*/  FADD R59, R52, R59 ;  /* 0x0000003b343b7221 */ /* 0x000fe20000000000 */
[----:B------:R-:W-:Y:S01]  /*69b0*/  FFMA R38, R39, 0.44721359014511108398, RZ ;  /* 0x3ee4f92e27267823 */ /* 0x000fe200000000ff */
[----:B------:R-:W-:Y:S01]  /*69c0*/  FADD R52, RZ, R52 ;  /* 0x00000034ff347221 */ /* 0x000fe20000000000 */
[----:B------:R-:W-:Y:S01]  /*69d0*/  FFMA R39, R42, 0.44721359014511108398, RZ ;  /* 0x3ee4f92e2a277823 */ /* 0x000fe200000000ff */
[----:B------:R-:W-:Y:S01]  /*69e0*/  FADD R41, RZ, -R41 ;  /* 0x80000029ff297221 */ /* 0x000fe20000000000 */
[----:B------:R-:W-:Y:S01]  /*69f0*/  FADD R62, RZ, -R62 ;  /* 0x8000003eff3e7221 */ /* 0x000fe20000000000 */
[----:B------:R-:W0:Y:S01]  /*6a00*/  FCHK P3, R63, 6 ;  /* 0x40c000003f007902 */ /* 0x000e220000060000 */
[----:B------:R-:W-:Y:S01]  /*6a10*/  FADD R53, RZ, R53 ;  /* 0x00000035ff357221 */ /* 0x000fe20000000000 */
[----:B------:R-:W-:Y:S01]  /*6a20*/  FADD R65, R64, R59 ;  /* 0x0000003b40417221 */ /* 0x000fe20000000000 */
[----:B------:R-:W-:Y:S01]  /*6a30*/  FFMA R42, R43, 0.44721359014511108398, RZ ;  /* 0x3ee4f92e2b2a7823 */ /* 0x000fe200000000ff */
[----:B------:R-:W-:Y:S01]  /*6a40*/  FADD R59, RZ, R64 ;  /* 0x00000040ff3b7221 */ /* 0x000fe20000000000 */
[----:B------:R-:W-:Y:S01]  /*6a50*/  FFMA R43, R52, 0.44721359014511108398, RZ ;  /* 0x3ee4f92e342b7823 */ /* 0x000fe200000000ff */
[----:B------:R-:W-:Y:S01]  /*6a60*/  FADD R41, R41, -R38 ;  /* 0x8000002629297221 */ /* 0x000fe20000000000 */
[----:B------:R-:W-:Y:S01]  /*6a70*/  FADD R62, R62, -R39 ;  /* 0x800000273e3e7221 */ /* 0x000fe20000000000 */
[----:B------:R-:W-:Y:S01]  /*6a80*/  FFMA R52, R53, 0.44721359014511108398, RZ ;  /* 0x3ee4f92e35347823 */ /* 0x000fe200000000ff */
[----:B------:R-:W-:Y:S01]  /*6a90*/  FFMA R53, R59, 0.44721359014511108398, RZ ;  /* 0x3ee4f92e3b357823 */ /* 0x000fe200000000ff */
[----:B------:R-:W-:Y:S01]  /*6aa0*/  FADD R41, R41, -R42 ;  /* 0x8000002a29297221 */ /* 0x000fe20000000000 */
[----:B------:R-:W-:Y:S01]  /*6ab0*/  FADD R62, R62, -R43 ;  /* 0x8000002b3e3e7221 */ /* 0x000fe20000000000 */
[----:B------:R-:W-:Y:S01]  /*6ac0*/  FFMA R59, R40, R63, RZ ;  /* 0x0000003f283b7223 */ /* 0x000fe200000000ff */
[----:B------:R-:W-:Y:S01]  /*6ad0*/  BSSY B2, `(.L_x_41) ;  /* 0x0000015000027945 */ /* 0x000fe20003800000 */
[----:B------:R-:W-:Y:S01]  /*6ae0*/  FADD R64, R41, -R52 ;  /* 0x8000003429407221 */ /* 0x000fe20000000000 */
[----:B------:R-:W-:Y:S01]  /*6af0*/  FADD R62, R62, -R53 ;  /* 0x800000353e3e7221 */ /* 0x000fe20000000000 */
[----:B------:R-:W-:Y:S01]  /*6b00*/  FFMA R41, R59, -6, R63 ;  /* 0xc0c000003b297823 */ /* 0x000fe2000000003f */
[----:B------:R-:W-:Y:S01]  /*6b10*/  FADD R54, RZ, R54 ;  /* 0x00000036ff367221 */ /* 0x000fe20000000000 */
[----:B------:R-:W-:Y:S01]  /*6b20*/  FADD R61, R61, R64 ;  /* 0x000000403d3d7221 */ /* 0x000fe20000000000 */
[----:B------:R-:W-:Y:S01]  /*6b30*/  FADD R62, R65, R62 ;  /* 0x0000003e413e7221 */ /* 0x000fe20000000000 */
[----:B------:R-:W-:Y:S01]  /*6b40*/  FFMA R232, R40, R41, R59 ;  /* 0x0000002928e87223 */ /* 0x000fe2000000003b */
[----:B------:R-:W-:Y:S01]  /*6b50*/  FADD R55, RZ, R55 ;  /* 0x00000037ff377221 */ /* 0x000fe20000000000 */
[----:B------:R-:W-:Y:S01]  /*6b60*/  FADD R56, RZ, R56 ;  /* 0x00000038ff387221 */ /* 0x000fe20000000000 */
[----:B------:R-:W-:Y:S01]  /*6b70*/  FADD R57, RZ, R57 ;  /* 0x00000039ff397221 */ /* 0x000fe20000000000 */
[----:B------:R-:W-:Y:S01]  /*6b80*/  FADD R58, RZ, R58 ;  /* 0x0000003aff3a7221 */ /* 0x000fe20000000000 */
[----:B------:R-:W-:Y:S01]  /*6b90*/  FADD R59, RZ, R231 ;  /* 0x000000e7ff3b7221 */ /* 0x000fe20000000000 */
[----:B------:R-:W-:Y:S01]  /*6ba0*/  FFMA R60, R60, 0.25, RZ ;  /* 0x3e8000003c3c7823 */ /* 0x000fe200000000ff */
[----:B------:R-:W-:Y:S01]  /*6bb0*/  FFMA R61, R61, 0.25, RZ ;  /* 0x3e8000003d3d7823 */ /* 0x000fe200000000ff */
[----:B------:R-:W-:Y:S01]  /*6bc0*/  FFMA R62, R62, 0.25, RZ ;  /* 0x3e8000003e3e7823 */ /* 0x000fe200000000ff */
[----:B0-----:R-:W-:Y:S05]  /*6bd0*/  @!P3 BRA `(.L_x_42) ;  /* 0x000000400000b947 */ /* 0x001fea0003800000 */
[----:B------:R-:W-:Y:S02]  /*6be0*/  MOV R41, R63 ;  /* 0x0000003f00297202 */ /* 0x000fe40000000f00 */
[----:B------:R-:W-:-:S02]  /*6bf0*/  MOV R40, 0x40c00000 ;  /* 0x40c0000000287802 */ /* 0x000fc40000000f00 */
[----:B------:R-:W-:Y:S02]  /*6c00*/  MOV R231, 0x6c20 ;  /* 0x00006c2000e77802 */ /* 0x000fe40000000f00 */
[----:B------:R-:W-:Y:S05]  /*6c10*/  CALL.REL.NOINC `($__internal_2_$__cuda_sm3x_div_rn_noftz_f32_slowpath) ;  /* 0x0000a5f000007944 */ /* 0x000fea0003c00000 */
.L_x_42:
[----:B------:R-:W-:Y:S05]  /*6c20*/  BSYNC B2 ;  /* 0x0000000000027941 */ /* 0x000fea0003800000 */
.L_x_41:
[----:B------:R-:W2:Y:S04]  /*6c30*/  @P1 LDG.E R41, [R242.64+0x4] ;  /* 0x0000040af2291981 */ /* 0x000ea8000c1e1900 */
[----:B------:R-:W3:Y:S04]  /*6c40*/  @P1 LDG.E R40, [R242.64] ;  /* 0x0000000af2281981 */ /* 0x000ee8000c1e1900 */
[----:B------:R-:W4:Y:S04]  /*6c50*/  @P1 LDG.E R63, [R242.64+0x8] ;  /* 0x0000080af23f1981 */ /* 0x000f28000c1e1900 */
[----:B------:R-:W5:Y:S04]  /*6c60*/  @P1 LDG.E R64, [R242.64+0xc] ;  /* 0x00000c0af2401981 */ /* 0x000f68000c1e1900 */
[----:B------:R-:W5:Y:S04]  /*6c70*/  @P1 LDG.E R65, [R242.64+0x10] ;  /* 0x0000100af2411981 */ /* 0x000f68000c1e1900 */
[----:B------:R-:W5:Y:S04]  /*6c80*/  @P1 LDG.E R69, [R242.64+0x14] ;  /* 0x0000140af2451981 */ /* 0x000f68000c1e1900 */
[----:B------:R-:W5:Y:S04]  /*6c90*/  @P1 LDG.E R66, [R242.64+0x18] ;  /* 0x0000180af2421981 */ /* 0x000f68000c1e1900 */
[----:B------:R-:W5:Y:S04]  /*6ca0*/  @P1 LDG.E R67, [R242.64+0x1c] ;  /* 0x00001c0af2431981 */ /* 0x000f68000c1e1900 */
[----:B------:R-:W5:Y:S01]  /*6cb0*/  @P1 LDG.E R68, [R242.64+0x20] ;  /* 0x0000200af2441981 */ /* 0x000f62000c1e1900 */
[--C-:B------:R-:W-:Y:S01]  /*6cc0*/  FADD R233, R2, R60.reuse ;  /* 0x0000003c02e97221 */ /* 0x100fe20000000000 */
[--C-:B------:R-:W-:Y:S01]  /*6cd0*/  FADD R0, R0, R60.reuse ;  /* 0x0000003c00007221 */ /* 0x100fe20000000000 */
[----:B------:R-:W-:Y:S01]  /*6ce0*/  FADD R2, R37, R60 ;  /* 0x0000003c25027221 */ /* 0x000fe20000000000 */
[----:B0-----:R-:W-:Y:S01]  /*6cf0*/  FADD R60, RZ, R232 ;  /* 0x000000e8ff3c7221 */ /* 0x001fe20000000000 */
[--C-:B------:R-:W-:Y:S01]  /*6d00*/  FADD R71, R42, R61.reuse ;  /* 0x0000003d2a477221 */ /* 0x100fe20000000000 */
[--C-:B------:R-:W-:Y:S01]  /*6d10*/  FADD R236, R43, R62.reuse ;  /* 0x0000003e2bec7221 */ /* 0x100fe20000000000 */
[--C-:B------:R-:W-:Y:S01]  /*6d20*/  FADD R72, R52, R61.reuse ;  /* 0x0000003d34487221 */ /* 0x100fe20000000000 */
[----:B------:R-:W-:Y:S01]  /*6d30*/  FFMA R3, R3, R60, RZ ;  /* 0x0000003c03037223 */ /* 0x000fe200000000ff */
[--C-:B------:R-:W-:Y:S01]  /*6d40*/  FADD R234, R53, R62.reuse ;  /* 0x0000003e35ea7221 */ /* 0x100fe20000000000 */
[----:B------:R-:W-:Y:S01]  /*6d50*/  FMUL R43, R181, R142 ;  /* 0x0000008eb52b7220 */ /* 0x000fe20000400000 */
[----:B------:R-:W-:Y:S01]  /*6d60*/  FMUL R42, R182, R141 ;  /* 0x0000008db62a7220 */ /* 0x000fe20000400000 */
[----:B------:R-:W-:Y:S01]  /*6d70*/  FMUL R53, R201, R182 ;  /* 0x000000b6c9357220 */ /* 0x000fe20000400000 */
[----:B------:R-:W-:Y:S01]  /*6d80*/  FMUL R52, R205, R181 ;  /* 0x000000b5cd347220 */ /* 0x000fe20000400000 */
[----:B------:R-:W-:Y:S01]  /*6d90*/  FADD R235, R39, R62 ;  /* 0x0000003e27eb7221 */ /* 0x000fe20000000000 */
[----:B------:R-:W-:Y:S01]  /*6da0*/  FADD R62, R3, R0 ;  /* 0x00000000033e7221 */ /* 0x000fe20000000000 */
[----:B------:R-:W-:Y:S01]  /*6db0*/  FADD R70, R38, R61 ;  /* 0x0000003d26467221 */ /* 0x000fe20000000000 */
[----:B------:R-:W-:Y:S01]  /*6dc0*/  FFMA R231, R5, R60, RZ ;  /* 0x0000003c05e77223 */ /* 0x000fe200000000ff */
[----:B------:R-:W-:Y:S01]  /*6dd0*/  FADD R3, -R43, R42 ;  /* 0x0000002a2b037221 */ /* 0x000fe20000000100 */
[----:B------:R-:W-:Y:S01]  /*6de0*/  FADD R5, -R53, R52 ;  /* 0x0000003435057221 */ /* 0x000fe20000000100 */
[----:B------:R-:W-:Y:S01]  /*6df0*/  FMUL R39, R205, R141 ;  /* 0x0000008dcd277220 */ /* 0x000fe20000400000 */
[----:B------:R-:W-:Y:S01]  /*6e00*/  FMUL R38, R201, R142 ;  /* 0x0000008ec9267220 */ /* 0x000fe20000400000 */
[C---:B------:R-:W-:Y:S01]  /*6e10*/  FFMA R0, R60.reuse, R3, RZ ;  /* 0x000000033c007223 */ /* 0x040fe200000000ff */
[----:B------:R-:W-:-:S02]  /*6e20*/  FFMA R5, R60, R5, RZ ;  /* 0x000000053c057223 */ /* 0x000fc400000000ff */
[----:B------:R-:W-:Y:S01]  /*6e30*/  FADD R3, -R39, R38 ;  /* 0x0000002627037221 */ /* 0x000fe20000000100 */
[----:B------:R-:W-:Y:S01]  /*6e40*/  FFMA R232, R4, R60, RZ ;  /* 0x0000003c04e87223 */ /* 0x000fe200000000ff */
[----:B------:R-:W-:Y:S01]  /*6e50*/  FADD R72, R5, R72 ;  /* 0x0000004805487221 */ /* 0x000fe20000000000 */
[----:B------:R-:W-:Y:S01]  /*6e60*/  FADD R231, R231, R2 ;  /* 0x00000002e7e77221 */ /* 0x000fe20000000000 */
[----:B------:R-:W-:Y:S01]  /*6e70*/  FFMA R249, R60, R3, RZ ;  /* 0x000000033cf97223 */ /* 0x000fe200000000ff */
[----:B------:R-:W-:Y:S01]  /*6e80*/  FADD R71, R0, R71 ;  /* 0x0000004700477221 */ /* 0x000fe20000000000 */
[C---:B------:R-:W-:Y:S01]  /*6e90*/  FMUL R37, R206.reuse, R181 ;  /* 0x000000b5ce257220 */ /* 0x040fe20000400000 */
[----:B------:R-:W-:Y:S01]  /*6ea0*/  FMUL R5, R201, R183 ;  /* 0x000000b7c9057220 */ /* 0x000fe20000400000 */
[----:B------:R-:W-:Y:S01]  /*6eb0*/  FMUL R4, R183, R141 ;  /* 0x0000008db7047220 */ /* 0x000fe20000400000 */
[-C--:B------:R-:W-:Y:S01]  /*6ec0*/  FMUL R3, R181, R143.reuse ;  /* 0x0000008fb5037220 */ /* 0x080fe20000400000 */
[----:B------:R-:W-:Y:S01]  /*6ed0*/  FMUL R2, R201, R143 ;  /* 0x0000008fc9027220 */ /* 0x000fe20000400000 */
[----:B------:R-:W-:Y:S01]  /*6ee0*/  FMUL R0, R206, R141 ;  /* 0x0000008dce007220 */ /* 0x000fe20000400000 */
[----:B------:R-:W-:Y:S01]  /*6ef0*/  FADD R232, R232, R233 ;  /* 0x000000e9e8e87221 */ /* 0x000fe20000000000 */
[----:B------:R-:W-:Y:S01]  /*6f00*/  FADD R251, -R37, R5 ;  /* 0x0000000525fb7221 */ /* 0x000fe20000000100 */
[----:B------:R-:W-:Y:S01]  /*6f10*/  FADD R61, -R4, R3 ;  /* 0x00000003043d7221 */ /* 0x000fe20000000100 */
[----:B------:R-:W-:-:S02]  /*6f20*/  FADD R233, -R2, R0 ;  /* 0x0000000002e97221 */ /* 0x000fc40000000100 */
[C---:B------:R-:W-:Y:S01]  /*6f30*/  FFMA R251, R60.reuse, R251, RZ ;  /* 0x000000fb3cfb7223 */ /* 0x040fe200000000ff */
[C---:B------:R-:W-:Y:S01]  /*6f40*/  FFMA R244, R60.reuse, R61, RZ ;  /* 0x0000003d3cf47223 */ /* 0x040fe200000000ff */
[----:B------:R-:W-:Y:S01]  /*6f50*/  FFMA R60, R60, R233, RZ ;  /* 0x000000e93c3c7223 */ /* 0x000fe200000000ff */
[----:B------:R-:W-:Y:S01]  /*6f60*/  FADD R61, R249, R70 ;  /* 0x00000046f93d7221 */ /* 0x000fe20000000000 */
[----:B------:R-:W-:Y:S01]  /*6f70*/  FADD R234, R251, R234 ;  /* 0x000000eafbea7221 */ /* 0x000fe20000000000 */
[----:B------:R-:W-:Y:S01]  /*6f80*/  FADD R233, R244, R236 ;  /* 0x000000ecf4e97221 */ /* 0x000fe20000000000 */
[----:B------:R-:W-:Y:S01]  /*6f90*/  FADD R60, R60, R235 ;  /* 0x000000eb3c3c7221 */ /* 0x000fe20000000000 */
[----:B--2---:R-:W-:Y:S01]  /*6fa0*/  @P1 FADD R70, RZ, R41 ;  /* 0x00000029ff461221 */ /* 0x004fe20000000000 */
[----:B---3--:R-:W-:Y:S01]  /*6fb0*/  @P1 FADD R236, RZ, R40 ;  /* 0x00000028ffec1221 */ /* 0x008fe20000000000 */
[----:B----4-:R-:W-:Y:S01]  /*6fc0*/  @P1 FADD R63, RZ, R63 ;  /* 0x0000003fff3f1221 */ /* 0x010fe20000000000 */
[----:B-----5:R-:W-:Y:S01]  /*6fd0*/  @P1 FADD R64, RZ, R64 ;  /* 0x00000040ff401221 */ /* 0x020fe20000000000 */
[----:B------:R-:W-:Y:S01]  /*6fe0*/  @P1 FADD R65, RZ, R65 ;  /* 0x00000041ff411221 */ /* 0x000fe20000000000 */
[----:B------:R-:W-:Y:S01]  /*6ff0*/  @P1 FADD R69, RZ, R69 ;  /* 0x00000045ff451221 */ /* 0x000fe20000000000 */
[----:B------:R-:W-:Y:S01]  /*7000*/  @P1 FADD R41, RZ, R66 ;  /* 0x00000042ff291221 */ /* 0x000fe20000000000 */
[----:B------:R-:W-:Y:S01]  /*7010*/  @P1 FADD R67, RZ, R67 ;  /* 0x00000043ff431221 */ /* 0x000fe20000000000 */
[----:B------:R-:W-:Y:S01]  /*7020*/  @P1 FADD R235, RZ, R68 ;  /* 0x00000044ffeb1221 */ /* 0x000fe20000000000 */
[----:B------:R-:W-:Y:S05]  /*7030*/  @P1 BRA `(.L_x_43) ;  /* 0x000001f000001947 */ /* 0x000fea0003800000 */
[----:B------:R-:W-:-:S04]  /*7040*/  ISETP.NE.U32.AND P3, PT, RZ, c[0x0][0x278], PT ;  /* 0x00009e00ff007a0c */ /* 0x000fc80003f65070 */
[----:B------:R-:W-:-:S13]  /*7050*/  ISETP.NE.AND.EX P3, PT, RZ, c[0x0][0x27c], PT, P3 ;  /* 0x00009f00ff007a0c */ /* 0x000fda0003f65330 */
[----:B------:R-:W-:Y:S02]  /*7060*/  @P3 MOV R40, c[0x0][0x278] ;  /* 0x00009e0000283a02 */ /* 0x000fe40000000f00 */
[----:B------:R-:W-:-:S05]  /*7070*/  @P3 MOV R41, c[0x0][0x27c] ;  /* 0x00009f0000293a02 */ /* 0x000fca0000000f00 */
[----:B------:R0:W2:Y:S04]  /*7080*/  @P3 LDG.E R63, [R40.64+0x4] ;  /* 0x0000040a283f3981 */ /* 0x0000a8000c1e1900 */
[----:B------:R0:W3:Y:S04]  /*7090*/  @P3 LDG.E R64, [R40.64+0x8] ;  /* 0x0000080a28403981 */ /* 0x0000e8000c1e1900 */
[----:B------:R0:W4:Y:S04]  /*70a0*/  @P3 LDG.E R65, [R40.64+0xc] ;  /* 0x00000c0a28413981 */ /* 0x000128000c1e1900 */
[----:B------:R0:W5:Y:S04]  /*70b0*/  @P3 LDG.E R69, [R40.64] ;  /* 0x0000000a28453981 */ /* 0x000168000c1e1900 */
[----:B------:R0:W5:Y:S04]  /*70c0*/  @P3 LDG.E R67, [R40.64+0x10] ;  /* 0x0000100a28433981 */ /* 0x000168000c1e1900 */
[----:B------:R0:W5:Y:S04]  /*70d0*/  @P3 LDG.E R235, [R40.64+0x18] ;  /* 0x0000180a28eb3981 */ /* 0x000168000c1e1900 */
[----:B------:R0:W5:Y:S04]  /*70e0*/  @P3 LDG.E R68, [R40.64+0x14] ;  /* 0x0000140a28443981 */ /* 0x000168000c1e1900 */
[----:B------:R0:W5:Y:S04]  /*70f0*/  @P3 LDG.E R66, [R40.64+0x1c] ;  /* 0x00001c0a28423981 */ /* 0x000168000c1e1900 */
[----:B------:R0:W5:Y:S01]  /*7100*/  @P3 LDG.E R244, [R40.64+0x20] ;  /* 0x0000200a28f43981 */ /* 0x000162000c1e1900 */
[----:B------:R-:W-:-:S02]  /*7110*/  MOV R70, RZ ;  /* 0x000000ff00467202 */ /* 0x000fc40000000f00 */
[----:B------:R-:W-:Y:S02]  /*7120*/  MOV R236, RZ ;  /* 0x000000ff00ec7202 */ /* 0x000fe40000000f00 */
[----:B0-----:R-:W-:Y:S01]  /*7130*/  MOV R41, RZ ;  /* 0x000000ff00297202 */ /* 0x001fe20000000f00 */
[----:B--2---:R-:W-:Y:S01]  /*7140*/  @P3 FADD R70, RZ, R63 ;  /* 0x0000003fff463221 */ /* 0x004fe20000000000 */
[----:B------:R-:W-:Y:S01]  /*7150*/  MOV R63, RZ ;  /* 0x000000ff003f7202 */ /* 0x000fe20000000f00 */
[----:B---3--:R-:W-:Y:S01]  /*7160*/  @P3 FADD R63, RZ, R64 ;  /* 0x00000040ff3f3221 */ /* 0x008fe20000000000 */
[----:B------:R-:W-:Y:S01]  /*7170*/  MOV R64, RZ ;  /* 0x000000ff00407202 */ /* 0x000fe20000000f00 */
[----:B----4-:R-:W-:Y:S01]  /*7180*/  @P3 FADD R64, RZ, R65 ;  /* 0x00000041ff403221 */ /* 0x010fe20000000000 */
[----:B------:R-:W-:Y:S01]  /*7190*/  MOV R65, RZ ;  /* 0x000000ff00417202 */ /* 0x000fe20000000f00 */
[----:B-----5:R-:W-:Y:S01]  /*71a0*/  @P3 FADD R236, RZ, R69 ;  /* 0x00000045ffec3221 */ /* 0x020fe20000000000 */
[----:B------:R-:W-:Y:S01]  /*71b0*/  MOV R69, RZ ;  /* 0x000000ff00457202 */ /* 0x000fe20000000f00 */
[----:B------:R-:W-:Y:S01]  /*71c0*/  @P3 FADD R65, RZ, R67 ;  /* 0x00000043ff413221 */ /* 0x000fe20000000000 */
[----:B------:R-:W-:Y:S01]  /*71d0*/  MOV R67, RZ ;  /* 0x000000ff00437202 */ /* 0x000fe20000000f00 */
[----:B------:R-:W-:Y:S01]  /*71e0*/  @P3 FADD R41, RZ, R235 ;  /* 0x000000ebff293221 */ /* 0x000fe20000000000 */
[----:B------:R-:W-:Y:S01]  /*71f0*/  MOV R235, RZ ;  /* 0x000000ff00eb7202 */ /* 0x000fe20000000f00 */
[----:B------:R-:W-:Y:S01]  /*7200*/  @P3 FADD R69, RZ, R68 ;  /* 0x00000044ff453221 */ /* 0x000fe20000000000 */
[----:B------:R-:W-:Y:S01]  /*7210*/  @P3 FADD R67, RZ, R66 ;  /* 0x00000042ff433221 */ /* 0x000fe20000000000 */
[----:B------:R-:W-:Y:S01]  /*7220*/  @P3 FADD R235, RZ, R244 ;  /* 0x000000f4ffeb3221 */ /* 0x000fe20000000000 */
.L_x_43:
[----:B------:R-:W2:Y:S01]  /*7230*/  @P2 LDG.E R66, [R246.64] ;  /* 0x0000000af6422981 */ /* 0x000ea2000c1e1900 */
[----:B------:R-:W-:-:S04]  /*7240*/  FFMA R40, R7, R236, RZ ;  /* 0x000000ec07287223 */ /* 0x000fc800000000ff */
[----:B------:R-:W-:-:S04]  /*7250*/  FFMA R7, R75, R70, R40 ;  /* 0x000000464b077223 */ /* 0x000fc80000000028 */
[----:B------:R-:W-:-:S04]  /*7260*/  FFMA R7, R74, R63, R7 ;  /* 0x0000003f4a077223 */ /* 0x000fc80000000007 */
[----:B------:R-:W-:-:S04]  /*7270*/  FFMA R40, R75, R64, R7 ;  /* 0x000000404b287223 */ /* 0x000fc80000000007 */
[----:B------:R-:W-:-:S04]  /*7280*/  FFMA R40, R77, R65, R40 ;  /* 0x000000414d287223 */ /* 0x000fc80000000028 */
[----:B------:R-:W-:Y:S01]  /*7290*/  FFMA R7, R73, R69, R40 ;  /* 0x0000004549077223 */ /* 0x000fe20000000028 */
[----:B------:R-:W-:-:S03]  /*72a0*/  FFMA R40, R6, R70, RZ ;  /* 0x0000004606287223 */ /* 0x000fc600000000ff */
[----:B------:R-:W-:Y:S01]  /*72b0*/  FFMA R74, R74, R41, R7 ;  /* 0x000000294a4a7223 */ /* 0x000fe20000000007 */
[C---:B------:R-:W-:Y:S01]  /*72c0*/  FFMA R7, R6.reuse, R236, RZ ;  /* 0x000000ec06077223 */ /* 0x040fe200000000ff */
[C---:B------:R-:W-:Y:S02]  /*72d0*/  FFMA R63, R6.reuse, R63, RZ ;  /* 0x0000003f063f7223 */ /* 0x040fe400000000ff */
[----:B------:R-:W-:Y:S01]  /*72e0*/  FFMA R73, R73, R67, R74 ;  /* 0x0000004349497223 */ /* 0x000fe2000000004a */
[----:B------:R-:W-:Y:S01]  /*72f0*/  FFMA R68, RZ, R40, R7 ;  /* 0x00000028ff447223 */ /* 0x000fe20000000007 */
[----:B------:R-:W-:Y:S02]  /*7300*/  FFMA R64, R6, R64, RZ ;  /* 0x0000004006407223 */ /* 0x000fe400000000ff */
[----:B------:R-:W-:Y:S01]  /*7310*/  FFMA R76, R76, R235, R73 ;  /* 0x000000eb4c4c7223 */ /* 0x000fe20000000049 */
[----:B------:R-:W-:Y:S01]  /*7320*/  FFMA R73, RZ, R63, R68 ;  /* 0x0000003fff497223 */ /* 0x000fe20000000044 */
[C---:B------:R-:W-:Y:S01]  /*7330*/  FFMA R65, R6.reuse, R65, RZ ;  /* 0x0000004106417223 */ /* 0x040fe200000000ff */
[----:B------:R-:W-:-:S02]  /*7340*/  FFMA R75, R6, R41, RZ ;  /* 0x00000029064b7223 */ /* 0x000fc400000000ff */
[----:B------:R-:W-:Y:S01]  /*7350*/  FFMA R68, RZ, R64, R73 ;  /* 0x00000040ff447223 */ /* 0x000fe20000000049 */
[C---:B------:R-:W-:Y:S01]  /*7360*/  FFMA R77, R6.reuse, R69, RZ ;  /* 0x00000045064d7223 */ /* 0x040fe200000000ff */
[C---:B------:R-:W-:Y:S01]  /*7370*/  FFMA R67, R6.reuse, R67, RZ ;  /* 0x0000004306437223 */ /* 0x040fe200000000ff */
[----:B------:R-:W-:Y:S01]  /*7380*/  FFMA R235, R6, R235, RZ ;  /* 0x000000eb06eb7223 */ /* 0x000fe200000000ff */
[----:B------:R-:W-:Y:S01]  /*7390*/  FADD R6, R65, R68 ;  /* 0x0000004441067221 */ /* 0x000fe20000000000 */
[----:B------:R-:W-:Y:S01]  /*73a0*/  FADD R40, RZ, -R40 ;  /* 0x80000028ff287221 */ /* 0x000fe20000000000 */
[----:B------:R-:W-:Y:S01]  /*73b0*/  FADD R73, RZ, -R64 ;  /* 0x80000040ff497221 */ /* 0x000fe20000000000 */
[----:B------:R-:W-:Y:S01]  /*73c0*/  FADD R248, RZ, -R75 ;  /* 0x8000004bfff87221 */ /* 0x000fe20000000000 */
[----:B------:R-:W-:Y:S01]  /*73d0*/  FADD R41, RZ, -R63 ;  /* 0x8000003fff297221 */ /* 0x000fe20000000000 */
[----:B------:R-:W-:Y:S01]  /*73e0*/  FFMA R6, RZ, R77, R6 ;  /* 0x0000004dff067223 */ /* 0x000fe20000000006 */
[----:B------:R-:W-:Y:S01]  /*73f0*/  FADD R69, RZ, -R65 ;  /* 0x80000041ff457221 */ /* 0x000fe20000000000 */
[C---:B------:R-:W-:Y:S01]  /*7400*/  FMUL R63, R86.reuse, R73 ;  /* 0x00000049563f7220 */ /* 0x040fe20000400000 */
[C---:B------:R-:W-:Y:S01]  /*7410*/  FMUL R64, R86.reuse, R40 ;  /* 0x0000002856407220 */ /* 0x040fe20000400000 */
[----:B------:R-:W-:Y:S01]  /*7420*/  FADD R244, RZ, -R67 ;  /* 0x80000043fff47221 */ /* 0x000fe20000000000 */
[----:B------:R-:W-:Y:S01]  /*7430*/  FMUL R65, R86, R248 ;  /* 0x000000f856417220 */ /* 0x000fe20000400000 */
[----:B------:R-:W-:Y:S01]  /*7440*/  FADD R77, RZ, -R77 ;  /* 0x8000004dff4d7221 */ /* 0x000fe20000000000 */
[----:B------:R-:W-:Y:S01]  /*7450*/  FFMA R6, RZ, R75, R6 ;  /* 0x0000004bff067223 */ /* 0x000fe20000000006 */
[CC--:B------:R-:W-:Y:S01]  /*7460*/  FFMA R63, R82.reuse, R69.reuse, R63 ;  /* 0x00000045523f7223 */ /* 0x0c0fe2000000003f */
[C---:B------:R-:W-:Y:S01]  /*7470*/  FFMA R249, R82.reuse, R69, R64 ;  /* 0x0000004552f97223 */ /* 0x040fe20000000040 */
[----:B------:R-:W-:Y:S01]  /*7480*/  FFMA R64, R82, R244, R65 ;  /* 0x000000f452407223 */ /* 0x000fe20000000041 */
[----:B------:R-:W-:Y:S01]  /*7490*/  FMUL R68, R86, R41 ;  /* 0x0000002956447220 */ /* 0x000fe20000400000 */
[----:B------:R-:W-:Y:S01]  /*74a0*/  FADD R75, RZ, -R235 ;  /* 0x800000ebff4b7221 */ /* 0x000fe20000000000 */
[----:B------:R-:W-:-:S02]  /*74b0*/  FFMA R63, R78, R77, R63 ;  /* 0x0000004d4e3f7223 */ /* 0x000fc4000000003f */
[----:B------:R-:W-:Y:S01]  /*74c0*/  FFMA R68, R82, R77, R68 ;  /* 0x0000004d52447223 */ /* 0x000fe20000000044 */
[CC--:B------:R-:W-:Y:S01]  /*74d0*/  FFMA R64, R78.reuse, R75.reuse, R64 ;  /* 0x0000004b4e407223 */ /* 0x0c0fe20000000040 */
[C---:B------:R-:W-:Y:S01]  /*74e0*/  FFMA R70, R78.reuse, R244, R249 ;  /* 0x000000f44e467223 */ /* 0x040fe200000000f9 */
[----:B------:R-:W-:Y:S01]  /*74f0*/  FADD R63, RZ, R63 ;  /* 0x0000003fff3f7221 */ /* 0x000fe20000000000 */
[----:B------:R-:W-:Y:S01]  /*7500*/  FFMA R249, R78, R75, R68 ;  /* 0x0000004b4ef97223 */ /* 0x000fe20000000044 */
[----:B------:R-:W-:Y:S02]  /*7510*/  FADD R64, RZ, R64 ;  /* 0x00000040ff407221 */ /* 0x000fe40000000000 */
[----:B------:R-:W-:Y:S02]  /*7520*/  FADD R65, R63, R70 ;  /* 0x000000463f417221 */ /* 0x000fe40000000000 */
[----:B------:R-:W-:Y:S01]  /*7530*/  FADD R63, R64, R249 ;  /* 0x000000f9403f7221 */ /* 0x000fe20000000000 */
[----:B------:R-:W-:Y:S01]  /*7540*/  FADD R249, RZ, -R7 ;  /* 0x80000007fff97221 */ /* 0x000fe20000000000 */
[----:B------:R-:W-:-:S03]  /*7550*/  FMUL R64, R87, R73 ;  /* 0x0000004957407220 */ /* 0x000fc60000400000 */
[----:B------:R-:W-:Y:S01]  /*7560*/  FMUL R7, R86, R249 ;  /* 0x000000f956077220 */ /* 0x000fe20000400000 */
[-C--:B------:R-:W-:Y:S01]  /*7570*/  FMUL R68, R87, R40.reuse ;  /* 0x0000002857447220 */ /* 0x080fe20000400000 */
[C---:B------:R-:W-:Y:S02]  /*7580*/  FFMA R64, R83.reuse, R69, R64 ;  /* 0x0000004553407223 */ /* 0x040fe40000000040 */
[C-C-:B------:R-:W-:Y:S01]  /*7590*/  FFMA R251, R82.reuse, R40, R7.reuse ;  /* 0x0000002852fb7223 */ /* 0x140fe20000000007 */
[----:B------:R-:W-:Y:S01]  /*75a0*/  FFMA R7, R82, R73, R7 ;  /* 0x0000004952077223 */ /* 0x000fe20000000007 */
[----:B------:R-:W-:Y:S01]  /*75b0*/  FFMA R70, R83, R69, R68 ;  /* 0x0000004553467223 */ /* 0x000fe20000000044 */
[C---:B------:R-:W-:Y:S01]  /*75c0*/  FFMA R68, R79.reuse, R77, R64 ;  /* 0x0000004d4f447223 */ /* 0x040fe20000000040 */
[C---:B------:R-:W-:Y:S01]  /*75d0*/  FFMA R251, R78.reuse, R41, R251 ;  /* 0x000000294efb7223 */ /* 0x040fe200000000fb */
[----:B------:R-:W-:Y:S01]  /*75e0*/  FFMA R64, R78, R248, R7 ;  /* 0x000000f84e407223 */ /* 0x000fe20000000007 */
[----:B------:R-:W-:Y:S01]  /*75f0*/  FFMA R70, R79, R244, R70 ;  /* 0x000000f44f467223 */ /* 0x000fe20000000046 */
[----:B------:R-:W-:Y:S01]  /*7600*/  FADD R68, RZ, R68 ;  /* 0x00000044ff447221 */ /* 0x000fe20000000000 */
[----:B------:R-:W-:-:S04]  /*7610*/  FADD R7, RZ, R251 ;  /* 0x000000fbff077221 */ /* 0x000fc80000000000 */
[----:B------:R-:W-:Y:S01]  /*7620*/  FADD R7, R7, R64 ;  /* 0x0000004007077221 */ /* 0x000fe20000000000 */
[----:B------:R-:W-:Y:S01]  /*7630*/  FADD R64, R68, R70 ;  /* 0x0000004644407221 */ /* 0x000fe20000000000 */
[C---:B------:R-:W-:Y:S01]  /*7640*/  FMUL R70, R87.reuse, R248 ;  /* 0x000000f857467220 */ /* 0x040fe20000400000 */
[----:B------:R-:W-:-:S03]  /*7650*/  FMUL R68, R87, R249 ;  /* 0x000000f957447220 */ /* 0x000fc60000400000 */
[C---:B------:R-:W-:Y:S01]  /*7660*/  FFMA R74, R83.reuse, R244, R70 ;  /* 0x000000f4534a7223 */ /* 0x040fe20000000046 */
[--C-:B------:R-:W-:Y:S01]  /*7670*/  FFMA R70, R83, R40, R68.reuse ;  /* 0x0000002853467223 */ /* 0x100fe20000000044 */
[----:B------:R-:W-:Y:S01]  /*7680*/  FMUL R236, R87, R41 ;  /* 0x0000002957ec7220 */ /* 0x000fe20000400000 */
[----:B------:R-:W-:Y:S02]  /*7690*/  FFMA R251, R83, R73, R68 ;  /* 0x0000004953fb7223 */ /* 0x000fe40000000044 */
[C---:B------:R-:W-:Y:S01]  /*76a0*/  FFMA R70, R79.reuse, R41, R70 ;  /* 0x000000294f467223 */ /* 0x040fe20000000046 */
[----:B------:R-:W-:Y:S01]  /*76b0*/  FFMA R74, R79, R75, R74 ;  /* 0x0000004b4f4a7223 */ /* 0x000fe2000000004a */
[----:B------:R-:W-:Y:S01]  /*76c0*/  FFMA R236, R83, R77, R236 ;  /* 0x0000004d53ec7223 */ /* 0x000fe200000000ec */
[C---:B------:R-:W-:Y:S01]  /*76d0*/  FFMA R251, R79.reuse, R248, R251 ;  /* 0x000000f84ffb7223 */ /* 0x040fe200000000fb */
[----:B------:R-:W-:Y:S01]  /*76e0*/  FADD R70, RZ, R70 ;  /* 0x00000046ff467221 */ /* 0x000fe20000000000 */
[----:B------:R-:W-:Y:S01]  /*76f0*/  FADD R68, RZ, R74 ;  /* 0x0000004aff447221 */ /* 0x000fe20000000000 */
[----:B------:R-:W-:-:S02]  /*7700*/  FFMA R236, R79, R75, R236 ;  /* 0x0000004b4fec7223 */ /* 0x000fc400000000ec */
[----:B------:R-:W-:Y:S01]  /*7710*/  FADD R74, R70, R251 ;  /* 0x000000fb464a7221 */ /* 0x000fe20000000000 */
[C---:B------:R-:W-:Y:S01]  /*7720*/  FMUL R70, R89.reuse, R73 ;  /* 0x0000004959467220 */ /* 0x040fe20000400000 */
[----:B------:R-:W-:Y:S01]  /*7730*/  FADD R68, R68, R236 ;  /* 0x000000ec44447221 */ /* 0x000fe20000000000 */
[----:B------:R-:W-:Y:S02]  /*7740*/  FMUL R236, R89, R40 ;  /* 0x0000002859ec7220 */ /* 0x000fe40000400000 */
[----:B------:R-:W-:Y:S01]  /*7750*/  FFMA R70, R85, R69, R70 ;  /* 0x0000004555467223 */ /* 0x000fe20000000046 */
[----:B------:R-:W-:Y:S01]  /*7760*/  FMUL R250, R89, R41 ;  /* 0x0000002959fa7220 */ /* 0x000fe20000400000 */
[----:B------:R-:W-:Y:S02]  /*7770*/  FFMA R251, R85, R69, R236 ;  /* 0x0000004555fb7223 */ /* 0x000fe400000000ec */
[-C--:B------:R-:W-:Y:S01]  /*7780*/  FFMA R70, R81, R77.reuse, R70 ;  /* 0x0000004d51467223 */ /* 0x080fe20000000046 */
[----:B------:R-:W-:Y:S01]  /*7790*/  FFMA R250, R85, R77, R250 ;  /* 0x0000004d55fa7223 */ /* 0x000fe200000000fa */
[----:B------:R-:W-:-:S02]  /*77a0*/  FFMA R251, R81, R244, R251 ;  /* 0x000000f451fb7223 */ /* 0x000fc400000000fb */
[----:B------:R-:W-:-:S04]  /*77b0*/  FADD R70, RZ, R70 ;  /* 0x00000046ff467221 */ /* 0x000fc80000000000 */
[----:B------:R-:W-:Y:S01]  /*77c0*/  FADD R70, R70, R251 ;  /* 0x000000fb46467221 */ /* 0x000fe20000000000 */
[----:B------:R-:W-:Y:S01]  /*77d0*/  FFMA R251, R81, R75, R250 ;  /* 0x0000004b51fb7223 */ /* 0x000fe200000000fa */
[----:B------:R-:W-:Y:S01]  /*77e0*/  FFMA R250, RZ, R67, R6 ;  /* 0x00000043fffa7223 */ /* 0x000fe20000000006 */
[----:B------:R-:W-:-:S04]  /*77f0*/  FMUL R6, R89, R249 ;  /* 0x000000f959067220 */ /* 0x000fc80000400000 */
[C-C-:B------:R-:W-:Y:S01]  /*7800*/  FFMA R252, R85.reuse, R40, R6.reuse ;  /* 0x0000002855fc7223 */ /* 0x140fe20000000006 */
[----:B------:R-:W-:Y:S01]  /*7810*/  FFMA R67, R85, R73, R6 ;  /* 0x0000004955437223 */ /* 0x000fe20000000006 */
[----:B------:R-:W-:Y:S02]  /*7820*/  FMUL R249, R88, R249 ;  /* 0x000000f958f97220 */ /* 0x000fe40000400000 */
[C---:B------:R-:W-:Y:S01]  /*7830*/  FFMA R252, R81.reuse, R41, R252 ;  /* 0x0000002951fc7223 */ /* 0x040fe200000000fc */
[----:B------:R-:W-:Y:S01]  /*7840*/  FFMA R67, R81, R248, R67 ;  /* 0x000000f851437223 */ /* 0x000fe20000000043 */
[----:B------:R-:W-:Y:S01]  /*7850*/  FADD R235, R235, R250 ;  /* 0x000000faebeb7221 */ /* 0x000fe20000000000 */
[-C--:B------:R-:W-:Y:S01]  /*7860*/  FFMA R250, R84, R40.reuse, R249 ;  /* 0x0000002854fa7223 */ /* 0x080fe200000000f9 */
[----:B------:R-:W-:Y:S01]  /*7870*/  FADD R6, RZ, R252 ;  /* 0x000000fcff067221 */ /* 0x000fe20000000000 */
[C---:B------:R-:W-:Y:S01]  /*7880*/  FMUL R252, R88.reuse, R73 ;  /* 0x0000004958fc7220 */ /* 0x040fe20000400000 */
[----:B------:R-:W-:-:S02]  /*7890*/  FMUL R40, R88, R40 ;  /* 0x0000002858287220 */ /* 0x000fc40000400000 */
[----:B------:R-:W-:Y:S01]  /*78a0*/  FADD R6, R6, R67 ;  /* 0x0000004306067221 */ /* 0x000fe20000000000 */
[CC--:B------:R-:W-:Y:S01]  /*78b0*/  FFMA R67, R84.reuse, R69.reuse, R252 ;  /* 0x0000004554437223 */ /* 0x0c0fe200000000fc */
[----:B------:R-:W-:Y:S01]  /*78c0*/  FFMA R69, R84, R69, R40 ;  /* 0x0000004554457223 */ /* 0x000fe20000000028 */
[-C--:B------:R-:W-:Y:S01]  /*78d0*/  FMUL R40, R88, R41.reuse ;  /* 0x0000002958287220 */ /* 0x080fe20000400000 */
[C---:B------:R-:W-:Y:S01]  /*78e0*/  FFMA R250, R80.reuse, R41, R250 ;  /* 0x0000002950fa7223 */ /* 0x040fe200000000fa */
[-C--:B------:R-:W-:Y:S01]  /*78f0*/  FFMA R67, R80, R77.reuse, R67 ;  /* 0x0000004d50437223 */ /* 0x080fe20000000043 */
[----:B------:R-:W-:Y:S01]  /*7900*/  MOV R41, 0x40c00000 ;  /* 0x40c0000000297802 */ /* 0x000fe20000000f00 */
[C---:B------:R-:W-:Y:S01]  /*7910*/  FFMA R77, R84.reuse, R77, R40 ;  /* 0x0000004d544d7223 */ /* 0x040fe20000000028 */
[----:B------:R-:W-:Y:S01]  /*7920*/  MOV R40, 0x3e2aaaab ;  /* 0x3e2aaaab00287802 */ /* 0x000fe20000000f00 */
[----:B------:R-:W-:-:S04]  /*7930*/  FFMA R73, R84, R73, R249 ;  /* 0x0000004954497223 */ /* 0x000fc800000000f9 */
[----:B------:R-:W-:Y:S01]  /*7940*/  FFMA R249, R40, -R41, 1 ;  /* 0x3f80000028f97423 */ /* 0x000fe20000000829 */
[-C--:B------:R-:W-:Y:S01]  /*7950*/  FMUL R41, R88, R248.reuse ;  /* 0x000000f858297220 */ /* 0x080fe20000400000 */
[-C--:B------:R-:W-:Y:S01]  /*7960*/  FMUL R236, R89, R248.reuse ;  /* 0x000000f859ec7220 */ /* 0x080fe20000400000 */
[----:B------:R-:W-:Y:S02]  /*7970*/  FFMA R73, R80, R248, R73 ;  /* 0x000000f850497223 */ /* 0x000fe40000000049 */
[-C--:B------:R-:W-:Y:S01]  /*7980*/  FFMA R248, R84, R244.reuse, R41 ;  /* 0x000000f454f87223 */ /* 0x080fe20000000029 */
[----:B------:R-:W-:-:S03]  /*7990*/  FFMA R236, R85, R244, R236 ;  /* 0x000000f455ec7223 */ /* 0x000fc600000000ec */
[CC--:B------:R-:W-:Y:S01]  /*79a0*/  FFMA R248, R80.reuse, R75.reuse, R248 ;  /* 0x0000004b50f87223 */ /* 0x0c0fe200000000f8 */
[C---:B------:R-:W-:Y:S01]  /*79b0*/  FFMA R244, R80.reuse, R244, R69 ;  /* 0x000000f450f47223 */ /* 0x040fe20000000045 */
[----:B------:R-:W-:Y:S01]  /*79c0*/  FFMA R77, R80, R75, R77 ;  /* 0x0000004b504d7223 */ /* 0x000fe2000000004d */
[----:B------:R-:W-:Y:S01]  /*79d0*/  FADD R41, RZ, R67 ;  /* 0x00000043ff297221 */ /* 0x000fe20000000000 */
[----:B------:R-:W-:Y:S01]  /*79e0*/  FADD R248, RZ, R248 ;  /* 0x000000f8fff87221 */ /* 0x000fe20000000000 */
[-C--:B------:R-:W-:Y:S01]  /*79f0*/  FFMA R69, R86, R235.reuse, R7 ;  /* 0x000000eb56457223 */ /* 0x080fe20000000007 */
[-C--:B------:R-:W-:Y:S01]  /*7a00*/  FFMA R6, R89, R235.reuse, R6 ;  /* 0x000000eb59067223 */ /* 0x080fe20000000006 */
[----:B------:R-:W-:Y:S01]  /*7a10*/  FADD R41, R41, R244 ;  /* 0x000000f429297221 */ /* 0x000fe20000000000 */
[----:B------:R-:W-:Y:S01]  /*7a20*/  FADD R7, R248, R77 ;  /* 0x0000004df8077221 */ /* 0x000fe20000000000 */
        /* <DEDUP_REMOVED lines=11> */
[-C--:B------:R-:W-:Y:S01]  /*7ae0*/  FFMA R63, R78, R235.reuse, R63 ;  /* 0x000000eb4e3f7223 */ /* 0x080fe2000000003f */
[-C--:B------:R-:W-:Y:S01]  /*7af0*/  FFMA R79, R79, R235.reuse, R68 ;  /* 0x000000eb4f4f7223 */ /* 0x080fe20000000044 */
[-C--:B------:R-:W-:Y:S01]  /*7b00*/  FFMA R70, R85, R235.reuse, R70 ;  /* 0x000000eb55467223 */ /* 0x080fe20000000046 */
[-C--:B------:R-:W-:Y:S01]  /*7b10*/  FFMA R80, R80, R235.reuse, R7 ;  /* 0x000000eb50507223 */ /* 0x080fe20000000007 */
[-C--:B------:R-:W-:Y:S01]  /*7b20*/  FFMA R64, R83, R235.reuse, R64 ;  /* 0x000000eb53407223 */ /* 0x080fe20000000040 */
[----:B------:R-:W-:Y:S01]  /*7b30*/  FFMA R84, R84, R235, R41 ;  /* 0x000000eb54547223 */ /* 0x000fe20000000029 */
[----:B------:R-:W-:Y:S01]  /*7b40*/  FADD R7, RZ, R82 ;  /* 0x00000052ff077221 */ /* 0x000fe20000000000 */
[----:B------:R-:W-:Y:S01]  /*7b50*/  FADD R68, R87, R6 ;  /* 0x0000000657447221 */ /* 0x000fe20000000000 */
[----:B------:R-:W-:Y:S01]  /*7b60*/  FADD R41, RZ, R87 ;  /* 0x00000057ff297221 */ /* 0x000fe20000000000 */
[----:B------:R-:W-:Y:S01]  /*7b70*/  FFMA R6, R6, 0.44721359014511108398, RZ ;  /* 0x3ee4f92e06067823 */ /* 0x000fe200000000ff */
[----:B------:R-:W-:Y:S01]  /*7b80*/  FFMA R236, R81, R75, R236 ;  /* 0x0000004b51ec7223 */ /* 0x000fe200000000ec */
[-C--:B------:R-:W-:Y:S01]  /*7b90*/  FFMA R78, R78, R235.reuse, R63 ;  /* 0x000000eb4e4e7223 */ /* 0x080fe2000000003f */
[-C--:B------:R-:W-:Y:S01]  /*7ba0*/  FFMA R85, R85, R235.reuse, R70 ;  /* 0x000000eb55557223 */ /* 0x080fe20000000046 */
[----:B------:R-:W-:Y:S01]  /*7bb0*/  FADD R250, RZ, R250 ;  /* 0x000000fafffa7221 */ /* 0x000fe20000000000 */
[----:B------:R-:W-:Y:S01]  /*7bc0*/  FADD R63, RZ, R64 ;  /* 0x00000040ff3f7221 */ /* 0x000fe20000000000 */
[----:B------:R-:W-:Y:S01]  /*7bd0*/  FADD R70, R64, R7 ;  /* 0x0000000740467221 */ /* 0x000fe20000000000 */
[----:B------:R-:W-:Y:S01]  /*7be0*/  FFMA R41, R41, 0.44721359014511108398, RZ ;  /* 0x3ee4f92e29297823 */ /* 0x000fe200000000ff */
[----:B------:R-:W-:Y:S01]  /*7bf0*/  FFMA R7, R7, 0.44721359014511108398, RZ ;  /* 0x3ee4f92e07077823 */ /* 0x000fe200000000ff */
[----:B------:R-:W-:Y:S01]  /*7c00*/  FADD R6, RZ, -R6 ;  /* 0x80000006ff067221 */ /* 0x000fe20000000000 */
[----:B------:R-:W-:Y:S01]  /*7c10*/  FADD R236, RZ, R236 ;  /* 0x000000ecffec7221 */ /* 0x000fe20000000000 */
[----:B------:R-:W-:Y:S01]  /*7c20*/  FADD R67, R250, R73 ;  /* 0x00000049fa437221 */ /* 0x000fe20000000000 */
[----:B------:R-:W-:Y:S01]  /*7c30*/  FFMA R64, R63, 0.44721359014511108398, RZ ;  /* 0x3ee4f92e3f407823 */ /* 0x000fe200000000ff */
[----:B------:R-:W-:Y:S01]  /*7c40*/  FADD R7, RZ, -R7 ;  /* 0x80000007ff077221 */ /* 0x000fe20000000000 */
[----:B------:R-:W-:Y:S01]  /*7c50*/  FADD R63, R6, -R41 ;  /* 0x80000029063f7221 */ /* 0x000fe20000000000 */
[----:B------:R-:W-:Y:S01]  /*7c60*/  FADD R6, RZ, R78 ;  /* 0x0000004eff067221 */ /* 0x000fe20000000000 */
[----:B------:R-:W-:Y:S01]  /*7c70*/  FADD R236, R236, R251 ;  /* 0x000000fbecec7221 */ /* 0x000fe20000000000 */
[-C--:B------:R-:W-:Y:S01]  /*7c80*/  FFMA R67, R88, R235.reuse, R67 ;  /* 0x000000eb58437223 */ /* 0x080fe20000000043 */
[--C-:B------:R-:W-:Y:S01]  /*7c90*/  FADD R71, R71, R64.reuse ;  /* 0x0000004047477221 */ /* 0x100fe20000000000 */
[----:B------:R-:W-:Y:S01]  /*7ca0*/  FADD R78, R7, -R64 ;  /* 0x80000040074e7221 */ /* 0x000fe20000000000 */
[----:B------:R-:W-:Y:S01]  /*7cb0*/  FADD R74, R79, R6 ;  /* 0x000000064f4a7221 */ /* 0x000fe20000000000 */
[----:B------:R-:W-:Y:S01]  /*7cc0*/  FFMA R64, R6, 0.44721359014511108398, RZ ;  /* 0x3ee4f92e06407823 */ /* 0x000fe200000000ff */
[CC--:B------:R-:W-:Y:S01]  /*7cd0*/  FFMA R236, R81.reuse, R235.reuse, R236 ;  /* 0x000000eb51ec7223 */ /* 0x0c0fe200000000ec */
[----:B------:R-:W-:Y:S01]  /*7ce0*/  FADD R7, RZ, R79 ;  /* 0x0000004fff077221 */ /* 0x000fe20000000000 */
[----:B------:R-:W-:Y:S01]  /*7cf0*/  FADD R6, RZ, R85 ;  /* 0x00000055ff067221 */ /* 0x000fe20000000000 */
[-C--:B------:R-:W-:Y:S01]  /*7d00*/  FFMA R88, R88, R235.reuse, R67 ;  /* 0x000000eb58587223 */ /* 0x080fe20000000043 */
[----:B------:R-:W-:Y:S01]  /*7d10*/  FADD R67, R232, R41 ;  /* 0x00000029e8437221 */ /* 0x000fe20000000000 */
[----:B------:R-:W-:Y:S01]  /*7d20*/  FADD R41, RZ, R84 ;  /* 0x00000054ff297221 */ /* 0x000fe20000000000 */
[----:B------:R-:W-:Y:S01]  /*7d30*/  FFMA R81, R81, R235, R236 ;  /* 0x000000eb51517223 */ /* 0x000fe200000000ec */
[----:B------:R-:W-:Y:S01]  /*7d40*/  FFMA R7, R7, 0.44721359014511108398, RZ ;  /* 0x3ee4f92e07077823 */ /* 0x000fe200000000ff */
[----:B------:R-:W-:Y:S01]  /*7d50*/  FADD R64, RZ, -R64 ;  /* 0x80000040ff407221 */ /* 0x000fe20000000000 */
[----:B------:R-:W-:Y:S01]  /*7d60*/  FFMA R65, R6, 0.44721359014511108398, RZ ;  /* 0x3ee4f92e06417823 */ /* 0x000fe200000000ff */
[----:B------:R-:W-:Y:S01]  /*7d70*/  FFMA R73, R41, 0.44721359014511108398, RZ ;  /* 0x3ee4f92e29497823 */ /* 0x000fe200000000ff */
[----:B------:R-:W-:Y:S01]  /*7d80*/  FADD R69, R85, R70 ;  /* 0x0000004655457221 */ /* 0x000fe20000000000 */
[--C-:B------:R-:W-:Y:S01]  /*7d90*/  FADD R233, R233, R7.reuse ;  /* 0x00000007e9e97221 */ /* 0x100fe20000000000 */
[----:B------:R-:W-:Y:S01]  /*7da0*/  FADD R64, R64, -R7 ;  /* 0x8000000740407221 */ /* 0x000fe20000000000 */
[----:B------:R-:W-:Y:S01]  /*7db0*/  FADD R78, R78, -R65 ;  /* 0x800000414e4e7221 */ /* 0x000fe20000000000 */
[----:B------:R-:W-:Y:S01]  /*7dc0*/  FADD R41, R81, R74 ;  /* 0x0000004a51297221 */ /* 0x000fe20000000000 */
[----:B------:R-:W-:Y:S01]  /*7dd0*/  FADD R7, RZ, R81 ;  /* 0x00000051ff077221 */ /* 0x000fe20000000000 */
[----:B------:R-:W-:Y:S01]  /*7de0*/  FADD R6, RZ, R89 ;  /* 0x00000059ff067221 */ /* 0x000fe20000000000 */
[----:B------:R-:W-:Y:S01]  /*7df0*/  FADD R84, R84, R69 ;  /* 0x0000004554547221 */ /* 0x000fe20000000000 */
[--C-:B------:R-:W-:Y:S01]  /*7e00*/  FADD R72, R72, R73.reuse ;  /* 0x0000004948487221 */ /* 0x100fe20000000000 */
[----:B------:R-:W-:Y:S01]  /*7e10*/  FADD R75, R78, -R73 ;  /* 0x800000494e4b7221 */ /* 0x000fe20000000000 */
[----:B------:R-:W-:Y:S01]  /*7e20*/  FADD R70, R80, R41 ;  /* 0x0000002950467221 */ /* 0x000fe20000000000 */
[----:B------:R-:W-:Y:S01]  /*7e30*/  FADD R73, R89, R68 ;  /* 0x0000004459497221 */ /* 0x000fe20000000000 */
[----:B------:R-:W-:Y:S01]  /*7e40*/  FADD R41, RZ, R80 ;  /* 0x00000050ff297221 */ /* 0x000fe20000000000 */
[----:B------:R-:W-:Y:S01]  /*7e50*/  FFMA R69, R7, 0.44721359014511108398, RZ ;  /* 0x3ee4f92e07457823 */ /* 0x000fe200000000ff */
[----:B------:R-:W-:Y:S01]  /*7e60*/  FADD R7, RZ, R88 ;  /* 0x00000058ff077221 */ /* 0x000fe20000000000 */
[----:B------:R-:W-:Y:S01]  /*7e70*/  FFMA R68, R6, 0.44721359014511108398, RZ ;  /* 0x3ee4f92e06447823 */ /* 0x000fe200000000ff */
[----:B------:R-:W-:Y:S01]  /*7e80*/  FFMA R41, R41, 0.44721359014511108398, RZ ;  /* 0x3ee4f92e29297823 */ /* 0x000fe200000000ff */
[----:B------:R-:W-:Y:S01]  /*7e90*/  FADD R64, R64, -R69 ;  /* 0x8000004540407221 */ /* 0x000fe20000000000 */
[----:B------:R-:W-:Y:S01]  /*7ea0*/  FFMA R6, R7, 0.44721359014511108398, RZ ;  /* 0x3ee4f92e07067823 */ /* 0x000fe200000000ff */
[----:B------:R-:W-:Y:S01]  /*7eb0*/  FADD R63, R63, -R68 ;  /* 0x800000443f3f7221 */ /* 0x000fe20000000000 */
[--C-:B------:R-:W-:Y:S01]  /*7ec0*/  FADD R234, R234, R41.reuse ;  /* 0x00000029eaea7221 */ /* 0x100fe20000000000 */
[----:B------:R-:W-:Y:S01]  /*7ed0*/  FADD R41, R64, -R41 ;  /* 0x8000002940297221 */ /* 0x000fe20000000000 */
[--C-:B------:R-:W-:Y:S01]  /*7ee0*/  FADD R231, R231, R6.reuse ;  /* 0x00000006e7e77221 */ /* 0x100fe20000000000 */
[----:B------:R-:W-:Y:S01]  /*7ef0*/  FADD R74, R63, -R6 ;  /* 0x800000063f4a7221 */ /* 0x000fe20000000000 */
[----:B------:R-:W-:Y:S01]  /*7f00*/  FADD R73, R88, R73 ;  /* 0x0000004958497221 */ /* 0x000fe20000000000 */
[----:B------:R-:W-:Y:S01]  /*7f10*/  FADD R6, R84, R75 ;  /* 0x0000004b54067221 */ /* 0x000fe20000000000 */
[----:B------:R-:W-:Y:S01]  /*7f20*/  MOV R63, RZ ;  /* 0x000000ff003f7202 */ /* 0x000fe20000000f00 */
[----:B------:R-:W-:Y:S01]  /*7f30*/  FADD R64, R70, R41 ;  /* 0x0000002946407221 */ /* 0x000fe20000000000 */
[----:B------:R-:W-:Y:S01]  /*7f40*/  FFMA R40, R249, R40, 0.16666667163372039795 ;  /* 0x3e2aaaabf9287423 */ /* 0x000fe20000000028 */
[----:B------:R-:W-:Y:S01]  /*7f50*/  FADD R41, R73, R74 ;  /* 0x0000004a49297221 */ /* 0x000fe20000000000 */
[----:B------:R-:W-:Y:S01]  /*7f60*/  FFMA R76, R76, c[0x0][0x18c], RZ ;  /* 0x000063004c4c7a23 */ /* 0x000fe200000000ff */
[----:B------:R-:W-:Y:S01]  /*7f70*/  FFMA R70, R6, 0.25, RZ ;  /* 0x3e80000006467823 */ /* 0x000fe200000000ff */
        /* <DEDUP_REMOVED lines=8> */
[----:B--2---:R-:W-:-:S04]  /*8000*/  FADD R63, RZ, R6 ;  /* 0x00000006ff3f7221 */ /* 0x004fc80000000000 */
.L_x_44:
[----:B------:R-:W-:Y:S01]  /*8010*/  FFMA R76, R63, UR8, R76 ;  /* 0x000000083f4c7c23 */ /* 0x000fe2000800004c */
[--C-:B------:R-:W-:Y:S01]  /*8020*/  FADD R6, R71, R70.reuse ;  /* 0x0000004647067221 */ /* 0x100fe20000000000 */
[--C-:B------:R-:W-:Y:S01]  /*8030*/  FADD R7, R65, R70.reuse ;  /* 0x0000004641077221 */ /* 0x100fe20000000000 */
[----:B------:R-:W-:Y:S01]  /*8040*/  FADD R63, R72, R70 ;  /* 0x00000046483f7221 */ /* 0x000fe20000000000 */
[----:B------:R-:W0:Y:S01]  /*8050*/  FCHK P3, R76, 6 ;  /* 0x40c000004c007902 */ /* 0x000e220000060000 */
[----:B------:R-:W-:Y:S01]  /*8060*/  FFMA R71, R40, R76, RZ ;  /* 0x0000004c28477223 */ /* 0x000fe200000000ff */
[----:B------:R-:W-:Y:S01]  /*8070*/  FFMA R66, R64, 0.25, RZ ;  /* 0x3e80000040427823 */ /* 0x000fe200000000ff */
[----:B------:R-:W-:Y:S01]  /*8080*/  FFMA R70, R41, 0.25, RZ ;  /* 0x3e80000029467823 */ /* 0x000fe200000000ff */
[----:B------:R-:W-:Y:S01]  /*8090*/  BSSY B2, `(.L_x_45) ;  /* 0x000000e000027945 */ /* 0x000fe20003800000 */
[----:B------:R-:W-:Y:S01]  /*80a0*/  FFMA R41, R71, -6, R76 ;  /* 0xc0c0000047297823 */ /* 0x000fe2000000004c */
[--C-:B------:R-:W-:Y:S01]  /*80b0*/  FADD R64, R233, R66.reuse ;  /* 0x00000042e9407221 */ /* 0x100fe20000000000 */
[--C-:B------:R-:W-:Y:S01]  /*80c0*/  FADD R65, R69, R66.reuse ;  /* 0x0000004245417221 */ /* 0x100fe20000000000 */
[----:B------:R-:W-:Y:S01]  /*80d0*/  FADD R66, R234, R66 ;  /* 0x00000042ea427221 */ /* 0x000fe20000000000 */
[--C-:B------:R-:W-:Y:S01]  /*80e0*/  FADD R67, R67, R70.reuse ;  /* 0x0000004643437221 */ /* 0x100fe20000000000 */
[--C-:B------:R-:W-:Y:S01]  /*80f0*/  FADD R68, R68, R70.reuse ;  /* 0x0000004644447221 */ /* 0x100fe20000000000 */
[----:B------:R-:W-:Y:S01]  /*8100*/  FADD R69, R231, R70 ;  /* 0x00000046e7457221 */ /* 0x000fe20000000000 */
[----:B------:R-:W-:Y:S01]  /*8110*/  FFMA R232, R40, R41, R71 ;  /* 0x0000002928e87223 */ /* 0x000fe20000000047 */
[----:B0-----:R-:W-:Y:S05]  /*8120*/  @!P3 BRA `(.L_x_46) ;  /* 0x000000400000b947 */ /* 0x001fea0003800000 */
[----:B------:R-:W-:Y:S02]  /*8130*/  MOV R41, R76 ;  /* 0x0000004c00297202 */ /* 0x000fe40000000f00 */
[----:B------:R-:W-:-:S02]  /*8140*/  MOV R40, 0x40c00000 ;  /* 0x40c0000000287802 */ /* 0x000fc40000000f00 */
[----:B------:R-:W-:Y:S02]  /*8150*/  MOV R231, 0x8170 ;  /* 0x0000817000e77802 */ /* 0x000fe40000000f00 */
[----:B------:R-:W-:Y:S05]  /*8160*/  CALL.REL.NOINC `($__internal_2_$__cuda_sm3x_div_rn_noftz_f32_slowpath) ;  /* 0x000090a000007944 */ /* 0x000fea0003c00000 */
.L_x_46:
[----:B------:R-:W-:Y:S05]  /*8170*/  BSYNC B2 ;  /* 0x0000000000027941 */ /* 0x000fea0003800000 */
.L_x_45:
[----:B------:R-:W2:Y:S04]  /*8180*/  @P1 LDG.E R80, [R242.64] ;  /* 0x0000000af2501981 */ /* 0x000ea8000c1e1900 */
[----:B------:R-:W3:Y:S04]  /*8190*/  @P1 LDG.E R78, [R242.64+0xc] ;  /* 0x00000c0af24e1981 */ /* 0x000ee8000c1e1900 */
[----:B------:R-:W4:Y:S04]  /*81a0*/  @P1 LDG.E R70, [R242.64+0x4] ;  /* 0x0000040af2461981 */ /* 0x000f28000c1e1900 */
[----:B------:R-:W4:Y:S04]  /*81b0*/  @P1 LDG.E R79, [R242.64+0x8] ;  /* 0x0000080af24f1981 */ /* 0x000f28000c1e1900 */
[----:B------:R-:W4:Y:S04]  /*81c0*/  @P1 LDG.E R40, [R242.64+0x10] ;  /* 0x0000100af2281981 */ /* 0x000f28000c1e1900 */
[----:B------:R-:W4:Y:S04]  /*81d0*/  @P1 LDG.E R87, [R242.64+0x14] ;  /* 0x0000140af2571981 */ /* 0x000f28000c1e1900 */
[----:B------:R-:W4:Y:S04]  /*81e0*/  @P1 LDG.E R77, [R242.64+0x18] ;  /* 0x0000180af24d1981 */ /* 0x000f28000c1e1900 */
[----:B------:R-:W4:Y:S04]  /*81f0*/  @P1 LDG.E R41, [R242.64+0x1c] ;  /* 0x00001c0af2291981 */ /* 0x000f28000c1e1900 */
[----:B------:R-:W4:Y:S04]  /*8200*/  @P1 LDG.E R76, [R242.64+0x20] ;  /* 0x0000200af24c1981 */ /* 0x000f28000c1e1900 */
[----:B------:R1:W5:Y:S01]  /*8210*/  @P2 LDG.E R73, [R246.64] ;  /* 0x0000000af6492981 */ /* 0x000362000c1e1900 */
[----:B0-----:R-:W-:-:S04]  /*8220*/  FADD R71, RZ, R232 ;  /* 0x000000e8ff477221 */ /* 0x001fc80000000000 */
[-C--:B------:R-:W-:Y:S01]  /*8230*/  FFMA R75, R10, R71.reuse, RZ ;  /* 0x000000470a4b7223 */ /* 0x080fe200000000ff */
[----:B------:R-:W-:Y:S01]  /*8240*/  FFMA R8, R8, R71, RZ ;  /* 0x0000004708087223 */ /* 0x000fe200000000ff */
[----:B------:R-:W-:Y:S01]  /*8250*/  FADD R10, R2, -R0 ;  /* 0x80000000020a7221 */ /* 0x000fe20000000000 */
[----:B------:R-:W-:Y:S01]  /*8260*/  FMUL R2, R209, R205 ;  /* 0x000000cdd1027220 */ /* 0x000fe20000400000 */
[----:B------:R-:W-:Y:S01]  /*8270*/  FMUL R0, R207, R201 ;  /* 0x000000c9cf007220 */ /* 0x000fe20000400000 */
[----:B------:R-:W-:Y:S01]  /*8280*/  FADD R67, R67, R8 ;  /* 0x0000000843437221 */ /* 0x000fe20000000000 */
[----:B------:R-:W-:Y:S02]  /*8290*/  FADD R38, R39, -R38 ;  /* 0x8000002627267221 */ /* 0x000fe40000000000 */
[----:B------:R-:W-:Y:S01]  /*82a0*/  FADD R8, -R2, R0 ;  /* 0x0000000002087221 */ /* 0x000fe20000000100 */
[----:B------:R-:W-:Y:S02]  /*82b0*/  MOV R72, 0x3e2aaaab ;  /* 0x3e2aaaab00487802 */ /* 0x000fe40000000f00 */
[----:B------:R-:W-:Y:S01]  /*82c0*/  MOV R39, 0x40c00000 ;  /* 0x40c0000000277802 */ /* 0x000fe20000000f00 */
[C---:B------:R-:W-:Y:S01]  /*82d0*/  FFMA R8, R71.reuse, R8, RZ ;  /* 0x0000000847087223 */ /* 0x040fe200000000ff */
[----:B------:R-:W-:Y:S01]  /*82e0*/  FADD R68, R68, R75 ;  /* 0x0000004b44447221 */ /* 0x000fe20000000000 */
[C---:B------:R-:W-:Y:S01]  /*82f0*/  FFMA R38, R71.reuse, R38, RZ ;  /* 0x0000002647267223 */ /* 0x040fe200000000ff */
[----:B------:R-:W-:Y:S01]  /*8300*/  FFMA R10, R71, R10, RZ ;  /* 0x0000000a470a7223 */ /* 0x000fe200000000ff */
[----:B------:R-:W-:Y:S01]  /*8310*/  FFMA R74, R9, R71, RZ ;  /* 0x00000047094a7223 */ /* 0x000fe200000000ff */
[----:B------:R-:W-:Y:S01]  /*8320*/  FFMA R39, R72, -R39, 1 ;  /* 0x3f80000048277423 */ /* 0x000fe20000000827 */
[----:B------:R-:W-:Y:S01]  /*8330*/  FADD R75, R63, R8 ;  /* 0x000000083f4b7221 */ /* 0x000fe20000000000 */
[----:B------:R-:W-:Y:S01]  /*8340*/  FMUL R8, R207, R141 ;  /* 0x0000008dcf087220 */ /* 0x000fe20000400000 */
[----:B------:R-:W-:Y:S01]  /*8350*/  FMUL R9, R209, R142 ;  /* 0x0000008ed1097220 */ /* 0x000fe20000400000 */
[----:B------:R-:W-:Y:S01]  /*8360*/  FADD R7, R7, R38 ;  /* 0x0000002607077221 */ /* 0x000fe20000000000 */
[----:B------:R-:W-:Y:S01]  /*8370*/  FADD R65, R65, R10 ;  /* 0x0000000a41417221 */ /* 0x000fe20000000000 */
[----:B------:R-:W-:Y:S01]  /*8380*/  FADD R74, R69, R74 ;  /* 0x0000004a454a7221 */ /* 0x000fe20000000000 */
[----:B------:R-:W-:Y:S01]  /*8390*/  FFMA R72, R39, R72, 0.16666667163372039795 ;  /* 0x3e2aaaab27487423 */ /* 0x000fe20000000048 */
[C---:B------:R-:W-:Y:S01]  /*83a0*/  FMUL R10, R208.reuse, R201 ;  /* 0x000000c9d00a7220 */ /* 0x040fe20000400000 */
[C---:B------:R-:W-:Y:S01]  /*83b0*/  FMUL R38, R209.reuse, R206 ;  /* 0x000000ced1267220 */ /* 0x040fe20000400000 */
[----:B------:R-:W-:Y:S01]  /*83c0*/  FMUL R39, R209, R143 ;  /* 0x0000008fd1277220 */ /* 0x000fe20000400000 */
[----:B------:R-:W-:Y:S01]  /*83d0*/  FMUL R63, R208, R141 ;  /* 0x0000008dd03f7220 */ /* 0x000fe20000400000 */
[----:B------:R-:W-:Y:S01]  /*83e0*/  FADD R82, -R8, R9 ;  /* 0x0000000908527221 */ /* 0x000fe20000000100 */
[----:B--2---:R-:W-:Y:S01]  /*83f0*/  @P1 FADD R81, RZ, R80 ;  /* 0x00000050ff511221 */ /* 0x004fe20000000000 */
[----:B---3--:R-:W-:Y:S01]  /*8400*/  @P1 FADD R80, RZ, R78 ;  /* 0x0000004eff501221 */ /* 0x008fe20000000000 */
[----:B----4-:R-:W-:Y:S01]  /*8410*/  @P1 FADD R70, RZ, R70 ;  /* 0x00000046ff461221 */ /* 0x010fe20000000000 */
[----:B------:R-:W-:Y:S01]  /*8420*/  @P1 FADD R69, RZ, R79 ;  /* 0x0000004fff451221 */ /* 0x000fe20000000000 */
[----:B------:R-:W-:Y:S01]  /*8430*/  @P1 FADD R78, RZ, R40 ;  /* 0x00000028ff4e1221 */ /* 0x000fe20000000000 */
[----:B------:R-:W-:Y:S01]  /*8440*/  @P1 FADD R87, RZ, R87 ;  /* 0x00000057ff571221 */ /* 0x000fe20000000000 */
[----:B------:R-:W-:Y:S01]  /*8450*/  @P1 FADD R77, RZ, R77 ;  /* 0x0000004dff4d1221 */ /* 0x000fe20000000000 */
[----:B------:R-:W-:Y:S01]  /*8460*/  @P1 FADD R41, RZ, R41 ;  /* 0x00000029ff291221 */ /* 0x000fe20000000000 */
[----:B------:R-:W-:Y:S01]  /*8470*/  @P1 FADD R76, RZ, R76 ;  /* 0x0000004cff4c1221 */ /* 0x000fe20000000000 */
[----:B------:R-:W-:Y:S05]  /*8480*/  @P1 BRA `(.L_x_47) ;  /* 0x000001d000001947 */ /* 0x000fea0003800000 */
[----:B-1----:R-:W-:-:S04]  /*8490*/  ISETP.NE.U32.AND P3, PT, RZ, c[0x0][0x278], PT ;  /* 0x00009e00ff007a0c */ /* 0x002fc80003f65070 */
[----:B------:R-:W-:-:S13]  /*84a0*/  ISETP.NE.AND.EX P3, PT, RZ, c[0x0][0x27c], PT, P3 ;  /* 0x00009f00ff007a0c */ /* 0x000fda0003f65330 */
[----:B------:R-:W-:Y:S02]  /*84b0*/  @P3 MOV R40, c[0x0][0x278] ;  /* 0x00009e0000283a02 */ /* 0x000fe40000000f00 */
[----:B------:R-:W-:-:S05]  /*84c0*/  @P3 MOV R41, c[0x0][0x27c] ;  /* 0x00009f0000293a02 */ /* 0x000fca0000000f00 */
[----:B------:R0:W2:Y:S04]  /*84d0*/  @P3 LDG.E R69, [R40.64] ;  /* 0x0000000a28453981 */ /* 0x0000a8000c1e1900 */
[----:B------:R0:W3:Y:S04]  /*84e0*/  @P3 LDG.E R76, [R40.64+0x4] ;  /* 0x0000040a284c3981 */ /* 0x0000e8000c1e1900 */
[----:B------:R0:W4:Y:S04]  /*84f0*/  @P3 LDG.E R77, [R40.64+0x8] ;  /* 0x0000080a284d3981 */ /* 0x000128000c1e1900 */
[----:B------:R0:W4:Y:S04]  /*8500*/  @P3 LDG.E R79, [R40.64+0xc] ;  /* 0x00000c0a284f3981 */ /* 0x000128000c1e1900 */
[----:B------:R0:W4:Y:S04]  /*8510*/  @P3 LDG.E R83, [R40.64+0x10] ;  /* 0x0000100a28533981 */ /* 0x000128000c1e1900 */
[----:B------:R0:W4:Y:S04]  /*8520*/  @P3 LDG.E R84, [R40.64+0x14] ;  /* 0x0000140a28543981 */ /* 0x000128000c1e1900 */
[----:B------:R0:W4:Y:S04]  /*8530*/  @P3 LDG.E R85, [R40.64+0x18] ;  /* 0x0000180a28553981 */ /* 0x000128000c1e1900 */
[----:B------:R0:W4:Y:S04]  /*8540*/  @P3 LDG.E R86, [R40.64+0x1c] ;  /* 0x00001c0a28563981 */ /* 0x000128000c1e1900 */
[----:B------:R0:W4:Y:S01]  /*8550*/  @P3 LDG.E R88, [R40.64+0x20] ;  /* 0x0000200a28583981 */ /* 0x000122000c1e1900 */
[----:B------:R-:W-:Y:S01]  /*8560*/  CS2R R80, SRZ ;  /* 0x0000000000507805 */ /* 0x000fe2000001ff00 */
[----:B------:R-:W-:-:S02]  /*8570*/  MOV R70, RZ ;  /* 0x000000ff00467202 */ /* 0x000fc40000000f00 */
[----:B------:R-:W-:Y:S02]  /*8580*/  MOV R78, RZ ;  /* 0x000000ff004e7202 */ /* 0x000fe40000000f00 */
[----:B------:R-:W-:Y:S02]  /*8590*/  MOV R87, RZ ;  /* 0x000000ff00577202 */ /* 0x000fe40000000f00 */
[----:B0-----:R-:W-:Y:S01]  /*85a0*/  MOV R41, RZ ;  /* 0x000000ff00297202 */ /* 0x001fe20000000f00 */
[----:B--2---:R-:W-:Y:S01]  /*85b0*/  @P3 FADD R81, RZ, R69 ;  /* 0x00000045ff513221 */ /* 0x004fe20000000000 */
[----:B------:R-:W-:Y:S01]  /*85c0*/  MOV R69, RZ ;  /* 0x000000ff00457202 */ /* 0x000fe20000000f00 */
[----:B---3--:R-:W-:Y:S01]  /*85d0*/  @P3 FADD R70, RZ, R76 ;  /* 0x0000004cff463221 */ /* 0x008fe20000000000 */
[----:B----4-:R-:W-:Y:S02]  /*85e0*/  @P3 FADD R69, RZ, R77 ;  /* 0x0000004dff453221 */ /* 0x010fe40000000000 */
[----:B------:R-:W-:Y:S01]  /*85f0*/  CS2R R76, SRZ ;  /* 0x00000000004c7805 */ /* 0x000fe2000001ff00 */
[----:B------:R-:W-:Y:S01]  /*8600*/  @P3 FADD R80, RZ, R79 ;  /* 0x0000004fff503221 */ /* 0x000fe20000000000 */
[----:B------:R-:W-:Y:S01]  /*8610*/  @P3 FADD R78, RZ, R83 ;  /* 0x00000053ff4e3221 */ /* 0x000fe20000000000 */
[----:B------:R-:W-:Y:S01]  /*8620*/  @P3 FADD R87, RZ, R84 ;  /* 0x00000054ff573221 */ /* 0x000fe20000000000 */
[----:B------:R-:W-:Y:S01]  /*8630*/  @P3 FADD R77, RZ, R85 ;  /* 0x00000055ff4d3221 */ /* 0x000fe20000000000 */
[----:B------:R-:W-:Y:S01]  /*8640*/  @P3 FADD R41, RZ, R86 ;  /* 0x00000056ff293221 */ /* 0x000fe20000000000 */
[----:B------:R-:W-:Y:S01]  /*8650*/  @P3 FADD R76, RZ, R88 ;  /* 0x00000058ff4c3221 */ /* 0x000fe20000000000 */
.L_x_47:
[----:B-1----:R-:W-:Y:S01]  /*8660*/  FFMA R84, R12, R81, RZ ;  /* 0x000000510c547223 */ /* 0x002fe200000000ff */
[----:B------:R-:W-:Y:S01]  /*8670*/  FADD R40, -R39, R63 ;  /* 0x0000003f27287221 */ /* 0x000fe20000000100 */
[----:B------:R-:W-:Y:S01]  /*8680*/  FADD R12, -R10, R38 ;  /* 0x000000260a0c7221 */ /* 0x000fe20000000100 */
[----:B------:R-:W-:Y:S01]  /*8690*/  FFMA R79, R71, R82, RZ ;  /* 0x00000052474f7223 */ /* 0x000fe200000000ff */
[----:B------:R-:W-:Y:S01]  /*86a0*/  FFMA R89, R93, R70, R84 ;  /* 0x000000465d597223 */ /* 0x000fe20000000054 */
[C---:B------:R-:W-:Y:S01]  /*86b0*/  FFMA R85, R71.reuse, R40, RZ ;  /* 0x0000002847557223 */ /* 0x040fe200000000ff */
[----:B------:R-:W-:Y:S01]  /*86c0*/  FFMA R83, R71, R12, RZ ;  /* 0x0000000c47537223 */ /* 0x000fe200000000ff */
[----:B------:R-:W-:Y:S01]  /*86d0*/  FADD R6, R6, R79 ;  /* 0x0000004f06067221 */ /* 0x000fe20000000000 */
[----:B------:R-:W-:Y:S01]  /*86e0*/  FFMA R40, R92, R69, R89 ;  /* 0x000000455c287223 */ /* 0x000fe20000000059 */
[C---:B------:R-:W-:Y:S01]  /*86f0*/  FFMA R12, R11.reuse, R81, RZ ;  /* 0x000000510b0c7223 */ /* 0x040fe200000000ff */
[C---:B------:R-:W-:Y:S01]  /*8700*/  FFMA R79, R11.reuse, R70, RZ ;  /* 0x000000460b4f7223 */ /* 0x040fe200000000ff */
[----:B------:R-:W-:Y:S01]  /*8710*/  FFMA R71, R11, R69, RZ ;  /* 0x000000450b477223 */ /* 0x000fe200000000ff */
[-C--:B------:R-:W-:Y:S01]  /*8720*/  FFMA R93, R93, R80.reuse, R40 ;  /* 0x000000505d5d7223 */ /* 0x080fe20000000028 */
[C---:B------:R-:W-:Y:S01]  /*8730*/  FFMA R69, R11.reuse, R80, RZ ;  /* 0x000000500b457223 */ /* 0x040fe200000000ff */
[--C-:B------:R-:W-:Y:S01]  /*8740*/  FFMA R40, RZ, R79, R12.reuse ;  /* 0x0000004fff287223 */ /* 0x100fe2000000000c */
[----:B------:R-:W-:Y:S01]  /*8750*/  FADD R12, RZ, -R12 ;  /* 0x8000000cff0c7221 */ /* 0x000fe20000000000 */
[-C--:B------:R-:W-:Y:S01]  /*8760*/  FFMA R93, R94, R78.reuse, R93 ;  /* 0x0000004e5e5d7223 */ /* 0x080fe2000000005d */
[----:B------:R-:W-:Y:S01]  /*8770*/  FFMA R78, R11, R78, RZ ;  /* 0x0000004e0b4e7223 */ /* 0x000fe200000000ff */
[----:B------:R-:W-:Y:S01]  /*8780*/  FFMA R40, RZ, R71, R40 ;  /* 0x00000047ff287223 */ /* 0x000fe20000000028 */
[----:B------:R-:W-:Y:S01]  /*8790*/  FADD R80, RZ, -R79 ;  /* 0x8000004fff507221 */ /* 0x000fe20000000000 */
[----:B------:R-:W-:Y:S01]  /*87a0*/  FADD R233, RZ, -R69 ;  /* 0x80000045ffe97221 */ /* 0x000fe20000000000 */
[-C--:B------:R-:W-:Y:S01]  /*87b0*/  FMUL R86, R103, R12.reuse ;  /* 0x0000000c67567220 */ /* 0x080fe20000400000 */
[-C--:B------:R-:W-:Y:S01]  /*87c0*/  FMUL R235, R104, R12.reuse ;  /* 0x0000000c68eb7220 */ /* 0x080fe20000400000 */
[-C--:B------:R-:W-:Y:S01]  /*87d0*/  FMUL R88, R105, R12.reuse ;  /* 0x0000000c69587220 */ /* 0x080fe20000400000 */
[----:B------:R-:W-:Y:S01]  /*87e0*/  FADD R66, R66, R83 ;  /* 0x0000005342427221 */ /* 0x000fe20000000000 */
[----:B------:R-:W-:Y:S01]  /*87f0*/  FMUL R79, R106, R12 ;  /* 0x0000000c6a4f7220 */ /* 0x000fe20000400000 */
[----:B------:R-:W-:Y:S01]  /*8800*/  FFMA R83, RZ, R69, R40 ;  /* 0x00000045ff537223 */ /* 0x000fe20000000028 */
[----:B------:R-:W-:Y:S01]  /*8810*/  FFMA R93, R90, R87, R93 ;  /* 0x000000575a5d7223 */ /* 0x000fe2000000005d */
[----:B------:R-:W-:Y:S01]  /*8820*/  FADD R64, R64, R85 ;  /* 0x0000005540407221 */ /* 0x000fe20000000000 */
[-C--:B------:R-:W-:Y:S01]  /*8830*/  FFMA R70, R97, R80.reuse, R86 ;  /* 0x0000005061467223 */ /* 0x080fe20000000056 */
[CCC-:B------:R-:W-:Y:S01]  /*8840*/  FFMA R69, R98.reuse, R80.reuse, R235.reuse ;  /* 0x0000005062457223 */ /* 0x1c0fe200000000eb */
[-C--:B------:R-:W-:Y:S01]  /*8850*/  FFMA R234, R101, R80.reuse, R88 ;  /* 0x0000005065ea7223 */ /* 0x080fe20000000058 */
[----:B------:R-:W-:Y:S01]  /*8860*/  FMUL R12, R103, R233 ;  /* 0x000000e9670c7220 */ /* 0x000fe20000400000 */
[----:B------:R-:W-:Y:S01]  /*8870*/  FADD R89, RZ, -R78 ;  /* 0x8000004eff597221 */ /* 0x000fe20000000000 */
[----:B------:R-:W-:Y:S01]  /*8880*/  FFMA R87, R11, R87, RZ ;  /* 0x000000570b577223 */ /* 0x000fe200000000ff */
[-C--:B------:R-:W-:Y:S01]  /*8890*/  FFMA R86, R97, R233.reuse, R86 ;  /* 0x000000e961567223 */ /* 0x080fe20000000056 */
[-C--:B------:R-:W-:Y:S01]  /*88a0*/  FFMA R235, R98, R233.reuse, R235 ;  /* 0x000000e962eb7223 */ /* 0x080fe200000000eb */
[-C--:B------:R-:W-:Y:S01]  /*88b0*/  FFMA R88, R101, R233.reuse, R88 ;  /* 0x000000e965587223 */ /* 0x080fe20000000058 */
[-C--:B------:R-:W-:Y:S01]  /*88c0*/  FMUL R81, R104, R233.reuse ;  /* 0x000000e968517220 */ /* 0x080fe20000400000 */
[-C--:B------:R-:W-:Y:S01]  /*88d0*/  FMUL R40, R105, R233.reuse ;  /* 0x000000e969287220 */ /* 0x080fe20000400000 */
[-C--:B------:R-:W-:Y:S01]  /*88e0*/  FMUL R85, R106, R233.reuse ;  /* 0x000000e96a557220 */ /* 0x080fe20000400000 */
[-C--:B------:R-:W-:Y:S01]  /*88f0*/  FMUL R232, R103, R80.reuse ;  /* 0x0000005067e87220 */ /* 0x080fe20000400000 */
[-C--:B------:R-:W-:Y:S01]  /*8900*/  FMUL R231, R104, R80.reuse ;  /* 0x0000005068e77220 */ /* 0x080fe20000400000 */
[-C--:B------:R-:W-:Y:S01]  /*8910*/  FMUL R94, R105, R80.reuse ;  /* 0x00000050695e7220 */ /* 0x080fe20000400000 */
[--C-:B------:R-:W-:Y:S01]  /*8920*/  FFMA R233, R102, R233, R79.reuse ;  /* 0x000000e966e97223 */ /* 0x100fe2000000004f */
[-C--:B------:R-:W-:Y:S01]  /*8930*/  FMUL R82, R106, R80.reuse ;  /* 0x000000506a527220 */ /* 0x080fe20000400000 */
[----:B------:R-:W-:Y:S01]  /*8940*/  FFMA R79, R102, R80, R79 ;  /* 0x00000050664f7223 */ /* 0x000fe2000000004f */
[----:B------:R-:W-:Y:S01]  /*8950*/  FADD R236, RZ, -R71 ;  /* 0x80000047ffec7221 */ /* 0x000fe20000000000 */
[----:B------:R-:W-:Y:S01]  /*8960*/  FFMA R93, R92, R77, R93 ;  /* 0x0000004d5c5d7223 */ /* 0x000fe2000000005d */
[CC--:B------:R-:W-:Y:S01]  /*8970*/  FFMA R80, R97.reuse, R89.reuse, R12 ;  /* 0x0000005961507223 */ /* 0x0c0fe2000000000c */
[----:B------:R-:W-:Y:S01]  /*8980*/  FADD R244, RZ, -R87 ;  /* 0x80000057fff47221 */ /* 0x000fe20000000000 */
[-C--:B------:R-:W-:Y:S01]  /*8990*/  FFMA R232, R97, R89.reuse, R232 ;  /* 0x0000005961e87223 */ /* 0x080fe200000000e8 */
[CC--:B------:R-:W-:Y:S01]  /*89a0*/  FFMA R81, R98.reuse, R89.reuse, R81 ;  /* 0x0000005962517223 */ /* 0x0c0fe20000000051 */
[-C--:B------:R-:W-:Y:S01]  /*89b0*/  FFMA R231, R98, R89.reuse, R231 ;  /* 0x0000005962e77223 */ /* 0x080fe200000000e7 */
[CC--:B------:R-:W-:Y:S01]  /*89c0*/  FFMA R40, R101.reuse, R89.reuse, R40 ;  /* 0x0000005965287223 */ /* 0x0c0fe20000000028 */
[-C--:B------:R-:W-:Y:S01]  /*89d0*/  FFMA R94, R101, R89.reuse, R94 ;  /* 0x00000059655e7223 */ /* 0x080fe2000000005e */
[CC--:B------:R-:W-:Y:S01]  /*89e0*/  FFMA R85, R102.reuse, R89.reuse, R85 ;  /* 0x0000005966557223 */ /* 0x0c0fe20000000055 */
[----:B------:R-:W-:Y:S01]  /*89f0*/  FFMA R89, R102, R89, R82 ;  /* 0x0000005966597223 */ /* 0x000fe20000000052 */
[----:B------:R-:W-:Y:S01]  /*8a00*/  FADD R12, R78, R83 ;  /* 0x000000534e0c7221 */ /* 0x000fe20000000000 */
[-C--:B------:R-:W-:Y:S01]  /*8a10*/  FMUL R84, R103, R236.reuse ;  /* 0x000000ec67547220 */ /* 0x080fe20000400000 */
[-C--:B------:R-:W-:Y:S01]  /*8a20*/  FMUL R83, R104, R236.reuse ;  /* 0x000000ec68537220 */ /* 0x080fe20000400000 */
[-C--:B------:R-:W-:Y:S01]  /*8a30*/  FMUL R82, R105, R236.reuse ;  /* 0x000000ec69527220 */ /* 0x080fe20000400000 */
[----:B------:R-:W-:Y:S01]  /*8a40*/  FMUL R249, R106, R236 ;  /* 0x000000ec6af97220 */ /* 0x000fe20000400000 */
[----:B------:R-:W-:Y:S01]  /*8a50*/  FFMA R77, R11, R77, RZ ;  /* 0x0000004d0b4d7223 */ /* 0x000fe200000000ff */
[-C--:B------:R-:W-:Y:S01]  /*8a60*/  FFMA R90, R90, R41.reuse, R93 ;  /* 0x000000295a5a7223 */ /* 0x080fe2000000005d */
[----:B------:R-:W-:Y:S01]  /*8a70*/  FFMA R71, R95, R244, R80 ;  /* 0x000000f45f477223 */ /* 0x000fe20000000050 */
[----:B------:R-:W-:Y:S01]  /*8a80*/  FFMA R93, R11, R41, RZ ;  /* 0x000000290b5d7223 */ /* 0x000fe200000000ff */
[----:B------:R-:W-:Y:S01]  /*8a90*/  FFMA R80, R96, R236, R69 ;  /* 0x000000ec60507223 */ /* 0x000fe20000000045 */
[----:B------:R-:W-:Y:S01]  /*8aa0*/  FFMA R78, R100, R244, R85 ;  /* 0x000000f4644e7223 */ /* 0x000fe20000000055 */
[----:B------:R-:W-:Y:S01]  /*8ab0*/  FFMA R69, R99, R236, R234 ;  /* 0x000000ec63457223 */ /* 0x000fe200000000ea */
[-C--:B------:R-:W-:Y:S01]  /*8ac0*/  FFMA R84, R97, R244.reuse, R84 ;  /* 0x000000f461547223 */ /* 0x080fe20000000054 */
[-C--:B------:R-:W-:Y:S01]  /*8ad0*/  FFMA R83, R98, R244.reuse, R83 ;  /* 0x000000f462537223 */ /* 0x080fe20000000053 */
[-C--:B------:R-:W-:Y:S01]  /*8ae0*/  FFMA R82, R101, R244.reuse, R82 ;  /* 0x000000f465527223 */ /* 0x080fe20000000052 */
[-C--:B------:R-:W-:Y:S01]  /*8af0*/  FFMA R81, R96, R244.reuse, R81 ;  /* 0x000000f460517223 */ /* 0x080fe20000000051 */
[-C--:B------:R-:W-:Y:S01]  /*8b00*/  FFMA R40, R99, R244.reuse, R40 ;  /* 0x000000f463287223 */ /* 0x080fe20000000028 */
[----:B------:R-:W-:Y:S01]  /*8b10*/  FFMA R85, R102, R244, R249 ;  /* 0x000000f466557223 */ /* 0x000fe200000000f9 */
[----:B------:R-:W-:Y:S01]  /*8b20*/  FADD R234, RZ, -R77 ;  /* 0x8000004dffea7221 */ /* 0x000fe20000000000 */
[----:B------:R-:W-:Y:S01]  /*8b30*/  FADD R244, RZ, -R93 ;  /* 0x8000005dfff47221 */ /* 0x000fe20000000000 */
[-C--:B------:R-:W-:Y:S01]  /*8b40*/  FFMA R70, R95, R236.reuse, R70 ;  /* 0x000000ec5f467223 */ /* 0x080fe20000000046 */
[----:B------:R-:W-:Y:S01]  /*8b50*/  FFMA R79, R100, R236, R79 ;  /* 0x000000ec644f7223 */ /* 0x000fe2000000004f */
[----:B------:R-:W-:Y:S01]  /*8b60*/  FMUL R236, R103, R234 ;  /* 0x000000ea67ec7220 */ /* 0x000fe20000400000 */
[----:B------:R-:W-:Y:S01]  /*8b70*/  FFMA R11, R11, R76, RZ ;  /* 0x0000004c0b0b7223 */ /* 0x000fe200000000ff */
[C---:B------:R-:W-:Y:S01]  /*8b80*/  FFMA R232, R95.reuse, R244, R232 ;  /* 0x000000f45fe87223 */ /* 0x040fe200000000e8 */
[----:B------:R-:W-:Y:S01]  /*8b90*/  FADD R71, RZ, R71 ;  /* 0x00000047ff477221 */ /* 0x000fe20000000000 */
[-C--:B------:R-:W-:Y:S01]  /*8ba0*/  FFMA R92, R95, R234.reuse, R86 ;  /* 0x000000ea5f5c7223 */ /* 0x080fe20000000056 */
[----:B------:R-:W-:Y:S01]  /*8bb0*/  FFMA R12, RZ, R87, R12 ;  /* 0x00000057ff0c7223 */ /* 0x000fe2000000000c */
[-C--:B------:R-:W-:Y:S01]  /*8bc0*/  FFMA R41, R96, R234.reuse, R235 ;  /* 0x000000ea60297223 */ /* 0x080fe200000000eb */
[----:B------:R-:W-:Y:S01]  /*8bd0*/  FFMA R86, R100, R234, R233 ;  /* 0x000000ea64567223 */ /* 0x000fe200000000e9 */
[----:B------:R-:W-:Y:S01]  /*8be0*/  FFMA R236, R97, R244, R236 ;  /* 0x000000f461ec7223 */ /* 0x000fe200000000ec */
[----:B------:R-:W-:Y:S01]  /*8bf0*/  FADD R87, RZ, -R11 ;  /* 0x8000000bff577221 */ /* 0x000fe20000000000 */
[-C--:B------:R-:W-:Y:S01]  /*8c00*/  FMUL R235, R104, R234.reuse ;  /* 0x000000ea68eb7220 */ /* 0x080fe20000400000 */
[-C--:B------:R-:W-:Y:S01]  /*8c10*/  FMUL R248, R105, R234.reuse ;  /* 0x000000ea69f87220 */ /* 0x080fe20000400000 */
[-C--:B------:R-:W-:Y:S01]  /*8c20*/  FMUL R233, R106, R234.reuse ;  /* 0x000000ea6ae97220 */ /* 0x080fe20000400000 */
[----:B------:R-:W-:Y:S01]  /*8c30*/  FADD R232, R71, R232 ;  /* 0x000000e847e87221 */ /* 0x000fe20000000000 */
[----:B------:R-:W-:Y:S01]  /*8c40*/  FADD R71, RZ, R70 ;  /* 0x00000046ff477221 */ /* 0x000fe20000000000 */
[----:B------:R-:W-:Y:S01]  /*8c50*/  FADD R80, RZ, R80 ;  /* 0x00000050ff507221 */ /* 0x000fe20000000000 */
[----:B------:R-:W-:Y:S01]  /*8c60*/  FFMA R88, R99, R234, R88 ;  /* 0x000000ea63587223 */ /* 0x000fe20000000058 */
[----:B------:R-:W-:Y:S01]  /*8c70*/  FFMA R236, R95, R87, R236 ;  /* 0x000000575fec7223 */ /* 0x000fe200000000ec */
[-C--:B------:R-:W-:Y:S01]  /*8c80*/  FFMA R235, R98, R244.reuse, R235 ;  /* 0x000000f462eb7223 */ /* 0x080fe200000000eb */
[-C--:B------:R-:W-:Y:S01]  /*8c90*/  FFMA R234, R101, R244.reuse, R248 ;  /* 0x000000f465ea7223 */ /* 0x080fe200000000f8 */
[-C--:B------:R-:W-:Y:S01]  /*8ca0*/  FFMA R233, R102, R244.reuse, R233 ;  /* 0x000000f466e97223 */ /* 0x080fe200000000e9 */
[----:B------:R-:W-:Y:S01]  /*8cb0*/  FFMA R12, RZ, R77, R12 ;  /* 0x0000004dff0c7223 */ /* 0x000fe2000000000c */
[----:B------:R-:W-:Y:S01]  /*8cc0*/  FADD R92, R71, R92 ;  /* 0x0000005c475c7221 */ /* 0x000fe20000000000 */
[----:B------:R-:W-:Y:S01]  /*8cd0*/  FADD R71, R80, R41 ;  /* 0x0000002950477221 */ /* 0x000fe20000000000 */
[CC--:B------:R-:W-:Y:S01]  /*8ce0*/  FFMA R231, R96.reuse, R244.reuse, R231 ;  /* 0x000000f460e77223 */ /* 0x0c0fe200000000e7 */
[-C--:B------:R-:W-:Y:S01]  /*8cf0*/  FFMA R94, R99, R244.reuse, R94 ;  /* 0x000000f4635e7223 */ /* 0x080fe2000000005e */
[-C--:B------:R-:W-:Y:S01]  /*8d00*/  FFMA R84, R95, R87.reuse, R84 ;  /* 0x000000575f547223 */ /* 0x080fe20000000054 */
[----:B------:R-:W-:Y:S01]  /*8d10*/  FADD R77, RZ, R236 ;  /* 0x000000ecff4d7221 */ /* 0x000fe20000000000 */
[----:B------:R-:W-:Y:S01]  /*8d20*/  FADD R70, RZ, R81 ;  /* 0x00000051ff467221 */ /* 0x000fe20000000000 */
[----:B------:R-:W-:Y:S01]  /*8d30*/  FADD R41, RZ, R40 ;  /* 0x00000028ff297221 */ /* 0x000fe20000000000 */
[-C--:B------:R-:W-:Y:S01]  /*8d40*/  FFMA R235, R96, R87.reuse, R235 ;  /* 0x0000005760eb7223 */ /* 0x080fe200000000eb */
[-C--:B------:R-:W-:Y:S01]  /*8d50*/  FFMA R234, R99, R87.reuse, R234 ;  /* 0x0000005763ea7223 */ /* 0x080fe200000000ea */
[----:B------:R-:W-:Y:S01]  /*8d60*/  FFMA R233, R100, R87, R233 ;  /* 0x0000005764e97223 */ /* 0x000fe200000000e9 */
[----:B------:R-:W-:Y:S01]  /*8d70*/  FFMA R12, RZ, R93, R12 ;  /* 0x0000005dff0c7223 */ /* 0x000fe2000000000c */
[----:B------:R-:W-:Y:S01]  /*8d80*/  FADD R84, R77, R84 ;  /* 0x000000544d547221 */ /* 0x000fe20000000000 */
[----:B------:R-:W-:Y:S01]  /*8d90*/  FADD R231, R70, R231 ;  /* 0x000000e746e77221 */ /* 0x000fe20000000000 */
[----:B------:R-:W-:Y:S01]  /*8da0*/  FADD R94, R41, R94 ;  /* 0x0000005e295e7221 */ /* 0x000fe20000000000 */
[----:B------:R-:W-:Y:S01]  /*8db0*/  FFMA R89, R100, R244, R89 ;  /* 0x000000f464597223 */ /* 0x000fe20000000059 */
[-C--:B------:R-:W-:Y:S01]  /*8dc0*/  FFMA R83, R96, R87.reuse, R83 ;  /* 0x0000005760537223 */ /* 0x080fe20000000053 */
[-C--:B------:R-:W-:Y:S01]  /*8dd0*/  FFMA R82, R99, R87.reuse, R82 ;  /* 0x0000005763527223 */ /* 0x080fe20000000052 */
[----:B------:R-:W-:Y:S01]  /*8de0*/  FFMA R85, R100, R87, R85 ;  /* 0x0000005764557223 */ /* 0x000fe20000000055 */
[----:B------:R-:W-:Y:S01]  /*8df0*/  FADD R70, RZ, R235 ;  /* 0x000000ebff467221 */ /* 0x000fe20000000000 */
[----:B------:R-:W-:Y:S01]  /*8e00*/  FADD R77, RZ, R234 ;  /* 0x000000eaff4d7221 */ /* 0x000fe20000000000 */
[----:B------:R-:W-:Y:S01]  /*8e10*/  FADD R69, RZ, R69 ;  /* 0x00000045ff457221 */ /* 0x000fe20000000000 */
[----:B------:R-:W-:Y:S01]  /*8e20*/  FADD R41, RZ, R79 ;  /* 0x0000004fff297221 */ /* 0x000fe20000000000 */
[----:B------:R-:W-:Y:S01]  /*8e30*/  FADD R78, RZ, R78 ;  /* 0x0000004eff4e7221 */ /* 0x000fe20000000000 */
[----:B------:R-:W-:Y:S01]  /*8e40*/  FADD R40, RZ, R233 ;  /* 0x000000e9ff287221 */ /* 0x000fe20000000000 */
[----:B------:R-:W-:Y:S01]  /*8e50*/  FADD R11, R11, R12 ;  /* 0x0000000c0b0b7221 */ /* 0x000fe20000000000 */
[----:B------:R-:W-:Y:S01]  /*8e60*/  FADD R83, R70, R83 ;  /* 0x0000005346537221 */ /* 0x000fe20000000000 */
[----:B------:R-:W-:Y:S01]  /*8e70*/  FADD R82, R77, R82 ;  /* 0x000000524d527221 */ /* 0x000fe20000000000 */
[----:B------:R-:W-:Y:S01]  /*8e80*/  FADD R88, R69, R88 ;  /* 0x0000005845587221 */ /* 0x000fe20000000000 */
[----:B------:R-:W-:Y:S01]  /*8e90*/  FADD R41, R41, R86 ;  /* 0x0000005629297221 */ /* 0x000fe20000000000 */
        /* <DEDUP_REMOVED lines=25> */
[----:B------:R-:W-:Y:S01]  /*9030*/  FFMA R100, R100, R11, R85 ;  /* 0x0000000b64647223 */ /* 0x000fe20000000055 */
[----:B------:R-:W-:Y:S01]  /*9040*/  FADD R11, RZ, R92 ;  /* 0x0000005cff0b7221 */ /* 0x000fe20000000000 */
[----:B------:R-:W-:Y:S01]  /*9050*/  FADD R12, RZ, R12 ;  /* 0x0000000cff0c7221 */ /* 0x000fe20000000000 */
[----:B------:R-:W-:Y:S01]  /*9060*/  FADD R40, RZ, R104 ;  /* 0x00000068ff287221 */ /* 0x000fe20000000000 */
[----:B------:R-:W-:Y:S01]  /*9070*/  FADD R41, RZ, R231 ;  /* 0x000000e7ff297221 */ /* 0x000fe20000000000 */
[----:B------:R-:W-:Y:S01]  /*9080*/  FADD R69, R104, R11 ;  /* 0x0000000b68457221 */ /* 0x000fe20000000000 */
[----:B------:R-:W-:Y:S01]  /*9090*/  FFMA R11, R11, 0.44721359014511108398, RZ ;  /* 0x3ee4f92e0b0b7823 */ /* 0x000fe200000000ff */
[----:B------:R-:W-:Y:S01]  /*90a0*/  FADD R70, R231, R12 ;  /* 0x0000000ce7467221 */ /* 0x000fe20000000000 */
[----:B------:R-:W-:Y:S01]  /*90b0*/  FFMA R12, R12, 0.44721359014511108398, RZ ;  /* 0x3ee4f92e0c0c7823 */ /* 0x000fe200000000ff */
[----:B------:R-:W-:Y:S01]  /*90c0*/  FFMA R40, R40, 0.44721359014511108398, RZ ;  /* 0x3ee4f92e28287823 */ /* 0x000fe200000000ff */
[----:B------:R-:W-:Y:S01]  /*90d0*/  FADD R11, RZ, -R11 ;  /* 0x8000000bff0b7221 */ /* 0x000fe20000000000 */
[----:B------:R-:W-:Y:S01]  /*90e0*/  FFMA R41, R41, 0.44721359014511108398, RZ ;  /* 0x3ee4f92e29297823 */ /* 0x000fe200000000ff */
[----:B------:R-:W-:Y:S01]  /*90f0*/  FADD R12, RZ, -R12 ;  /* 0x8000000cff0c7221 */ /* 0x000fe20000000000 */
[----:B------:R-:W-:Y:S01]  /*9100*/  FADD R71, R62, R40 ;  /* 0x000000283e477221 */ /* 0x000fe20000000000 */
[----:B------:R-:W-:Y:S01]  /*9110*/  FFMA R91, R91, R76, R90 ;  /* 0x0000004c5b5b7223 */ /* 0x000fe2000000005a */
[----:B------:R-:W-:Y:S01]  /*9120*/  FADD R62, R11, -R40 ;  /* 0x800000280b3e7221 */ /* 0x000fe20000000000 */
[----:B------:R-:W-:Y:S01]  /*9130*/  FADD R11, RZ, R95 ;  /* 0x0000005fff0b7221 */ /* 0x000fe20000000000 */
[--C-:B------:R-:W-:Y:S01]  /*9140*/  FADD R76, R12, -R41.reuse ;  /* 0x800000290c4c7221 */ /* 0x100fe20000000000 */
[----:B------:R-:W-:Y:S01]  /*9150*/  FADD R12, RZ, R96 ;  /* 0x00000060ff0c7221 */ /* 0x000fe20000000000 */
[----:B------:R-:W-:Y:S01]  /*9160*/  FADD R61, R61, R41 ;  /* 0x000000293d3d7221 */ /* 0x000fe20000000000 */
[----:B------:R-:W-:Y:S01]  /*9170*/  FADD R96, R96, R11 ;  /* 0x0000000b60607221 */ /* 0x000fe20000000000 */
[----:B------:R-:W-:Y:S01]  /*9180*/  FFMA R40, R11, 0.44721359014511108398, RZ ;  /* 0x3ee4f92e0b287823 */ /* 0x000fe200000000ff */
[----:B------:R-:W-:Y:S01]  /*9190*/  FADD R11, RZ, R88 ;  /* 0x00000058ff0b7221 */ /* 0x000fe20000000000 */
[----:B------:R-:W-:Y:S01]  /*91a0*/  FFMA R41, R12, 0.44721359014511108398, RZ ;  /* 0x3ee4f92e0c297823 */ /* 0x000fe200000000ff */
[----:B------:R-:W-:Y:S01]  /*91b0*/  FADD R12, RZ, R101 ;  /* 0x00000065ff0c7221 */ /* 0x000fe20000000000 */
[----:B------:R-:W-:Y:S01]  /*91c0*/  FADD R40, RZ, -R40 ;  /* 0x80000028ff287221 */ /* 0x000fe20000000000 */
[----:B------:R-:W-:Y:S01]  /*91d0*/  FFMA R11, R11, 0.44721359014511108398, RZ ;  /* 0x3ee4f92e0b0b7823 */ /* 0x000fe200000000ff */
[----:B------:R-:W-:Y:S01]  /*91e0*/  FADD R81, R99, R96 ;  /* 0x0000006063517221 */ /* 0x000fe20000000000 */
[----:B------:R-:W-:Y:S01]  /*91f0*/  FFMA R12, R12, 0.44721359014511108398, RZ ;  /* 0x3ee4f92e0c0c7823 */ /* 0x000fe200000000ff */
[----:B------:R-:W-:Y:S01]  /*9200*/  FADD R77, R88, R69 ;  /* 0x00000045584d7221 */ /* 0x000fe20000000000 */
[--C-:B------:R-:W-:Y:S01]  /*9210*/  FADD R74, R74, R11.reuse ;  /* 0x0000000b4a4a7221 */ /* 0x100fe20000000000 */
[----:B------:R-:W-:Y:S01]  /*9220*/  FADD R62, R62, -R11 ;  /* 0x8000000b3e3e7221 */ /* 0x000fe20000000000 */
[----:B------:R-:W-:Y:S01]  /*9230*/  FADD R11, RZ, R99 ;  /* 0x00000063ff0b7221 */ /* 0x000fe20000000000 */
[--C-:B------:R-:W-:Y:S01]  /*9240*/  FADD R75, R75, R12.reuse ;  /* 0x0000000c4b4b7221 */ /* 0x100fe20000000000 */
[----:B------:R-:W-:Y:S01]  /*9250*/  FADD R76, R76, -R12 ;  /* 0x8000000c4c4c7221 */ /* 0x000fe20000000000 */
[----:B------:R-:W-:Y:S01]  /*9260*/  FADD R12, RZ, R102 ;  /* 0x00000066ff0c7221 */ /* 0x000fe20000000000 */
[--C-:B------:R-:W-:Y:S01]  /*9270*/  FADD R69, R60, R41.reuse ;  /* 0x000000293c457221 */ /* 0x100fe20000000000 */
[----:B------:R-:W-:Y:S01]  /*9280*/  FADD R79, R101, R70 ;  /* 0x00000046654f7221 */ /* 0x000fe20000000000 */
[----:B------:R-:W-:Y:S01]  /*9290*/  FADD R41, R40, -R41 ;  /* 0x8000002928297221 */ /* 0x000fe20000000000 */
[----:B------:R-:W-:Y:S01]  /*92a0*/  FFMA R60, R11, 0.44721359014511108398, RZ ;  /* 0x3ee4f92e0b3c7823 */ /* 0x000fe200000000ff */
[----:B------:R-:W-:Y:S01]  /*92b0*/  FADD R80, R100, R81 ;  /* 0x0000005164507221 */ /* 0x000fe20000000000 */
[----:B------:R-:W-:Y:S01]  /*92c0*/  FADD R40, RZ, R100 ;  /* 0x00000064ff287221 */ /* 0x000fe20000000000 */
[----:B------:R-:W-:Y:S01]  /*92d0*/  FADD R11, RZ, R106 ;  /* 0x0000006aff0b7221 */ /* 0x000fe20000000000 */
[----:B------:R-:W-:Y:S01]  /*92e0*/  FFMA R81, R12, 0.44721359014511108398, RZ ;  /* 0x3ee4f92e0c517823 */ /* 0x000fe200000000ff */
[----:B------:R-:W-:Y:S01]  /*92f0*/  FADD R70, R102, R79 ;  /* 0x0000004f66467221 */ /* 0x000fe20000000000 */
[----:B------:R-:W-:Y:S01]  /*9300*/  FADD R41, R41, -R60 ;  /* 0x8000003c29297221 */ /* 0x000fe20000000000 */
[----:B------:R-:W-:Y:S01]  /*9310*/  FFMA R78, R40, 0.44721359014511108398, RZ ;  /* 0x3ee4f92e284e7823 */ /* 0x000fe200000000ff */
[----:B------:R-:W-:Y:S01]  /*9320*/  FFMA R79, R11, 0.44721359014511108398, RZ ;  /* 0x3ee4f92e0b4f7823 */ /* 0x000fe200000000ff */
[----:B------:R-:W-:Y:S01]  /*9330*/  FADD R83, R76, -R81 ;  /* 0x800000514c537221 */ /* 0x000fe20000000000 */
[----:B------:R-:W-:Y:S01]  /*9340*/  FADD R11, R106, R77 ;  /* 0x0000004d6a0b7221 */ /* 0x000fe20000000000 */
[----:B------:R-:W-:Y:S01]  /*9350*/  FADD R41, R41, -R78 ;  /* 0x8000004e29297221 */ /* 0x000fe20000000000 */
[----:B------:R-:W-:Y:S01]  /*9360*/  FADD R40, R62, -R79 ;  /* 0x8000004f3e287221 */ /* 0x000fe20000000000 */
[----:B------:R-:W-:Y:S01]  /*9370*/  FADD R12, R70, R83 ;  /* 0x00000053460c7221 */ /* 0x000fe20000000000 */
[----:B------:R-:W-:Y:S01]  /*9380*/  FADD R66, R66, R60 ;  /* 0x0000003c42427221 */ /* 0x000fe20000000000 */
[----:B------:R-:W-:Y:S01]  /*9390*/  MOV R60, RZ ;  /* 0x000000ff003c7202 */ /* 0x000fe20000000f00 */
[----:B------:R-:W-:Y:S01]  /*93a0*/  FADD R62, R80, R41 ;  /* 0x00000029503e7221 */ /* 0x000fe20000000000 */
[----:B------:R-:W-:Y:S01]  /*93b0*/  FADD R11, R11, R40 ;  /* 0x000000280b0b7221 */ /* 0x000fe20000000000 */
[----:B------:R-:W-:Y:S01]  /*93c0*/  FFMA R91, R91, c[0x0][0x18c], RZ ;  /* 0x000063005b5b7a23 */ /* 0x000fe200000000ff */
[----:B------:R-:W-:Y:S01]  /*93d0*/  FFMA R12, R12, 0.25, RZ ;  /* 0x3e8000000c0c7823 */ /* 0x000fe200000000ff */
[----:B-----5:R-:W-:Y:S01]  /*93e0*/  @P2 FADD R60, RZ, R73 ;  /* 0x00000049ff3c2221 */ /* 0x020fe20000000000 */
        /* <DEDUP_REMOVED lines=8> */
.L_x_48:
[----:B------:R-:W-:Y:S01]  /*9470*/  FFMA R76, R60, UR8, R91 ;  /* 0x000000083c4c7c23 */ /* 0x000fe2000800005b */
[----:B------:R-:W-:Y:S01]  /*9480*/  FFMA R41, R62, 0.25, RZ ;  /* 0x3e8000003e297823 */ /* 0x000fe200000000ff */
[--C-:B------:R-:W-:Y:S01]  /*9490*/  FADD R61, R61, R12.reuse ;  /* 0x0000000c3d3d7221 */ /* 0x100fe20000000000 */
[--C-:B------:R-:W-:Y:S01]  /*94a0*/  FADD R60, R75, R12.reuse ;  /* 0x0000000c4b3c7221 */ /* 0x100fe20000000000 */
[----:B------:R-:W0:Y:S01]  /*94b0*/  FCHK P3, R76, 6 ;  /* 0x40c000004c007902 */ /* 0x000e220000060000 */
[----:B------:R-:W-:Y:S01]  /*94c0*/  FFMA R73, R72, R76, RZ ;  /* 0x0000004c48497223 */ /* 0x000fe200000000ff */
[----:B------:R-:W-:Y:S01]  /*94d0*/  FADD R70, R81, R12 ;  /* 0x0000000c51467221 */ /* 0x000fe20000000000 */
[----:B------:R-:W-:Y:S01]  /*94e0*/  FFMA R40, R11, 0.25, RZ ;  /* 0x3e8000000b287823 */ /* 0x000fe200000000ff */
[--C-:B------:R-:W-:Y:S01]  /*94f0*/  FADD R12, R69, R41.reuse ;  /* 0x00000029450c7221 */ /* 0x100fe20000000000 */
[--C-:B------:R-:W-:Y:S01]  /*9500*/  FADD R11, R66, R41.reuse ;  /* 0x00000029420b7221 */ /* 0x100fe20000000000 */
[----:B------:R-:W-:Y:S01]  /*9510*/  FADD R69, R78, R41 ;  /* 0x000000294e457221 */ /* 0x000fe20000000000 */
[----:B------:R-:W-:Y:S01]  /*9520*/  FFMA R41, R73, -6, R76 ;  /* 0xc0c0000049297823 */ /* 0x000fe2000000004c */
[----:B------:R-:W-:Y:S01]  /*9530*/  BSSY B2, `(.L_x_49) ;  /* 0x000000a000027945 */ /* 0x000fe20003800000 */
        /* <DEDUP_REMOVED lines=9> */
.L_x_50:
[----:B------:R-:W-:Y:S05]  /*95d0*/  BSYNC B2 ;  /* 0x0000000000027941 */ /* 0x000fea0003800000 */
.L_x_49:
        /* <DEDUP_REMOVED lines=10> */
[----:B0-----:R-:W-:Y:S01]  /*9680*/  FADD R40, RZ, R232 ;  /* 0x000000e8ff287221 */ /* 0x001fe20000000000 */
[----:B------:R-:W-:Y:S01]  /*9690*/  FADD R43, R43, -R42 ;  /* 0x8000002a2b2b7221 */ /* 0x000fe20000000000 */
[----:B------:R-:W-:Y:S01]  /*96a0*/  FMUL R42, R161, R143 ;  /* 0x0000008fa12a7220 */ /* 0x000fe20000400000 */
[----:B------:R-:W-:Y:S01]  /*96b0*/  MOV R90, 0x3e2aaaab ;  /* 0x3e2aaaab005a7802 */ /* 0x000fe20000000f00 */
[-C--:B------:R-:W-:Y:S01]  /*96c0*/  FFMA R41, R13, R40.reuse, RZ ;  /* 0x000000280d297223 */ /* 0x080fe200000000ff */
[----:B------:R-:W-:Y:S01]  /*96d0*/  FADD R13, R4, -R3 ;  /* 0x80000003040d7221 */ /* 0x000fe20000000000 */
[-C--:B------:R-:W-:Y:S01]  /*96e0*/  FFMA R15, R15, R40.reuse, RZ ;  /* 0x000000280f0f7223 */ /* 0x080fe200000000ff */
[----:B------:R-:W-:Y:S01]  /*96f0*/  FFMA R14, R14, R40, RZ ;  /* 0x000000280e0e7223 */ /* 0x000fe200000000ff */
[C---:B------:R-:W-:Y:S01]  /*9700*/  FFMA R43, R40.reuse, R43, RZ ;  /* 0x0000002b282b7223 */ /* 0x040fe200000000ff */
[----:B------:R-:W-:Y:S01]  /*9710*/  FFMA R4, R40, R13, RZ ;  /* 0x0000000d28047223 */ /* 0x000fe200000000ff */
[----:B------:R-:W-:Y:S01]  /*9720*/  FADD R76, R62, R15 ;  /* 0x0000000f3e4c7221 */ /* 0x000fe20000000000 */
[----:B------:R-:W-:Y:S01]  /*9730*/  FADD R71, R71, R14 ;  /* 0x0000000e47477221 */ /* 0x000fe20000000000 */
[----:B------:R-:W-:Y:S01]  /*9740*/  FADD R3, R66, R41 ;  /* 0x0000002942037221 */ /* 0x000fe20000000000 */
[----:B------:R-:W-:Y:S01]  /*9750*/  FADD R69, R69, R4 ;  /* 0x0000000445457221 */ /* 0x000fe20000000000 */
[----:B------:R-:W-:Y:S01]  /*9760*/  FMUL R14, R183, R161 ;  /* 0x000000a1b70e7220 */ /* 0x000fe20000400000 */
[C---:B------:R-:W-:Y:S01]  /*9770*/  FMUL R15, R181.reuse, R163 ;  /* 0x000000a3b50f7220 */ /* 0x040fe20000400000 */
[----:B------:R-:W-:Y:S01]  /*9780*/  FADD R70, R70, R43 ;  /* 0x0000002b46467221 */ /* 0x000fe20000000000 */
[----:B------:R-:W-:Y:S01]  /*9790*/  FMUL R4, R181, R162 ;  /* 0x000000a2b5047220 */ /* 0x000fe20000400000 */
[----:B------:R-:W-:Y:S01]  /*97a0*/  FMUL R13, R182, R161 ;  /* 0x000000a1b60d7220 */ /* 0x000fe20000400000 */
[----:B------:R-:W-:Y:S01]  /*97b0*/  FMUL R66, R161, R142 ;  /* 0x0000008ea1427220 */ /* 0x000fe20000400000 */
[-C--:B------:R-:W-:Y:S01]  /*97c0*/  FMUL R62, R162, R141.reuse ;  /* 0x0000008da23e7220 */ /* 0x080fe20000400000 */
[----:B------:R-:W-:Y:S01]  /*97d0*/  FMUL R43, R163, R141 ;  /* 0x0000008da32b7220 */ /* 0x000fe20000400000 */
[----:B------:R-:W-:Y:S01]  /*97e0*/  MOV R91, 0x40c00000 ;  /* 0x40c00000005b7802 */ /* 0x000fe20000000f00 */
[----:B------:R-:W-:Y:S01]  /*97f0*/  FADD R73, -R14, R15 ;  /* 0x0000000f0e497221 */ /* 0x000fe20000000100 */
[----:B------:R-:W-:Y:S01]  /*9800*/  FADD R79, -R4, R13 ;  /* 0x0000000d044f7221 */ /* 0x000fe20000000100 */
[----:B------:R-:W-:Y:S01]  /*9810*/  FADD R41, -R66, R62 ;  /* 0x0000003e42297221 */ /* 0x000fe20000000100 */
[----:B------:R-:W-:Y:S01]  /*9820*/  FADD R75, -R43, R42 ;  /* 0x0000002a2b4b7221 */ /* 0x000fe20000000100 */
[----:B------:R-:W-:Y:S01]  /*9830*/  FFMA R84, R40, R73, RZ ;  /* 0x0000004928547223 */ /* 0x000fe200000000ff */
[----:B------:R-:W-:Y:S01]  /*9840*/  FFMA R95, R90, -R91, 1 ;  /* 0x3f8000005a5f7423 */ /* 0x000fe2000000085b */
[C---:B------:R-:W-:Y:S01]  /*9850*/  FFMA R81, R40.reuse, R79, RZ ;  /* 0x0000004f28517223 */ /* 0x040fe200000000ff */
[C---:B------:R-:W-:Y:S01]  /*9860*/  FFMA R82, R40.reuse, R41, RZ ;  /* 0x0000002928527223 */ /* 0x040fe200000000ff */
[----:B------:R-:W-:Y:S01]  /*9870*/  FFMA R83, R40, R75, RZ ;  /* 0x0000004b28537223 */ /* 0x000fe200000000ff */
        /* <DEDUP_REMOVED lines=23> */
[----:B------:R-:W-:-:S02]  /*99f0*/  MOV R73, RZ ;  /* 0x000000ff00497202 */ /* 0x000fc40000000f00 */
[----:B------:R-:W-:Y:S02]  /*9a00*/  MOV R91, RZ ;  /* 0x000000ff005b7202 */ /* 0x000fe40000000f00 */
[----:B------:R-:W-:Y:S02]  /*9a10*/  MOV R93, RZ ;  /* 0x000000ff005d7202 */ /* 0x000fe40000000f00 */
[----:B------:R-:W-:Y:S02]  /*9a20*/  MOV R85, RZ ;  /* 0x000000ff00557202 */ /* 0x000fe40000000f00 */
[----:B0-----:R-:W-:Y:S01]  /*9a30*/  MOV R41, RZ ;  /* 0x000000ff00297202 */ /* 0x001fe20000000f00 */
[----:B--2---:R-:W-:Y:S02]  /*9a40*/  @P3 FADD R73, RZ, R78 ;  /* 0x0000004eff493221 */ /* 0x004fe40000000000 */
[----:B------:R-:W-:Y:S01]  /*9a50*/  CS2R R78, SRZ ;  /* 0x00000000004e7805 */ /* 0x000fe2000001ff00 */
[----:B---3--:R-:W-:Y:S01]  /*9a60*/  @P3 FADD R91, RZ, R72 ;  /* 0x00000048ff5b3221 */ /* 0x008fe20000000000 */
[----:B------:R-:W-:Y:S01]  /*9a70*/  MOV R72, RZ ;  /* 0x000000ff00487202 */ /* 0x000fe20000000f00 */
[----:B----4-:R-:W-:Y:S01]  /*9a80*/  @P3 FADD R93, RZ, R77 ;  /* 0x0000004dff5d3221 */ /* 0x010fe20000000000 */
[----:B------:R-:W-:Y:S01]  /*9a90*/  MOV R77, RZ ;  /* 0x000000ff004d7202 */ /* 0x000fe20000000f00 */
[----:B------:R-:W-:Y:S01]  /*9aa0*/  @P3 FADD R85, RZ, R75 ;  /* 0x0000004bff553221 */ /* 0x000fe20000000000 */
[----:B------:R-:W-:Y:S01]  /*9ab0*/  @P3 FADD R72, RZ, R80 ;  /* 0x00000050ff483221 */ /* 0x000fe20000000000 */
[----:B------:R-:W-:Y:S01]  /*9ac0*/  @P3 FADD R79, RZ, R86 ;  /* 0x00000056ff4f3221 */ /* 0x000fe20000000000 */
[----:B------:R-:W-:Y:S01]  /*9ad0*/  @P3 FADD R78, RZ, R87 ;  /* 0x00000057ff4e3221 */ /* 0x000fe20000000000 */
[----:B------:R-:W-:Y:S01]  /*9ae0*/  @P3 FADD R77, RZ, R88 ;  /* 0x00000058ff4d3221 */ /* 0x000fe20000000000 */
[----:B------:R-:W-:Y:S01]  /*9af0*/  @P3 FADD R41, RZ, R89 ;  /* 0x00000059ff293221 */ /* 0x000fe20000000000 */
.L_x_51:
[----:B-1----:R-:W-:Y:S01]  /*9b00*/  FFMA R17, R17, R73, RZ ;  /* 0x0000004911117223 */ /* 0x002fe200000000ff */
[----:B------:R-:W-:Y:S01]  /*9b10*/  FADD R75, R60, R81 ;  /* 0x000000513c4b7221 */ /* 0x000fe20000000000 */
[-C--:B------:R-:W-:Y:S01]  /*9b20*/  FFMA R80, R16, R91.reuse, RZ ;  /* 0x0000005b10507223 */ /* 0x080fe200000000ff */
[----:B------:R-:W-:Y:S01]  /*9b30*/  FADD R61, R61, R82 ;  /* 0x000000523d3d7221 */ /* 0x000fe20000000000 */
[----:B------:R-:W-:Y:S01]  /*9b40*/  FFMA R60, R110, R91, R17 ;  /* 0x0000005b6e3c7223 */ /* 0x000fe20000000011 */
[C---:B------:R-:W-:Y:S01]  /*9b50*/  FFMA R17, R16.reuse, R73, RZ ;  /* 0x0000004910117223 */ /* 0x040fe200000000ff */
[----:B------:R-:W-:Y:S01]  /*9b60*/  FADD R73, R11, R84 ;  /* 0x000000540b497221 */ /* 0x000fe20000000000 */
[C---:B------:R-:W-:Y:S01]  /*9b70*/  FFMA R82, R16.reuse, R93, RZ ;  /* 0x0000005d10527223 */ /* 0x040fe200000000ff */
[-C--:B------:R-:W-:Y:S01]  /*9b80*/  FFMA R81, R109, R85.reuse, R60 ;  /* 0x000000556d517223 */ /* 0x080fe2000000003c */
[----:B------:R-:W-:Y:S01]  /*9b90*/  FFMA R60, R16, R85, RZ ;  /* 0x00000055103c7223 */ /* 0x000fe200000000ff */
[--C-:B------:R-:W-:Y:S01]  /*9ba0*/  FFMA R11, RZ, R80, R17.reuse ;  /* 0x00000050ff0b7223 */ /* 0x100fe20000000011 */
[----:B------:R-:W-:Y:S01]  /*9bb0*/  FADD R17, RZ, -R17 ;  /* 0x80000011ff117221 */ /* 0x000fe20000000000 */
[----:B------:R-:W-:Y:S01]  /*9bc0*/  FADD R12, R12, R83 ;  /* 0x000000530c0c7221 */ /* 0x000fe20000000000 */
[----:B------:R-:W-:Y:S01]  /*9bd0*/  FADD R80, RZ, -R80 ;  /* 0x80000050ff507221 */ /* 0x000fe20000000000 */
[----:B------:R-:W-:Y:S01]  /*9be0*/  FFMA R11, RZ, R60, R11 ;  /* 0x0000003cff0b7223 */ /* 0x000fe2000000000b */
[-C--:B------:R-:W-:Y:S01]  /*9bf0*/  FMUL R91, R120, R17.reuse ;  /* 0x00000011785b7220 */ /* 0x080fe20000400000 */
[-C--:B------:R-:W-:Y:S01]  /*9c00*/  FMUL R92, R121, R17.reuse ;  /* 0x00000011795c7220 */ /* 0x080fe20000400000 */
[-C--:B------:R-:W-:Y:S01]  /*9c10*/  FMUL R83, R122, R17.reuse ;  /* 0x000000117a537220 */ /* 0x080fe20000400000 */
[----:B------:R-:W-:Y:S01]  /*9c20*/  FFMA R88, RZ, R82, R11 ;  /* 0x00000052ff587223 */ /* 0x000fe2000000000b */
[----:B------:R-:W-:Y:S01]  /*9c30*/  FADD R82, RZ, -R82 ;  /* 0x80000052ff527221 */ /* 0x000fe20000000000 */
[----:B------:R-:W-:Y:S01]  /*9c40*/  FMUL R98, R123, R17 ;  /* 0x000000117b627220 */ /* 0x000fe20000400000 */
[----:B------:R-:W-:Y:S01]  /*9c50*/  FFMA R40, R95, R90, 0.16666667163372039795 ;  /* 0x3e2aaaab5f287423 */ /* 0x000fe2000000005a */
[----:B------:R-:W-:Y:S01]  /*9c60*/  FFMA R87, R16, R72, RZ ;  /* 0x0000004810577223 */ /* 0x000fe200000000ff */
[----:B------:R-:W-:Y:S01]  /*9c70*/  FFMA R110, R110, R93, R81 ;  /* 0x0000005d6e6e7223 */ /* 0x000fe20000000051 */
[-C--:B------:R-:W-:Y:S01]  /*9c80*/  FFMA R89, R114, R80.reuse, R91 ;  /* 0x0000005072597223 */ /* 0x080fe2000000005b */
[-CC-:B------:R-:W-:Y:S01]  /*9c90*/  FFMA R90, R115, R80.reuse, R92.reuse ;  /* 0x00000050735a7223 */ /* 0x180fe2000000005c */
[----:B------:R-:W-:Y:S01]  /*9ca0*/  FFMA R97, R118, R80, R83 ;  /* 0x0000005076617223 */ /* 0x000fe20000000053 */
[-C--:B------:R-:W-:Y:S01]  /*9cb0*/  FMUL R17, R120, R82.reuse ;  /* 0x0000005278117220 */ /* 0x080fe20000400000 */
[-C--:B------:R-:W-:Y:S01]  /*9cc0*/  FMUL R86, R121, R82.reuse ;  /* 0x0000005279567220 */ /* 0x080fe20000400000 */
[-C--:B------:R-:W-:Y:S01]  /*9cd0*/  FMUL R81, R122, R82.reuse ;  /* 0x000000527a517220 */ /* 0x080fe20000400000 */
[-C--:B------:R-:W-:Y:S01]  /*9ce0*/  FMUL R100, R123, R82.reuse ;  /* 0x000000527b647220 */ /* 0x080fe20000400000 */
[-C--:B------:R-:W-:Y:S01]  /*9cf0*/  FFMA R91, R114, R82.reuse, R91 ;  /* 0x00000052725b7223 */ /* 0x080fe2000000005b */
[-C--:B------:R-:W-:Y:S01]  /*9d00*/  FFMA R92, R115, R82.reuse, R92 ;  /* 0x00000052735c7223 */ /* 0x080fe2000000005c */
[-C--:B------:R-:W-:Y:S01]  /*9d10*/  FFMA R83, R118, R82.reuse, R83 ;  /* 0x0000005276537223 */ /* 0x080fe20000000053 */
[--C-:B------:R-:W-:Y:S01]  /*9d20*/  FFMA R84, R119, R82, R98.reuse ;  /* 0x0000005277547223 */ /* 0x100fe20000000062 */
[-C--:B------:R-:W-:Y:S01]  /*9d30*/  FMUL R85, R120, R80.reuse ;  /* 0x0000005078557220 */ /* 0x080fe20000400000 */
[-C--:B------:R-:W-:Y:S01]  /*9d40*/  FMUL R94, R121, R80.reuse ;  /* 0x00000050795e7220 */ /* 0x080fe20000400000 */
[-C--:B------:R-:W-:Y:S01]  /*9d50*/  FMUL R93, R122, R80.reuse ;  /* 0x000000507a5d7220 */ /* 0x080fe20000400000 */
[-C--:B------:R-:W-:Y:S01]  /*9d60*/  FFMA R98, R119, R80.reuse, R98 ;  /* 0x0000005077627223 */ /* 0x080fe20000000062 */
[----:B------:R-:W-:Y:S01]  /*9d70*/  FMUL R82, R123, R80 ;  /* 0x000000507b527220 */ /* 0x000fe20000400000 */
[----:B------:R-:W-:Y:S01]  /*9d80*/  FADD R11, RZ, -R87 ;  /* 0x80000057ff0b7221 */ /* 0x000fe20000000000 */
[----:B------:R-:W-:Y:S01]  /*9d90*/  FFMA R80, R16, R79, RZ ;  /* 0x0000004f10507223 */ /* 0x000fe200000000ff */
[----:B------:R-:W-:Y:S01]  /*9da0*/  FADD R99, RZ, -R60 ;  /* 0x8000003cff637221 */ /* 0x000fe20000000000 */
[----:B------:R-:W-:Y:S01]  /*9db0*/  FFMA R110, R111, R72, R110 ;  /* 0x000000486f6e7223 */ /* 0x000fe2000000006e */
[-C--:B------:R-:W-:Y:S01]  /*9dc0*/  FFMA R96, R115, R11.reuse, R86 ;  /* 0x0000000b73607223 */ /* 0x080fe20000000056 */
[----:B------:R-:W-:Y:S01]  /*9dd0*/  FADD R60, RZ, -R80 ;  /* 0x80000050ff3c7221 */ /* 0x000fe20000000000 */
[-C--:B------:R-:W-:Y:S01]  /*9de0*/  FFMA R101, R118, R11.reuse, R81 ;  /* 0x0000000b76657223 */ /* 0x080fe20000000051 */
[CC--:B------:R-:W-:Y:S01]  /*9df0*/  FFMA R17, R114.reuse, R11.reuse, R17 ;  /* 0x0000000b72117223 */ /* 0x0c0fe20000000011 */
[-C--:B------:R-:W-:Y:S01]  /*9e00*/  FFMA R85, R114, R11.reuse, R85 ;  /* 0x0000000b72557223 */ /* 0x080fe20000000055 */
[----:B------:R-:W-:Y:S01]  /*9e10*/  FFMA R72, R113, R60, R96 ;  /* 0x0000003c71487223 */ /* 0x000fe20000000060 */
[-C--:B------:R-:W-:Y:S01]  /*9e20*/  FFMA R86, R115, R11.reuse, R94 ;  /* 0x0000000b73567223 */ /* 0x080fe2000000005e */
[-C--:B------:R-:W-:Y:S01]  /*9e30*/  FFMA R81, R118, R11.reuse, R93 ;  /* 0x0000000b76517223 */ /* 0x080fe2000000005d */
[CC--:B------:R-:W-:Y:S01]  /*9e40*/  FFMA R100, R119.reuse, R11.reuse, R100 ;  /* 0x0000000b77647223 */ /* 0x0c0fe20000000064 */
[----:B------:R-:W-:Y:S01]  /*9e50*/  FFMA R82, R119, R11, R82 ;  /* 0x0000000b77527223 */ /* 0x000fe20000000052 */
[----:B------:R-:W-:Y:S01]  /*9e60*/  FFMA R110, R107, R79, R110 ;  /* 0x0000004f6b6e7223 */ /* 0x000fe2000000006e */
[----:B------:R-:W-:Y:S01]  /*9e70*/  FFMA R96, R16, R78, RZ ;  /* 0x0000004e10607223 */ /* 0x000fe200000000ff */
[----:B------:R-:W-:Y:S01]  /*9e80*/  FADD R11, R87, R88 ;  /* 0x00000058570b7221 */ /* 0x000fe20000000000 */
[-C--:B------:R-:W-:Y:S01]  /*9e90*/  FFMA R79, R112, R99.reuse, R89 ;  /* 0x00000063704f7223 */ /* 0x080fe20000000059 */
[-C--:B------:R-:W-:Y:S01]  /*9ea0*/  FMUL R95, R120, R99.reuse ;  /* 0x00000063785f7220 */ /* 0x080fe20000400000 */
[-C--:B------:R-:W-:Y:S01]  /*9eb0*/  FMUL R94, R121, R99.reuse ;  /* 0x00000063795e7220 */ /* 0x080fe20000400000 */
[-C--:B------:R-:W-:Y:S01]  /*9ec0*/  FMUL R93, R122, R99.reuse ;  /* 0x000000637a5d7220 */ /* 0x080fe20000400000 */
[-C--:B------:R-:W-:Y:S01]  /*9ed0*/  FMUL R88, R123, R99.reuse ;  /* 0x000000637b587220 */ /* 0x080fe20000400000 */
[-C--:B------:R-:W-:Y:S01]  /*9ee0*/  FFMA R89, R116, R99.reuse, R97 ;  /* 0x0000006374597223 */ /* 0x080fe20000000061 */
[-C--:B------:R-:W-:Y:S01]  /*9ef0*/  FFMA R90, R113, R99.reuse, R90 ;  /* 0x00000063715a7223 */ /* 0x080fe2000000005a */
[----:B------:R-:W-:Y:S01]  /*9f00*/  FFMA R97, R117, R99, R98 ;  /* 0x0000006375617223 */ /* 0x000fe20000000062 */
[----:B------:R-:W-:Y:S01]  /*9f10*/  FFMA R98, R16, R77, RZ ;  /* 0x0000004d10627223 */ /* 0x000fe200000000ff */
[----:B------:R-:W-:Y:S01]  /*9f20*/  FADD R99, RZ, -R96 ;  /* 0x80000060ff637221 */ /* 0x000fe20000000000 */
[-C--:B------:R-:W-:Y:S01]  /*9f30*/  FFMA R87, R112, R60.reuse, R17 ;  /* 0x0000003c70577223 */ /* 0x080fe20000000011 */
[-C--:B------:R-:W-:Y:S01]  /*9f40*/  FFMA R95, R114, R60.reuse, R95 ;  /* 0x0000003c725f7223 */ /* 0x080fe2000000005f */
[-C--:B------:R-:W-:Y:S01]  /*9f50*/  FFMA R94, R115, R60.reuse, R94 ;  /* 0x0000003c735e7223 */ /* 0x080fe2000000005e */
[-C--:B------:R-:W-:Y:S01]  /*9f60*/  FFMA R93, R118, R60.reuse, R93 ;  /* 0x0000003c765d7223 */ /* 0x080fe2000000005d */
[-C--:B------:R-:W-:Y:S01]  /*9f70*/  FFMA R88, R119, R60.reuse, R88 ;  /* 0x0000003c77587223 */ /* 0x080fe20000000058 */
[-C--:B------:R-:W-:Y:S01]  /*9f80*/  FFMA R17, R116, R60.reuse, R101 ;  /* 0x0000003c74117223 */ /* 0x080fe20000000065 */
[----:B------:R-:W-:Y:S01]  /*9f90*/  FFMA R60, R117, R60, R100 ;  /* 0x0000003c753c7223 */ /* 0x000fe20000000064 */
[----:B------:R-:W-:Y:S01]  /*9fa0*/  FADD R100, RZ, -R98 ;  /* 0x80000062ff647221 */ /* 0x000fe20000000000 */
[----:B------:R-:W-:Y:S01]  /*9fb0*/  FMUL R102, R121, R99 ;  /* 0x0000006379667220 */ /* 0x000fe20000400000 */
[----:B------:R-:W-:Y:S01]  /*9fc0*/  FFMA R16, R16, R41, RZ ;  /* 0x0000002910107223 */ /* 0x000fe200000000ff */
[----:B------:R-:W-:Y:S01]  /*9fd0*/  FFMA R11, RZ, R80, R11 ;  /* 0x00000050ff0b7223 */ /* 0x000fe2000000000b */
[-C--:B------:R-:W-:Y:S01]  /*9fe0*/  FMUL R101, R120, R99.reuse ;  /* 0x0000006378657220 */ /* 0x080fe20000400000 */
[-C--:B------:R-:W-:Y:S01]  /*9ff0*/  FFMA R104, R115, R100.reuse, R102 ;  /* 0x0000006473687223 */ /* 0x080fe20000000066 */
[-C--:B------:R-:W-:Y:S01]  /*a000*/  FMUL R103, R122, R99.reuse ;  /* 0x000000637a677220 */ /* 0x080fe20000400000 */
[-C--:B------:R-:W-:Y:S01]  /*a010*/  FMUL R106, R123, R99.reuse ;  /* 0x000000637b6a7220 */ /* 0x080fe20000400000 */
[C---:B------:R-:W-:Y:S01]  /*a020*/  FFMA R102, R112.reuse, R100, R85 ;  /* 0x0000006470667223 */ /* 0x040fe20000000055 */
[----:B------:R-:W-:Y:S01]  /*a030*/  FADD R85, RZ, -R16 ;  /* 0x80000010ff557221 */ /* 0x000fe20000000000 */
[----:B------:R-:W-:Y:S01]  /*a040*/  FFMA R11, RZ, R96, R11 ;  /* 0x00000060ff0b7223 */ /* 0x000fe2000000000b */
[-C--:B------:R-:W-:Y:S01]  /*a050*/  FFMA R91, R112, R99.reuse, R91 ;  /* 0x00000063705b7223 */ /* 0x080fe2000000005b */
[-C--:B------:R-:W-:Y:S01]  /*a060*/  FFMA R92, R113, R99.reuse, R92 ;  /* 0x00000063715c7223 */ /* 0x080fe2000000005c */
[-C--:B------:R-:W-:Y:S01]  /*a070*/  FFMA R83, R116, R99.reuse, R83 ;  /* 0x0000006374537223 */ /* 0x080fe20000000053 */
[----:B------:R-:W-:Y:S01]  /*a080*/  FFMA R84, R117, R99, R84 ;  /* 0x0000006375547223 */ /* 0x000fe20000000054 */
[-C--:B------:R-:W-:Y:S01]  /*a090*/  FFMA R101, R114, R100.reuse, R101 ;  /* 0x0000006472657223 */ /* 0x080fe20000000065 */
[-C--:B------:R-:W-:Y:S01]  /*a0a0*/  FFMA R103, R118, R100.reuse, R103 ;  /* 0x0000006476677223 */ /* 0x080fe20000000067 */
[-C--:B------:R-:W-:Y:S01]  /*a0b0*/  FFMA R106, R119, R100.reuse, R106 ;  /* 0x00000064776a7223 */ /* 0x080fe2000000006a */
[CC--:B------:R-:W-:Y:S01]  /*a0c0*/  FFMA R99, R113.reuse, R85.reuse, R94 ;  /* 0x0000005571637223 */ /* 0x0c0fe2000000005e */
[----:B------:R-:W-:Y:S01]  /*a0d0*/  FADD R94, RZ, R79 ;  /* 0x0000004fff5e7221 */ /* 0x000fe20000000000 */
[----:B------:R-:W-:Y:S01]  /*a0e0*/  FFMA R86, R113, R100, R86 ;  /* 0x0000006471567223 */ /* 0x000fe20000000056 */
[----:B------:R-:W-:Y:S01]  /*a0f0*/  FADD R79, RZ, R72 ;  /* 0x00000048ff4f7221 */ /* 0x000fe20000000000 */
[----:B------:R-:W-:Y:S01]  /*a100*/  FFMA R11, RZ, R98, R11 ;  /* 0x00000062ff0b7223 */ /* 0x000fe2000000000b */
[-C--:B------:R-:W-:Y:S01]  /*a110*/  FFMA R81, R116, R100.reuse, R81 ;  /* 0x0000006474517223 */ /* 0x080fe20000000051 */
[----:B------:R-:W-:Y:S01]  /*a120*/  FFMA R82, R117, R100, R82 ;  /* 0x0000006475527223 */ /* 0x000fe20000000052 */
[-C--:B------:R-:W-:Y:S01]  /*a130*/  FFMA R101, R112, R85.reuse, R101 ;  /* 0x0000005570657223 */ /* 0x080fe20000000065 */
[-C--:B------:R-:W-:Y:S01]  /*a140*/  FFMA R104, R113, R85.reuse, R104 ;  /* 0x0000005571687223 */ /* 0x080fe20000000068 */
[-C--:B------:R-:W-:Y:S01]  /*a150*/  FFMA R103, R116, R85.reuse, R103 ;  /* 0x0000005574677223 */ /* 0x080fe20000000067 */
[-C--:B------:R-:W-:Y:S01]  /*a160*/  FFMA R80, R117, R85.reuse, R106 ;  /* 0x0000005575507223 */ /* 0x080fe2000000006a */
[-C--:B------:R-:W-:Y:S01]  /*a170*/  FFMA R100, R112, R85.reuse, R95 ;  /* 0x0000005570647223 */ /* 0x080fe2000000005f */
[----:B------:R-:W-:Y:S01]  /*a180*/  FADD R87, RZ, R87 ;  /* 0x00000057ff577221 */ /* 0x000fe20000000000 */
[----:B------:R-:W-:Y:S01]  /*a190*/  FADD R95, RZ, R90 ;  /* 0x0000005aff5f7221 */ /* 0x000fe20000000000 */
[----:B------:R-:W-:Y:S01]  /*a1a0*/  FADD R91, R94, R91 ;  /* 0x0000005b5e5b7221 */ /* 0x000fe20000000000 */
[----:B------:R-:W-:Y:S01]  /*a1b0*/  FADD R86, R79, R86 ;  /* 0x000000564f567221 */ /* 0x000fe20000000000 */
[----:B------:R-:W-:Y:S01]  /*a1c0*/  FADD R72, RZ, R17 ;  /* 0x00000011ff487221 */ /* 0x000fe20000000000 */
[----:B------:R-:W-:Y:S01]  /*a1d0*/  FADD R16, R16, R11 ;  /* 0x0000000b10107221 */ /* 0x000fe20000000000 */
[-C--:B------:R-:W-:Y:S01]  /*a1e0*/  FFMA R93, R116, R85.reuse, R93 ;  /* 0x00000055745d7223 */ /* 0x080fe2000000005d */
[----:B------:R-:W-:Y:S01]  /*a1f0*/  FADD R101, RZ, R101 ;  /* 0x00000065ff657221 */ /* 0x000fe20000000000 */
        /* <DEDUP_REMOVED lines=9> */
[-C--:B------:R-:W-:Y:S01]  /*a290*/  FFMA R91, R120, R16.reuse, R91 ;  /* 0x00000010785b7223 */ /* 0x080fe2000000005b */
[----:B------:R-:W-:Y:S01]  /*a2a0*/  FADD R87, R101, R100 ;  /* 0x0000006465577221 */ /* 0x000fe20000000000 */
        /* <DEDUP_REMOVED lines=33> */
[----:B------:R-:W-:Y:S01]  /*a4c0*/  FFMA R78, R109, R78, R110 ;  /* 0x0000004e6d4e7223 */ /* 0x000fe2000000006e */
[----:B------:R-:W-:Y:S01]  /*a4d0*/  FADD R92, R92, R11 ;  /* 0x0000000b5c5c7221 */ /* 0x000fe20000000000 */
[----:B------:R-:W-:Y:S01]  /*a4e0*/  FFMA R11, R11, 0.44721359014511108398, RZ ;  /* 0x3ee4f92e0b0b7823 */ /* 0x000fe200000000ff */
[----:B------:R-:W-:Y:S01]  /*a4f0*/  FADD R72, R115, R16 ;  /* 0x0000001073487221 */ /* 0x000fe20000000000 */
[----:B------:R-:W-:Y:S01]  /*a500*/  FADD R60, RZ, R115 ;  /* 0x00000073ff3c7221 */ /* 0x000fe20000000000 */
[----:B------:R-:W-:Y:S01]  /*a510*/  FFMA R16, R16, 0.44721359014511108398, RZ ;  /* 0x3ee4f92e10107823 */ /* 0x000fe200000000ff */
[----:B------:R-:W-:Y:S01]  /*a520*/  FFMA R77, R107, R77, R78 ;  /* 0x0000004d6b4d7223 */ /* 0x000fe2000000004e */
[----:B------:R-:W-:Y:S01]  /*a530*/  FFMA R17, R17, 0.44721359014511108398, RZ ;  /* 0x3ee4f92e11117823 */ /* 0x000fe200000000ff */
[----:B------:R-:W-:Y:S01]  /*a540*/  FADD R11, RZ, -R11 ;  /* 0x8000000bff0b7221 */ /* 0x000fe20000000000 */
[----:B------:R-:W-:Y:S01]  /*a550*/  FFMA R60, R60, 0.44721359014511108398, RZ ;  /* 0x3ee4f92e3c3c7823 */ /* 0x000fe200000000ff */
[----:B------:R-:W-:Y:S01]  /*a560*/  FADD R16, RZ, -R16 ;  /* 0x80000010ff107221 */ /* 0x000fe20000000000 */
[----:B------:R-:W-:Y:S01]  /*a570*/  FFMA R41, R108, R41, R77 ;  /* 0x000000296c297223 */ /* 0x000fe2000000004d */
[----:B------:R-:W-:Y:S01]  /*a580*/  FADD R77, R11, -R17 ;  /* 0x800000110b4d7221 */ /* 0x000fe20000000000 */
[----:B------:R-:W-:Y:S01]  /*a590*/  FADD R11, RZ, R87 ;  /* 0x00000057ff0b7221 */ /* 0x000fe20000000000 */
[----:B------:R-:W-:Y:S01]  /*a5a0*/  FADD R78, R16, -R60 ;  /* 0x8000003c104e7221 */ /* 0x000fe20000000000 */
[----:B------:R-:W-:Y:S01]  /*a5b0*/  FADD R16, RZ, R104 ;  /* 0x00000068ff107221 */ /* 0x000fe20000000000 */
[----:B------:R-:W-:Y:S01]  /*a5c0*/  FADD R76, R76, R17 ;  /* 0x000000114c4c7221 */ /* 0x000fe20000000000 */
[----:B------:R-:W-:Y:S01]  /*a5d0*/  FADD R104, R104, R11 ;  /* 0x0000000b68687221 */ /* 0x000fe20000000000 */
[----:B------:R-:W-:Y:S01]  /*a5e0*/  FFMA R17, R11, 0.44721359014511108398, RZ ;  /* 0x3ee4f92e0b117823 */ /* 0x000fe200000000ff */
[----:B------:R-:W-:Y:S01]  /*a5f0*/  FADD R75, R75, R60 ;  /* 0x0000003c4b4b7221 */ /* 0x000fe20000000000 */
        /* <DEDUP_REMOVED lines=14> */
[----:B------:R-:W-:Y:S01]  /*a6e0*/  FADD R17, R17, -R60 ;  /* 0x8000003c11117221 */ /* 0x000fe20000000000 */
[----:B------:R-:W-:Y:S01]  /*a6f0*/  FFMA R60, R11, 0.44721359014511108398, RZ ;  /* 0x3ee4f92e0b3c7823 */ /* 0x000fe200000000ff */
[----:B------:R-:W-:Y:S01]  /*a700*/  FADD R7, RZ, R123 ;  /* 0x0000007bff077221 */ /* 0x000fe20000000000 */
[----:B------:R-:W-:Y:S01]  /*a710*/  FADD R11, RZ, R88 ;  /* 0x00000058ff0b7221 */ /* 0x000fe20000000000 */
[----:B------:R-:W-:Y:S01]  /*a720*/  FFMA R81, R16, 0.44721359014511108398, RZ ;  /* 0x3ee4f92e10517823 */ /* 0x000fe200000000ff */
[----:B------:R-:W-:Y:S01]  /*a730*/  FADD R92, R83, R92 ;  /* 0x0000005c535c7221 */ /* 0x000fe20000000000 */
[----:B------:R-:W-:Y:S01]  /*a740*/  FADD R83, R82, R79 ;  /* 0x0000004f52537221 */ /* 0x000fe20000000000 */
[----:B------:R-:W-:Y:S01]  /*a750*/  FFMA R79, R7, 0.44721359014511108398, RZ ;  /* 0x3ee4f92e074f7823 */ /* 0x000fe200000000ff */
[----:B------:R-:W-:Y:S01]  /*a760*/  FADD R73, R93, R104 ;  /* 0x000000685d497221 */ /* 0x000fe20000000000 */
[----:B------:R-:W-:Y:S01]  /*a770*/  FADD R17, R17, -R60 ;  /* 0x8000003c11117221 */ /* 0x000fe20000000000 */
[----:B------:R-:W-:Y:S01]  /*a780*/  FFMA R82, R11, 0.44721359014511108398, RZ ;  /* 0x3ee4f92e0b527823 */ /* 0x000fe200000000ff */
[----:B------:R-:W-:Y:S01]  /*a790*/  FADD R78, R78, -R81 ;  /* 0x800000514e4e7221 */ /* 0x000fe20000000000 */
[----:B------:R-:W-:Y:S01]  /*a7a0*/  FADD R7, R123, R92 ;  /* 0x0000005c7b077221 */ /* 0x000fe20000000000 */
[----:B------:R-:W-:Y:S01]  /*a7b0*/  FADD R68, R68, -R79 ;  /* 0x8000004f44447221 */ /* 0x000fe20000000000 */
[----:B------:R-:W-:Y:S01]  /*a7c0*/  FADD R84, R88, R73 ;  /* 0x0000004958547221 */ /* 0x000fe20000000000 */
        /* <DEDUP_REMOVED lines=17> */
.L_x_52:
[----:B------:R-:W-:Y:S01]  /*a8e0*/  FFMA R84, R65, UR8, R68 ;  /* 0x0000000841547c23 */ /* 0x000fe20008000044 */
[----:B------:R-:W-:Y:S01]  /*a8f0*/  FFMA R17, R60, 0.25, RZ ;  /* 0x3e8000003c117823 */ /* 0x000fe200000000ff */
[----:B------:R-:W-:Y:S01]  /*a900*/  FFMA R7, R7, 0.25, RZ ;  /* 0x3e80000007077823 */ /* 0x000fe200000000ff */
[----:B------:R-:W-:Y:S01]  /*a910*/  BSSY B2, `(.L_x_53) ;  /* 0x0000013000027945 */ /* 0x000fe20003800000 */
[----:B------:R-:W0:Y:S01]  /*a920*/  FCHK P3, R84, 6 ;  /* 0x40c0000054007902 */ /* 0x000e220000060000 */
[----:B------:R-:W-:Y:S01]  /*a930*/  FFMA R41, R40, R84, RZ ;  /* 0x0000005428297223 */ /* 0x000fe200000000ff */
[--C-:B------:R-:W-:Y:S01]  /*a940*/  FADD R72, R72, R17.reuse ;  /* 0x0000001148487221 */ /* 0x100fe20000000000 */
[--C-:B------:R-:W-:Y:S01]  /*a950*/  FADD R60, R73, R17.reuse ;  /* 0x00000011493c7221 */ /* 0x100fe20000000000 */
[----:B------:R-:W-:Y:S01]  /*a960*/  FADD R16, R82, R17 ;  /* 0x0000001152107221 */ /* 0x000fe20000000000 */
        /* <DEDUP_REMOVED lines=13> */
.L_x_54:
[----:B------:R-:W-:Y:S05]  /*aa40*/  BSYNC B2 ;  /* 0x0000000000027941 */ /* 0x000fea0003800000 */
.L_x_53:
        /* <DEDUP_REMOVED lines=12> */
[----:B------:R-:W-:Y:S01]  /*ab10*/  FADD R8, R39, -R63 ;  /* 0x8000003f27087221 */ /* 0x000fe20000000000 */
[----:B------:R-:W-:Y:S01]  /*ab20*/  FMUL R143, R202, R143 ;  /* 0x0000008fca8f7220 */ /* 0x000fe20000400000 */
[-C--:B------:R-:W-:Y:S01]  /*ab30*/  FFMA R41, R18, R7.reuse, RZ ;  /* 0x0000000712297223 */ /* 0x080fe200000000ff */
[----:B------:R-:W-:Y:S01]  /*ab40*/  FFMA R74, R7, R74, RZ ;  /* 0x0000004a074a7223 */ /* 0x000fe200000000ff */
[-C--:B------:R-:W-:Y:S01]  /*ab50*/  FFMA R20, R20, R7.reuse, RZ ;  /* 0x0000000714147223 */ /* 0x080fe200000000ff */
[----:B------:R-:W-:Y:S01]  /*ab60*/  FFMA R18, R19, R7, RZ ;  /* 0x0000000713127223 */ /* 0x000fe200000000ff */
[----:B------:R-:W-:Y:S01]  /*ab70*/  FADD R76, R76, R41 ;  /* 0x000000294c4c7221 */ /* 0x000fe20000000000 */
[----:B------:R-:W-:Y:S01]  /*ab80*/  FFMA R41, R7, R8, RZ ;  /* 0x0000000807297223 */ /* 0x000fe200000000ff */
[----:B------:R-:W-:Y:S01]  /*ab90*/  FADD R39, R11, R74 ;  /* 0x0000004a0b277221 */ /* 0x000fe20000000000 */
[----:B------:R-:W-:Y:S01]  /*aba0*/  FADD R17, R17, R20 ;  /* 0x0000001411117221 */ /* 0x000fe20000000000 */
[----:B------:R-:W-:Y:S01]  /*abb0*/  FMUL R74, R204, R141 ;  /* 0x0000008dcc4a7220 */ /* 0x000fe20000400000 */
[----:B------:R-:W-:Y:S01]  /*abc0*/  FMUL R207, R207, R202 ;  /* 0x000000cacfcf7220 */ /* 0x000fe20000400000 */
[----:B------:R-:W-:Y:S01]  /*abd0*/  FMUL R20, R209, R203 ;  /* 0x000000cbd1147220 */ /* 0x000fe20000400000 */
[----:B------:R-:W-:Y:S01]  /*abe0*/  FMUL R142, R202, R142 ;  /* 0x0000008eca8e7220 */ /* 0x000fe20000400000 */
[----:B------:R-:W-:Y:S01]  /*abf0*/  FMUL R208, R208, R202 ;  /* 0x000000cad0d07220 */ /* 0x000fe20000400000 */
[----:B------:R-:W-:Y:S01]  /*ac00*/  FMUL R19, R203, R141 ;  /* 0x0000008dcb137220 */ /* 0x000fe20000400000 */
[----:B------:R-:W-:Y:S01]  /*ac10*/  FMUL R209, R209, R204 ;  /* 0x000000ccd1d17220 */ /* 0x000fe20000400000 */
[----:B------:R-:W-:Y:S01]  /*ac20*/  FADD R41, R16, R41 ;  /* 0x0000002910297221 */ /* 0x000fe20000000000 */
[----:B------:R-:W-:Y:S01]  /*ac30*/  MOV R89, 0x3e2aaaab ;  /* 0x3e2aaaab00597802 */ /* 0x000fe20000000f00 */
[----:B------:R-:W-:Y:S01]  /*ac40*/  FADD R16, -R143, R74 ;  /* 0x0000004a8f107221 */ /* 0x000fe20000000100 */
[----:B------:R-:W-:Y:S01]  /*ac50*/  MOV R90, 0x40c00000 ;  /* 0x40c00000005a7802 */ /* 0x000fe20000000f00 */
[----:B------:R-:W-:Y:S01]  /*ac60*/  FADD R73, R73, R18 ;  /* 0x0000001249497221 */ /* 0x000fe20000000000 */
[----:B------:R-:W-:Y:S01]  /*ac70*/  FADD R8, -R207, R20 ;  /* 0x00000014cf087221 */ /* 0x000fe20000000100 */
[----:B------:R-:W-:Y:S01]  /*ac80*/  FADD R78, -R19, R142 ;  /* 0x0000008e134e7221 */ /* 0x000fe20000000100 */
[----:B------:R-:W-:Y:S01]  /*ac90*/  FADD R18, -R209, R208 ;  /* 0x000000d0d1127221 */ /* 0x000fe20000000100 */
[C---:B------:R-:W-:Y:S01]  /*aca0*/  FFMA R79, R7.reuse, R16, RZ ;  /* 0x00000010074f7223 */ /* 0x040fe200000000ff */
[----:B------:R-:W-:Y:S01]  /*acb0*/  FFMA R77, R7, R8, RZ ;  /* 0x00000008074d7223 */ /* 0x000fe200000000ff */
[----:B------:R-:W-:Y:S01]  /*acc0*/  FFMA R92, R89, -R90, 1 ;  /* 0x3f800000595c7423 */ /* 0x000fe2000000085a */
        /* <DEDUP_REMOVED lines=29> */
[----:B------:R-:W-:Y:S01]  /*aea0*/  MOV R75, RZ ;  /* 0x000000ff004b7202 */ /* 0x000fe20000000f00 */
[----:B0-----:R-:W-:Y:S01]  /*aeb0*/  CS2R R8, SRZ ;  /* 0x0000000000087805 */ /* 0x001fe2000001ff00 */
[----:B--2---:R-:W-:Y:S01]  /*aec0*/  @P3 FADD R16, RZ, R63 ;  /* 0x0000003fff103221 */ /* 0x004fe20000000000 */
[----:B------:R-:W-:Y:S01]  /*aed0*/  MOV R63, RZ ;  /* 0x000000ff003f7202 */ /* 0x000fe20000000f00 */
[----:B---3--:R-:W-:Y:S01]  /*aee0*/  @P3 FADD R82, RZ, R11 ;  /* 0x0000000bff523221 */ /* 0x008fe20000000000 */
[----:B------:R-:W-:Y:S01]  /*aef0*/  MOV R11, RZ ;  /* 0x000000ff000b7202 */ /* 0x000fe20000000f00 */
[----:B----4-:R-:W-:Y:S01]  /*af00*/  @P3 FADD R80, RZ, R7 ;  /* 0x00000007ff503221 */ /* 0x010fe20000000000 */
[----:B------:R-:W-:Y:S01]  /*af10*/  @P3 FADD R90, RZ, R18 ;  /* 0x00000012ff5a3221 */ /* 0x000fe20000000000 */
[----:B------:R-:W-:Y:S01]  /*af20*/  @P3 FADD R11, RZ, R83 ;  /* 0x00000053ff0b3221 */ /* 0x000fe20000000000 */
[----:B------:R-:W-:Y:S01]  /*af30*/  @P3 FADD R75, RZ, R84 ;  /* 0x00000054ff4b3221 */ /* 0x000fe20000000000 */
[----:B------:R-:W-:Y:S01]  /*af40*/  @P3 FADD R9, RZ, R85 ;  /* 0x00000055ff093221 */ /* 0x000fe20000000000 */
[----:B------:R-:W-:Y:S01]  /*af50*/  @P3 FADD R63, RZ, R86 ;  /* 0x00000056ff3f3221 */ /* 0x000fe20000000000 */
[----:B------:R-:W-:Y:S01]  /*af60*/  @P3 FADD R8, RZ, R87 ;  /* 0x00000057ff083221 */ /* 0x000fe20000000000 */
.L_x_55:
[-C--:B-1----:R-:W-:Y:S01]  /*af70*/  FFMA R22, R22, R16.reuse, RZ ;  /* 0x0000001016167223 */ /* 0x082fe200000000ff */
[----:B------:R-:W-:Y:S01]  /*af80*/  FADD R68, R68, R77 ;  /* 0x0000004d44447221 */ /* 0x000fe20000000000 */
[C---:B------:R-:W-:Y:S01]  /*af90*/  FFMA R16, R21.reuse, R16, RZ ;  /* 0x0000001015107223 */ /* 0x040fe200000000ff */
[-C--:B------:R-:W-:Y:S01]  /*afa0*/  FFMA R77, R21, R80.reuse, RZ ;  /* 0x00000050154d7223 */ /* 0x080fe200000000ff */
[----:B------:R-:W-:Y:S01]  /*afb0*/  FADD R60, R60, R79 ;  /* 0x0000004f3c3c7221 */ /* 0x000fe20000000000 */
[----:B------:R-:W-:Y:S01]  /*afc0*/  FFMA R83, R127, R80, R22 ;  /* 0x000000507f537223 */ /* 0x000fe20000000016 */
[CC--:B------:R-:W-:Y:S01]  /*afd0*/  FFMA R79, R21.reuse, R82.reuse, RZ ;  /* 0x00000052154f7223 */ /* 0x0c0fe200000000ff */
[----:B------:R-:W-:Y:S01]  /*afe0*/  FFMA R18, RZ, R77, R16 ;  /* 0x0000004dff127223 */ /* 0x000fe20000000010 */
[----:B------:R-:W-:Y:S01]  /*aff0*/  FADD R72, R72, R81 ;  /* 0x0000005148487221 */ /* 0x000fe20000000000 */
[----:B------:R-:W-:Y:S01]  /*b000*/  FFMA R22, R126, R82, R83 ;  /* 0x000000527e167223 */ /* 0x000fe20000000053 */
[-C--:B------:R-:W-:Y:S01]  /*b010*/  FFMA R81, R21, R90.reuse, RZ ;  /* 0x0000005a15517223 */ /* 0x080fe200000000ff */
[----:B------:R-:W-:Y:S01]  /*b020*/  FFMA R18, RZ, R79, R18 ;  /* 0x0000004fff127223 */ /* 0x000fe20000000012 */
[----:B------:R-:W-:Y:S01]  /*b030*/  FADD R16, RZ, -R16 ;  /* 0x80000010ff107221 */ /* 0x000fe20000000000 */
[----:B------:R-:W-:Y:S01]  /*b040*/  FFMA R83, R127, R90, R22 ;  /* 0x0000005a7f537223 */ /* 0x000fe20000000016 */
[----:B------:R-:W-:Y:S01]  /*b050*/  FFMA R22, R21, R11, RZ ;  /* 0x0000000b15167223 */ /* 0x000fe200000000ff */
[----:B------:R-:W-:Y:S01]  /*b060*/  FFMA R87, RZ, R81, R18 ;  /* 0x00000051ff577223 */ /* 0x000fe20000000012 */
[----:B------:R-:W-:Y:S01]  /*b070*/  FADD R81, RZ, -R81 ;  /* 0x80000051ff517221 */ /* 0x000fe20000000000 */
[----:B------:R-:W-:Y:S01]  /*b080*/  FADD R65, R65, R78 ;  /* 0x0000004e41417221 */ /* 0x000fe20000000000 */
[-C--:B------:R-:W-:Y:S01]  /*b090*/  FMUL R78, R137, R16.reuse ;  /* 0x00000010894e7220 */ /* 0x080fe20000400000 */
[-C--:B------:R-:W-:Y:S01]  /*b0a0*/  FMUL R85, R138, R16.reuse ;  /* 0x000000108a557220 */ /* 0x080fe20000400000 */
[CC--:B------:R-:W-:Y:S01]  /*b0b0*/  FMUL R80, R139.reuse, R16.reuse ;  /* 0x000000108b507220 */ /* 0x0c0fe20000400000 */
[----:B------:R-:W-:Y:S01]  /*b0c0*/  FMUL R97, R140, R16 ;  /* 0x000000108c617220 */ /* 0x000fe20000400000 */
[----:B------:R-:W-:Y:S01]  /*b0d0*/  FADD R77, RZ, -R77 ;  /* 0x8000004dff4d7221 */ /* 0x000fe20000000000 */
[----:B------:R-:W-:Y:S01]  /*b0e0*/  FADD R18, RZ, -R22 ;  /* 0x80000016ff127221 */ /* 0x000fe20000000000 */
[----:B------:R-:W-:Y:S01]  /*b0f0*/  FMUL R82, R139, R81 ;  /* 0x000000518b527220 */ /* 0x000fe20000400000 */
[----:B------:R-:W-:Y:S01]  /*b100*/  FFMA R7, R92, R89, 0.16666667163372039795 ;  /* 0x3e2aaaab5c077423 */ /* 0x000fe20000000059 */
[-C--:B------:R-:W-:Y:S01]  /*b110*/  FMUL R16, R137, R81.reuse ;  /* 0x0000005189107220 */ /* 0x080fe20000400000 */
[-C--:B------:R-:W-:Y:S01]  /*b120*/  FMUL R89, R138, R81.reuse ;  /* 0x000000518a597220 */ /* 0x080fe20000400000 */
[-C--:B------:R-:W-:Y:S01]  /*b130*/  FMUL R99, R140, R81.reuse ;  /* 0x000000518c637220 */ /* 0x080fe20000400000 */
[-C--:B------:R-:W-:Y:S01]  /*b140*/  FFMA R94, R131, R81.reuse, R78 ;  /* 0x00000051835e7223 */ /* 0x080fe2000000004e */
[-C--:B------:R-:W-:Y:S01]  /*b150*/  FFMA R95, R132, R81.reuse, R85 ;  /* 0x00000051845f7223 */ /* 0x080fe20000000055 */
[-C--:B------:R-:W-:Y:S01]  /*b160*/  FFMA R104, R135, R81.reuse, R80 ;  /* 0x0000005187687223 */ /* 0x080fe20000000050 */
[----:B------:R-:W-:Y:S01]  /*b170*/  FFMA R101, R136, R81, R97 ;  /* 0x0000005188657223 */ /* 0x000fe20000000061 */
[-C--:B------:R-:W-:Y:S01]  /*b180*/  FMUL R86, R137, R77.reuse ;  /* 0x0000004d89567220 */ /* 0x080fe20000400000 */
[-C--:B------:R-:W-:Y:S01]  /*b190*/  FMUL R91, R138, R77.reuse ;  /* 0x0000004d8a5b7220 */ /* 0x080fe20000400000 */
[-C--:B------:R-:W-:Y:S01]  /*b1a0*/  FMUL R84, R139, R77.reuse ;  /* 0x0000004d8b547220 */ /* 0x080fe20000400000 */
[-C--:B------:R-:W-:Y:S01]  /*b1b0*/  FFMA R88, R131, R77.reuse, R78 ;  /* 0x0000004d83587223 */ /* 0x080fe2000000004e */
[-C--:B------:R-:W-:Y:S01]  /*b1c0*/  FFMA R93, R132, R77.reuse, R85 ;  /* 0x0000004d845d7223 */ /* 0x080fe20000000055 */
[CC--:B------:R-:W-:Y:S01]  /*b1d0*/  FFMA R90, R135.reuse, R77.reuse, R80 ;  /* 0x0000004d875a7223 */ /* 0x0c0fe20000000050 */
[-C--:B------:R-:W-:Y:S01]  /*b1e0*/  FFMA R81, R136, R77.reuse, R97 ;  /* 0x0000004d88517223 */ /* 0x080fe20000000061 */
[-C--:B------:R-:W-:Y:S01]  /*b1f0*/  FFMA R100, R135, R18.reuse, R82 ;  /* 0x0000001287647223 */ /* 0x080fe20000000052 */
[----:B------:R-:W-:Y:S01]  /*b200*/  FMUL R77, R140, R77 ;  /* 0x0000004d8c4d7220 */ /* 0x000fe20000400000 */
[----:B------:R-:W-:Y:S01]  /*b210*/  FFMA R82, R21, R75, RZ ;  /* 0x0000004b15527223 */ /* 0x000fe200000000ff */
[----:B------:R-:W-:Y:S01]  /*b220*/  FADD R79, RZ, -R79 ;  /* 0x8000004fff4f7221 */ /* 0x000fe20000000000 */
[----:B------:R-:W-:Y:S01]  /*b230*/  FFMA R83, R128, R11, R83 ;  /* 0x0000000b80537223 */ /* 0x000fe20000000053 */
[CC--:B------:R-:W-:Y:S01]  /*b240*/  FFMA R78, R131.reuse, R18.reuse, R16 ;  /* 0x00000012834e7223 */ /* 0x0c0fe20000000010 */
[----:B------:R-:W-:Y:S01]  /*b250*/  FADD R11, R22, R87 ;  /* 0x00000057160b7221 */ /* 0x000fe20000000000 */
[-C--:B------:R-:W-:Y:S01]  /*b260*/  FFMA R86, R131, R18.reuse, R86 ;  /* 0x0000001283567223 */ /* 0x080fe20000000056 */
[CC--:B------:R-:W-:Y:S01]  /*b270*/  FFMA R89, R132.reuse, R18.reuse, R89 ;  /* 0x0000001284597223 */ /* 0x0c0fe20000000059 */
[-C--:B------:R-:W-:Y:S01]  /*b280*/  FFMA R85, R132, R18.reuse, R91 ;  /* 0x0000001284557223 */ /* 0x080fe2000000005b */
[-C--:B------:R-:W-:Y:S01]  /*b290*/  FFMA R106, R135, R18.reuse, R84 ;  /* 0x00000012876a7223 */ /* 0x080fe20000000054 */
[CC--:B------:R-:W-:Y:S01]  /*b2a0*/  FFMA R99, R136.reuse, R18.reuse, R99 ;  /* 0x0000001288637223 */ /* 0x0c0fe20000000063 */
[----:B------:R-:W-:Y:S01]  /*b2b0*/  FFMA R103, R136, R18, R77 ;  /* 0x0000001288677223 */ /* 0x000fe2000000004d */
[----:B------:R-:W-:Y:S01]  /*b2c0*/  FADD R16, RZ, -R82 ;  /* 0x80000052ff107221 */ /* 0x000fe20000000000 */
[----:B------:R-:W-:Y:S01]  /*b2d0*/  FMUL R87, R140, R79 ;  /* 0x0000004f8c577220 */ /* 0x000fe20000400000 */
[----:B------:R-:W-:Y:S01]  /*b2e0*/  FFMA R80, R21, R9, RZ ;  /* 0x0000000915507223 */ /* 0x000fe200000000ff */
[-C--:B------:R-:W-:Y:S01]  /*b2f0*/  FMUL R18, R137, R79.reuse ;  /* 0x0000004f89127220 */ /* 0x080fe20000400000 */
[-C--:B------:R-:W-:Y:S01]  /*b300*/  FMUL R77, R138, R79.reuse ;  /* 0x0000004f8a4d7220 */ /* 0x080fe20000400000 */
[----:B------:R-:W-:Y:S01]  /*b310*/  FMUL R22, R139, R79 ;  /* 0x0000004f8b167220 */ /* 0x000fe20000400000 */
[----:B------:R-:W-:Y:S01]  /*b320*/  FFMA R11, RZ, R82, R11 ;  /* 0x00000052ff0b7223 */ /* 0x000fe2000000000b */
[-C--:B------:R-:W-:Y:S01]  /*b330*/  FFMA R107, R136, R16.reuse, R87 ;  /* 0x00000010886b7223 */ /* 0x080fe20000000057 */
[-C--:B------:R-:W-:Y:S01]  /*b340*/  FFMA R96, R131, R16.reuse, R18 ;  /* 0x0000001083607223 */ /* 0x080fe20000000012 */
[----:B------:R-:W-:Y:S01]  /*b350*/  FADD R87, RZ, -R80 ;  /* 0x80000050ff577221 */ /* 0x000fe20000000000 */
[-C--:B------:R-:W-:Y:S01]  /*b360*/  FFMA R98, R132, R16.reuse, R77 ;  /* 0x0000001084627223 */ /* 0x080fe2000000004d */
[----:B------:R-:W-:Y:S01]  /*b370*/  FFMA R18, R21, R63, RZ ;  /* 0x0000003f15127223 */ /* 0x000fe200000000ff */
[----:B------:R-:W-:Y:S01]  /*b380*/  FFMA R108, R135, R16, R22 ;  /* 0x00000010876c7223 */ /* 0x000fe20000000016 */
[-C--:B------:R-:W-:Y:S01]  /*b390*/  FFMA R91, R129, R79.reuse, R88 ;  /* 0x0000004f815b7223 */ /* 0x080fe20000000058 */
[-C--:B------:R-:W-:Y:S01]  /*b3a0*/  FFMA R97, R130, R79.reuse, R93 ;  /* 0x0000004f82617223 */ /* 0x080fe2000000005d */
[-C--:B------:R-:W-:Y:S01]  /*b3b0*/  FFMA R77, R133, R79.reuse, R90 ;  /* 0x0000004f854d7223 */ /* 0x080fe2000000005a */
[----:B------:R-:W-:Y:S01]  /*b3c0*/  FFMA R11, RZ, R80, R11 ;  /* 0x00000050ff0b7223 */ /* 0x000fe2000000000b */
[-C--:B------:R-:W-:Y:S01]  /*b3d0*/  FFMA R92, R129, R16.reuse, R78 ;  /* 0x00000010815c7223 */ /* 0x080fe2000000004e */
[----:B------:R-:W-:Y:S01]  /*b3e0*/  FFMA R22, R133, R16, R100 ;  /* 0x0000001085167223 */ /* 0x000fe20000000064 */
[----:B------:R-:W-:Y:S01]  /*b3f0*/  FFMA R79, R134, R79, R81 ;  /* 0x0000004f864f7223 */ /* 0x000fe20000000051 */
[-C--:B------:R-:W-:Y:S01]  /*b400*/  FMUL R90, R137, R87.reuse ;  /* 0x00000057895a7220 */ /* 0x080fe20000400000 */
[-C--:B------:R-:W-:Y:S01]  /*b410*/  FMUL R93, R138, R87.reuse ;  /* 0x000000578a5d7220 */ /* 0x080fe20000400000 */
[-C--:B------:R-:W-:Y:S01]  /*b420*/  FMUL R102, R139, R87.reuse ;  /* 0x000000578b667220 */ /* 0x080fe20000400000 */
[-C--:B------:R-:W-:Y:S01]  /*b430*/  FFMA R94, R129, R87.reuse, R94 ;  /* 0x00000057815e7223 */ /* 0x080fe2000000005e */
[-C--:B------:R-:W-:Y:S01]  /*b440*/  FFMA R100, R130, R87.reuse, R95 ;  /* 0x0000005782647223 */ /* 0x080fe2000000005f */
[-C--:B------:R-:W-:Y:S01]  /*b450*/  FFMA R81, R133, R87.reuse, R104 ;  /* 0x0000005785517223 */ /* 0x080fe20000000068 */
[-C--:B------:R-:W-:Y:S01]  /*b460*/  FFMA R78, R134, R87.reuse, R101 ;  /* 0x00000057864e7223 */ /* 0x080fe20000000065 */
[----:B------:R-:W-:Y:S01]  /*b470*/  FADD R88, RZ, -R18 ;  /* 0x80000012ff587221 */ /* 0x000fe20000000000 */
[----:B------:R-:W-:Y:S01]  /*b480*/  FMUL R87, R140, R87 ;  /* 0x000000578c577220 */ /* 0x000fe20000400000 */
[----:B------:R-:W-:Y:S01]  /*b490*/  FFMA R21, R21, R8, RZ ;  /* 0x0000000815157223 */ /* 0x000fe200000000ff */
[----:B------:R-:W-:Y:S01]  /*b4a0*/  FADD R91, RZ, R91 ;  /* 0x0000005bff5b7221 */ /* 0x000fe20000000000 */
[----:B------:R-:W-:Y:S01]  /*b4b0*/  FFMA R18, RZ, R18, R11 ;  /* 0x00000012ff127223 */ /* 0x000fe2000000000b */
[----:B------:R-:W-:Y:S01]  /*b4c0*/  FFMA R84, R130, R16, R89 ;  /* 0x0000001082547223 */ /* 0x000fe20000000059 */
[-C--:B------:R-:W-:Y:S01]  /*b4d0*/  FFMA R105, R136, R88.reuse, R87 ;  /* 0x0000005888697223 */ /* 0x080fe20000000057 */
[----:B------:R-:W-:Y:S01]  /*b4e0*/  FADD R89, RZ, -R21 ;  /* 0x80000015ff597221 */ /* 0x000fe20000000000 */
[-C--:B------:R-:W-:Y:S01]  /*b4f0*/  FFMA R90, R131, R88.reuse, R90 ;  /* 0x00000058835a7223 */ /* 0x080fe2000000005a */
[-C--:B------:R-:W-:Y:S01]  /*b500*/  FFMA R95, R132, R88.reuse, R93 ;  /* 0x00000058845f7223 */ /* 0x080fe2000000005d */
[-C--:B------:R-:W-:Y:S01]  /*b510*/  FFMA R102, R135, R88.reuse, R102 ;  /* 0x0000005887667223 */ /* 0x080fe20000000066 */
[----:B------:R-:W-:Y:S01]  /*b520*/  FFMA R87, R129, R88, R86 ;  /* 0x0000005881577223 */ /* 0x000fe20000000056 */
[----:B------:R-:W-:Y:S01]  /*b530*/  FADD R92, RZ, R92 ;  /* 0x0000005cff5c7221 */ /* 0x000fe20000000000 */
[----:B------:R-:W-:Y:S01]  /*b540*/  FADD R97, RZ, R97 ;  /* 0x00000061ff617221 */ /* 0x000fe20000000000 */
[----:B------:R-:W-:Y:S01]  /*b550*/  FADD R94, R91, R94 ;  /* 0x0000005e5b5e7221 */ /* 0x000fe20000000000 */
[----:B------:R-:W-:Y:S01]  /*b560*/  FADD R18, R21, R18 ;  /* 0x0000001215127221 */ /* 0x000fe20000000000 */
[----:B------:R-:W-:Y:S01]  /*b570*/  FFMA R16, R134, R16, R99 ;  /* 0x0000001086107223 */ /* 0x000fe20000000063 */
[----:B------:R-:W-:Y:S01]  /*b580*/  FFMA R83, R124, R75, R83 ;  /* 0x0000004b7c537223 */ /* 0x000fe20000000053 */
[C---:B------:R-:W-:Y:S01]  /*b590*/  FFMA R99, R130.reuse, R88, R85 ;  /* 0x0000005882637223 */ /* 0x040fe20000000055 */
[-C--:B------:R-:W-:Y:S01]  /*b5a0*/  FFMA R90, R129, R89.reuse, R90 ;  /* 0x00000059815a7223 */ /* 0x080fe2000000005a */
[-C--:B------:R-:W-:Y:S01]  /*b5b0*/  FFMA R95, R130, R89.reuse, R95 ;  /* 0x00000059825f7223 */ /* 0x080fe2000000005f */
[-C--:B------:R-:W-:Y:S01]  /*b5c0*/  FFMA R102, R133, R89.reuse, R102 ;  /* 0x0000005985667223 */ /* 0x080fe20000000066 */
[----:B------:R-:W-:Y:S01]  /*b5d0*/  FFMA R105, R134, R89, R105 ;  /* 0x0000005986697223 */ /* 0x000fe20000000069 */
[----:B------:R-:W-:Y:S01]  /*b5e0*/  FADD R92, R92, R87 ;  /* 0x000000575c5c7221 */ /* 0x000fe20000000000 */
[----:B------:R-:W-:Y:S01]  /*b5f0*/  FADD R84, RZ, R84 ;  /* 0x00000054ff547221 */ /* 0x000fe20000000000 */
[----:B------:R-:W-:Y:S01]  /*b600*/  FADD R97, R97, R100 ;  /* 0x0000006461617221 */ /* 0x000fe20000000000 */
[----:B------:R-:W-:Y:S01]  /*b610*/  FFMA R94, R137, R18, R94 ;  /* 0x00000012895e7223 */ /* 0x000fe2000000005e */
[-C--:B------:R-:W-:Y:S01]  /*b620*/  FFMA R85, R134, R88.reuse, R103 ;  /* 0x0000005886557223 */ /* 0x080fe20000000067 */
[----:B------:R-:W-:Y:S01]  /*b630*/  FFMA R83, R126, R9, R83 ;  /* 0x000000097e537223 */ /* 0x000fe20000000053 */
[----:B------:R-:W-:Y:S01]  /*b640*/  FFMA R101, R133, R88, R106 ;  /* 0x0000005885657223 */ /* 0x000fe2000000006a */
[-C--:B------:R-:W-:Y:S01]  /*b650*/  FFMA R93, R129, R89.reuse, R96 ;  /* 0x00000059815d7223 */ /* 0x080fe20000000060 */
[-C--:B------:R-:W-:Y:S01]  /*b660*/  FFMA R98, R130, R89.reuse, R98 ;  /* 0x0000005982627223 */ /* 0x080fe20000000062 */
[-C--:B------:R-:W-:Y:S01]  /*b670*/  FFMA R103, R133, R89.reuse, R108 ;  /* 0x0000005985677223 */ /* 0x080fe2000000006c */
[----:B------:R-:W-:Y:S01]  /*b680*/  FFMA R86, R134, R89, R107 ;  /* 0x0000005986567223 */ /* 0x000fe2000000006b */
[----:B------:R-:W-:Y:S01]  /*b690*/  FADD R90, RZ, R90 ;  /* 0x0000005aff5a7221 */ /* 0x000fe20000000000 */
[----:B------:R-:W-:Y:S01]  /*b6a0*/  FADD R95, RZ, R95 ;  /* 0x0000005fff5f7221 */ /* 0x000fe20000000000 */
[----:B------:R-:W-:Y:S01]  /*b6b0*/  FADD R99, R84, R99 ;  /* 0x0000006354637221 */ /* 0x000fe20000000000 */
[----:B------:R-:W-:Y:S01]  /*b6c0*/  FADD R22, RZ, R22 ;  /* 0x00000016ff167221 */ /* 0x000fe20000000000 */
[----:B------:R-:W-:Y:S01]  /*b6d0*/  FADD R102, RZ, R102 ;  /* 0x00000066ff667221 */ /* 0x000fe20000000000 */
[----:B------:R-:W-:Y:S01]  /*b6e0*/  FADD R80, RZ, R77 ;  /* 0x0000004dff507221 */ /* 0x000fe20000000000 */
[----:B------:R-:W-:Y:S01]  /*b6f0*/  FADD R79, RZ, R79 ;  /* 0x0000004fff4f7221 */ /* 0x000fe20000000000 */
[----:B------:R-:W-:Y:S01]  /*b700*/  FADD R16, RZ, R16 ;  /* 0x00000010ff107221 */ /* 0x000fe20000000000 */
[----:B------:R-:W-:Y:S01]  /*b710*/  FADD R105, RZ, R105 ;  /* 0x00000069ff697221 */ /* 0x000fe20000000000 */
[-C--:B------:R-:W-:Y:S01]  /*b720*/  FFMA R92, R131, R18.reuse, R92 ;  /* 0x00000012835c7223 */ /* 0x080fe2000000005c */
[-C--:B------:R-:W-:Y:S01]  /*b730*/  FFMA R97, R138, R18.reuse, R97 ;  /* 0x000000128a617223 */ /* 0x080fe20000000061 */
        /* <DEDUP_REMOVED lines=23> */
[----:B------:R-:W-:Y:S01]  /*b8b0*/  FADD R21, R138, R9 ;  /* 0x000000098a157221 */ /* 0x000fe20000000000 */
[----:B------:R-:W-:Y:S01]  /*b8c0*/  FADD R16, RZ, R138 ;  /* 0x0000008aff107221 */ /* 0x000fe20000000000 */
[----:B------:R-:W-:Y:S01]  /*b8d0*/  FFMA R9, R9, 0.44721359014511108398, RZ ;  /* 0x3ee4f92e09097823 */ /* 0x000fe200000000ff */
[----:B------:R-:W-:Y:S01]  /*b8e0*/  FFMA R124, R124, R63, R83 ;  /* 0x0000003f7c7c7223 */ /* 0x000fe20000000053 */
        /* <DEDUP_REMOVED lines=8> */
[----:B------:R-:W-:Y:S01]  /*b970*/  FADD R63, R132, R11 ;  /* 0x0000000b843f7221 */ /* 0x000fe20000000000 */
[----:B------:R-:W-:Y:S01]  /*b980*/  FADD R18, RZ, R132 ;  /* 0x00000084ff127221 */ /* 0x000fe20000000000 */
[----:B------:R-:W-:Y:S01]  /*b990*/  FFMA R11, R11, 0.44721359014511108398, RZ ;  /* 0x3ee4f92e0b0b7823 */ /* 0x000fe200000000ff */
[----:B------:R-:W-:Y:S01]  /*b9a0*/  FFMA R16, R16, 0.44721359014511108398, RZ ;  /* 0x3ee4f92e10107823 */ /* 0x000fe200000000ff */
[----:B------:R-:W-:Y:S01]  /*b9b0*/  FADD R9, RZ, -R9 ;  /* 0x80000009ff097221 */ /* 0x000fe20000000000 */
[----:B------:R-:W-:Y:S01]  /*b9c0*/  FFMA R18, R18, 0.44721359014511108398, RZ ;  /* 0x3ee4f92e12127823 */ /* 0x000fe200000000ff */
[----:B------:R-:W-:Y:S01]  /*b9d0*/  FADD R11, RZ, -R11 ;  /* 0x8000000bff0b7221 */ /* 0x000fe20000000000 */
[--C-:B------:R-:W-:Y:S01]  /*b9e0*/  FADD R71, R71, R16.reuse ;  /* 0x0000001047477221 */ /* 0x100fe20000000000 */
[----:B------:R-:W-:Y:S01]  /*b9f0*/  FADD R75, R9, -R16 ;  /* 0x80000010094b7221 */ /* 0x000fe20000000000 */
[----:B------:R-:W-:Y:S01]  /*ba00*/  FADD R9, RZ, R90 ;  /* 0x0000005aff097221 */ /* 0x000fe20000000000 */
[--C-:B------:R-:W-:Y:S01]  /*ba10*/  FADD R70, R70, R18.reuse ;  /* 0x0000001246467221 */ /* 0x100fe20000000000 */
[----:B------:R-:W-:Y:S01]  /*ba20*/  FADD R77, R11, -R18 ;  /* 0x800000120b4d7221 */ /* 0x000fe20000000000 */
[----:B------:R-:W-:Y:S01]  /*ba30*/  FADD R78, R80, R21 ;  /* 0x00000015504e7221 */ /* 0x000fe20000000000 */
[----:B------:R-:W-:Y:S01]  /*ba40*/  FADD R16, RZ, R80 ;  /* 0x00000050ff107221 */ /* 0x000fe20000000000 */
[----:B------:R-:W-:Y:S01]  /*ba50*/  FADD R21, R130, R9 ;  /* 0x0000000982157221 */ /* 0x000fe20000000000 */
[----:B------:R-:W-:Y:S01]  /*ba60*/  FFMA R18, R9, 0.44721359014511108398, RZ ;  /* 0x3ee4f92e09127823 */ /* 0x000fe200000000ff */
[----:B------:R-:W-:Y:S01]  /*ba70*/  FADD R9, RZ, R22 ;  /* 0x00000016ff097221 */ /* 0x000fe20000000000 */
[----:B------:R-:W-:Y:S01]  /*ba80*/  FADD R11, RZ, R130 ;  /* 0x00000082ff0b7221 */ /* 0x000fe20000000000 */
[----:B------:R-:W-:Y:S01]  /*ba90*/  FFMA R16, R16, 0.44721359014511108398, RZ ;  /* 0x3ee4f92e10107823 */ /* 0x000fe200000000ff */
[----:B------:R-:W-:Y:S01]  /*baa0*/  FADD R18, RZ, -R18 ;  /* 0x80000012ff127221 */ /* 0x000fe20000000000 */
[----:B------:R-:W-:Y:S01]  /*bab0*/  FFMA R9, R9, 0.44721359014511108398, RZ ;  /* 0x3ee4f92e09097823 */ /* 0x000fe200000000ff */
[----:B------:R-:W-:Y:S01]  /*bac0*/  FFMA R11, R11, 0.44721359014511108398, RZ ;  /* 0x3ee4f92e0b0b7823 */ /* 0x000fe200000000ff */
[--C-:B------:R-:W-:Y:S01]  /*bad0*/  FADD R76, R76, R16.reuse ;  /* 0x000000104c4c7221 */ /* 0x100fe20000000000 */
[----:B------:R-:W-:Y:S01]  /*bae0*/  FADD R75, R75, -R16 ;  /* 0x800000104b4b7221 */ /* 0x000fe20000000000 */
[--C-:B------:R-:W-:Y:S01]  /*baf0*/  FADD R68, R68, R9.reuse ;  /* 0x0000000944447221 */ /* 0x100fe20000000000 */
[----:B------:R-:W-:Y:S01]  /*bb00*/  FADD R77, R77, -R9 ;  /* 0x800000094d4d7221 */ /* 0x000fe20000000000 */
[----:B------:R-:W-:Y:S01]  /*bb10*/  FADD R16, R102, R21 ;  /* 0x0000001566107221 */ /* 0x000fe20000000000 */
[----:B------:R-:W-:Y:S01]  /*bb20*/  FADD R9, RZ, R102 ;  /* 0x00000066ff097221 */ /* 0x000fe20000000000 */
[--C-:B------:R-:W-:Y:S01]  /*bb30*/  FADD R69, R69, R11.reuse ;  /* 0x0000000b45457221 */ /* 0x100fe20000000000 */
[----:B------:R-:W-:Y:S01]  /*bb40*/  FADD R18, R18, -R11 ;  /* 0x8000000b12127221 */ /* 0x000fe20000000000 */
[----:B------:R-:W-:Y:S01]  /*bb50*/  FADD R11, RZ, R85 ;  /* 0x00000055ff0b7221 */ /* 0x000fe20000000000 */
[----:B------:R-:W-:Y:S01]  /*bb60*/  FADD R81, R105, R16 ;  /* 0x0000001069517221 */ /* 0x000fe20000000000 */
[----:B------:R-:W-:Y:S01]  /*bb70*/  FADD R80, R22, R63 ;  /* 0x0000003f16507221 */ /* 0x000fe20000000000 */
[----:B------:R-:W-:Y:S01]  /*bb80*/  FADD R16, RZ, R105 ;  /* 0x00000069ff107221 */ /* 0x000fe20000000000 */
[----:B------:R-:W-:Y:S01]  /*bb90*/  FFMA R21, R9, 0.44721359014511108398, RZ ;  /* 0x3ee4f92e09157823 */ /* 0x000fe200000000ff */
[----:B------:R-:W-:Y:S01]  /*bba0*/  FADD R63, R79, R78 ;  /* 0x0000004e4f3f7221 */ /* 0x000fe20000000000 */
[----:B------:R-:W-:Y:S01]  /*bbb0*/  FADD R9, RZ, R79 ;  /* 0x0000004fff097221 */ /* 0x000fe20000000000 */
[----:B------:R-:W-:Y:S01]  /*bbc0*/  FFMA R78, R11, 0.44721359014511108398, RZ ;  /* 0x3ee4f92e0b4e7823 */ /* 0x000fe200000000ff */
[--C-:B------:R-:W-:Y:S01]  /*bbd0*/  FADD R18, R18, -R21.reuse ;  /* 0x8000001512127221 */ /* 0x100fe20000000000 */
[----:B------:R-:W-:Y:S01]  /*bbe0*/  FFMA R11, R16, 0.44721359014511108398, RZ ;  /* 0x3ee4f92e100b7823 */ /* 0x000fe200000000ff */
[----:B------:R-:W-:Y:S01]  /*bbf0*/  FFMA R16, R9, 0.44721359014511108398, RZ ;  /* 0x3ee4f92e09107823 */ /* 0x000fe200000000ff */
[----:B------:R-:W-:Y:S01]  /*bc00*/  FADD R80, R85, R80 ;  /* 0x0000005055507221 */ /* 0x000fe20000000000 */
[----:B------:R-:W-:Y:S01]  /*bc10*/  FADD R9, R77, -R78 ;  /* 0x8000004e4d097221 */ /* 0x000fe20000000000 */
[----:B------:R-:W-:Y:S01]  /*bc20*/  FADD R22, R72, R21 ;  /* 0x0000001548167221 */ /* 0x000fe20000000000 */
[----:B------:R-:W-:Y:S01]  /*bc30*/  FADD R72, R18, -R11 ;  /* 0x8000000b12487221 */ /* 0x000fe20000000000 */
[----:B------:R-:W-:Y:S01]  /*bc40*/  FADD R18, R75, -R16 ;  /* 0x800000104b127221 */ /* 0x000fe20000000000 */
[----:B------:R-:W-:Y:S01]  /*bc50*/  FFMA R8, R125, R8, R124 ;  /* 0x000000087d087223 */ /* 0x000fe2000000007c */
[----:B------:R-:W-:Y:S01]  /*bc60*/  FADD R9, R80, R9 ;  /* 0x0000000950097221 */ /* 0x000fe20000000000 */
[----:B------:R-:W-:Y:S01]  /*bc70*/  FADD R41, R41, R11 ;  /* 0x0000000b29297221 */ /* 0x000fe20000000000 */
[----:B------:R-:W-:Y:S01]  /*bc80*/  FADD R73, R73, R16 ;  /* 0x0000001049497221 */ /* 0x000fe20000000000 */
[----:B------:R-:W-:Y:S01]  /*bc90*/  MOV R21, RZ ;  /* 0x000000ff00157202 */ /* 0x000fe20000000f00 */
[----:B------:R-:W-:Y:S01]  /*bca0*/  FADD R11, R63, R18 ;  /* 0x000000123f0b7221 */ /* 0x000fe20000000000 */
        /* <DEDUP_REMOVED lines=13> */
.L_x_56:
[----:B------:R-:W-:Y:S01]  /*bd80*/  FFMA R75, R21, UR8, R18 ;  /* 0x00000008154b7c23 */ /* 0x000fe20008000012 */
[--C-:B------:R-:W-:Y:S01]  /*bd90*/  FADD R21, R68, R63.reuse ;  /* 0x0000003f44157221 */ /* 0x100fe20000000000 */
[--C-:B------:R-:W-:Y:S01]  /*bda0*/  FADD R8, R39, R63.reuse ;  /* 0x0000003f27087221 */ /* 0x100fe20000000000 */
[----:B------:R-:W-:Y:S01]  /*bdb0*/  FFMA R40, R16, 0.25, RZ ;  /* 0x3e80000010287823 */ /* 0x000fe200000000ff */
[----:B------:R-:W0:Y:S01]  /*bdc0*/  FCHK P3, R75, 6 ;  /* 0x40c000004b007902 */ /* 0x000e220000060000 */
[----:B------:R-:W-:Y:S01]  /*bdd0*/  FFMA R68, R7, R75, RZ ;  /* 0x0000004b07447223 */ /* 0x000fe200000000ff */
[----:B------:R-:W-:Y:S01]  /*bde0*/  FFMA R16, R11, 0.25, RZ ;  /* 0x3e8000000b107823 */ /* 0x000fe200000000ff */
[----:B------:R-:W-:Y:S01]  /*bdf0*/  BSSY B2, `(.L_x_57) ;  /* 0x000000f000027945 */ /* 0x000fe20003800000 */
        /* <DEDUP_REMOVED lines=14> */
.L_x_58:
[----:B------:R-:W-:Y:S05]  /*bee0*/  BSYNC B2 ;  /* 0x0000000000027941 */ /* 0x000fea0003800000 */
.L_x_57:
        /* <DEDUP_REMOVED lines=12> */
[----:B------:R-:W-:-:S03]  /*bfb0*/  FADD R7, R66, -R62 ;  /* 0x8000003e42077221 */ /* 0x000fc60000000000 */
[C---:B------:R-:W-:Y:S01]  /*bfc0*/  FFMA R62, R16.reuse, R19, RZ ;  /* 0x00000013103e7223 */ /* 0x040fe200000000ff */
[-C--:B------:R-:W-:Y:S01]  /*bfd0*/  FFMA R19, R25, R16.reuse, RZ ;  /* 0x0000001019137223 */ /* 0x080fe200000000ff */
[----:B------:R-:W-:Y:S01]  /*bfe0*/  FFMA R7, R16, R7, RZ ;  /* 0x0000000710077223 */ /* 0x000fe200000000ff */
[----:B------:R-:W-:Y:S01]  /*bff0*/  FADD R43, R43, -R42 ;  /* 0x8000002a2b2b7221 */ /* 0x000fe20000000000 */
[-C--:B------:R-:W-:Y:S01]  /*c000*/  FFMA R25, R24, R16.reuse, RZ ;  /* 0x0000001018197223 */ /* 0x080fe200000000ff */
[----:B------:R-:W-:Y:S01]  /*c010*/  FADD R19, R78, R19 ;  /* 0x000000134e137221 */ /* 0x000fe20000000000 */
[----:B------:R-:W-:Y:S01]  /*c020*/  FADD R42, R8, R7 ;  /* 0x00000007082a7221 */ /* 0x000fe20000000000 */
[----:B------:R-:W-:Y:S01]  /*c030*/  MOV R78, 0x3e2aaaab ;  /* 0x3e2aaaab004e7802 */ /* 0x000fe20000000f00 */
[----:B------:R-:W-:Y:S01]  /*c040*/  FFMA R40, R23, R16, RZ ;  /* 0x0000001017287223 */ /* 0x000fe200000000ff */
[----:B------:R-:W-:Y:S01]  /*c050*/  MOV R7, 0x40c00000 ;  /* 0x40c0000000077802 */ /* 0x000fe20000000f00 */
[----:B------:R-:W-:Y:S01]  /*c060*/  FFMA R24, R16, R43, RZ ;  /* 0x0000002b10187223 */ /* 0x000fe200000000ff */
[----:B------:R-:W-:Y:S01]  /*c070*/  FMUL R162, R202, R162 ;  /* 0x000000a2caa27220 */ /* 0x000fe20000400000 */
[----:B------:R-:W-:Y:S01]  /*c080*/  FMUL R23, R203, R161 ;  /* 0x000000a1cb177220 */ /* 0x000fe20000400000 */
[----:B------:R-:W-:Y:S01]  /*c090*/  FADD R143, R143, -R74 ;  /* 0x8000004a8f8f7221 */ /* 0x000fe20000000000 */
[----:B------:R-:W-:Y:S01]  /*c0a0*/  FADD R43, R11, R24 ;  /* 0x000000180b2b7221 */ /* 0x000fe20000000000 */
[----:B------:R-:W-:Y:S01]  /*c0b0*/  FFMA R81, R78, -R7, 1 ;  /* 0x3f8000004e517423 */ /* 0x000fe20000000807 */
[----:B------:R-:W-:Y:S01]  /*c0c0*/  FMUL R163, R202, R163 ;  /* 0x000000a3caa37220 */ /* 0x000fe20000400000 */
[----:B------:R-:W-:Y:S01]  /*c0d0*/  FMUL R24, R204, R161 ;  /* 0x000000a1cc187220 */ /* 0x000fe20000400000 */
[----:B------:R-:W-:Y:S01]  /*c0e0*/  FADD R7, -R23, R162 ;  /* 0x000000a217077221 */ /* 0x000fe20000000100 */
[----:B------:R-:W-:Y:S01]  /*c0f0*/  FADD R40, R71, R40 ;  /* 0x0000002847287221 */ /* 0x000fe20000000000 */
[----:B------:R-:W-:Y:S01]  /*c100*/  FADD R41, R9, R62 ;  /* 0x0000003e09297221 */ /* 0x000fe20000000000 */
[----:B------:R-:W-:Y:S01]  /*c110*/  FADD R25, R80, R25 ;  /* 0x0000001950197221 */ /* 0x000fe20000000000 */
[C---:B------:R-:W-:Y:S01]  /*c120*/  FFMA R143, R16.reuse, R143, RZ ;  /* 0x0000008f108f7223 */ /* 0x040fe200000000ff */
[----:B------:R-:W-:Y:S01]  /*c130*/  FADD R71, -R163, R24 ;  /* 0x00000018a3477221 */ /* 0x000fe20000000100 */
        /* <DEDUP_REMOVED lines=41> */
.L_x_59:
[-C--:B-1----:R-:W-:Y:S01]  /*c3d0*/  FFMA R72, R27, R66.reuse, RZ ;  /* 0x000000421b487223 */ /* 0x082fe200000000ff */
[----:B------:R-:W-:Y:S01]  /*c3e0*/  FFMA R71, R16, R71, RZ ;  /* 0x0000004710477223 */ /* 0x000fe200000000ff */
[C---:B------:R-:W-:Y:S01]  /*c3f0*/  FFMA R16, R26.reuse, R66, RZ ;  /* 0x000000421a107223 */ /* 0x040fe200000000ff */
[-C--:B------:R-:W-:Y:S01]  /*c400*/  FFMA R73, R26, R68.reuse, RZ ;  /* 0x000000441a497223 */ /* 0x080fe200000000ff */
[----:B------:R-:W-:Y:S01]  /*c410*/  FFMA R75, R147, R68, R72 ;  /* 0x00000044934b7223 */ /* 0x000fe20000000048 */
[----:B------:R-:W-:Y:S01]  /*c420*/  FADD R21, R21, R62 ;  /* 0x0000003e15157221 */ /* 0x000fe20000000000 */
[----:B------:R-:W-:Y:S01]  /*c430*/  FADD R27, R18, R143 ;  /* 0x0000008f121b7221 */ /* 0x000fe20000000000 */
[--C-:B------:R-:W-:Y:S01]  /*c440*/  FFMA R18, RZ, R73, R16.reuse ;  /* 0x00000049ff127223 */ /* 0x100fe20000000010 */
[-C--:B------:R-:W-:Y:S01]  /*c450*/  FFMA R62, R146, R79.reuse, R75 ;  /* 0x0000004f923e7223 */ /* 0x080fe2000000004b */
[----:B------:R-:W-:Y:S01]  /*c460*/  FFMA R79, R26, R79, RZ ;  /* 0x0000004f1a4f7223 */ /* 0x000fe200000000ff */
[----:B------:R-:W-:Y:S01]  /*c470*/  FADD R22, R22, R71 ;  /* 0x0000004716167221 */ /* 0x000fe20000000000 */
[CC--:B------:R-:W-:Y:S01]  /*c480*/  FFMA R71, R26.reuse, R70.reuse, RZ ;  /* 0x000000461a477223 */ /* 0x0c0fe200000000ff */
[----:B------:R-:W-:Y:S01]  /*c490*/  FADD R16, RZ, -R16 ;  /* 0x80000010ff107221 */ /* 0x000fe20000000000 */
[----:B------:R-:W-:Y:S01]  /*c4a0*/  FFMA R18, RZ, R79, R18 ;  /* 0x0000004fff127223 */ /* 0x000fe20000000012 */
[----:B------:R-:W-:Y:S01]  /*c4b0*/  FFMA R147, R147, R70, R62 ;  /* 0x0000004693937223 */ /* 0x000fe2000000003e */
[----:B------:R-:W-:Y:S01]  /*c4c0*/  FFMA R62, R26, R11, RZ ;  /* 0x0000000b1a3e7223 */ /* 0x000fe200000000ff */
[----:B------:R-:W-:Y:S01]  /*c4d0*/  FADD R73, RZ, -R73 ;  /* 0x80000049ff497221 */ /* 0x000fe20000000000 */
[----:B------:R-:W-:Y:S01]  /*c4e0*/  FFMA R75, RZ, R71, R18 ;  /* 0x00000047ff4b7223 */ /* 0x000fe20000000012 */
[----:B------:R-:W-:Y:S01]  /*c4f0*/  FADD R71, RZ, -R71 ;  /* 0x80000047ff477221 */ /* 0x000fe20000000000 */
[-C--:B------:R-:W-:Y:S01]  /*c500*/  FMUL R77, R158, R16.reuse ;  /* 0x000000109e4d7220 */ /* 0x080fe20000400000 */
[-C--:B------:R-:W-:Y:S01]  /*c510*/  FMUL R66, R157, R16.reuse ;  /* 0x000000109d427220 */ /* 0x080fe20000400000 */
[-C--:B------:R-:W-:Y:S01]  /*c520*/  FMUL R72, R159, R16.reuse ;  /* 0x000000109f487220 */ /* 0x080fe20000400000 */
[----:B------:R-:W-:Y:S01]  /*c530*/  FMUL R89, R160, R16 ;  /* 0x00000010a0597220 */ /* 0x000fe20000400000 */
[----:B------:R-:W-:Y:S01]  /*c540*/  FADD R18, RZ, -R62 ;  /* 0x8000003eff127221 */ /* 0x000fe20000000000 */
[C---:B------:R-:W-:Y:S01]  /*c550*/  FMUL R16, R157.reuse, R71 ;  /* 0x000000479d107220 */ /* 0x040fe20000400000 */
[C-C-:B------:R-:W-:Y:S01]  /*c560*/  FFMA R83, R152.reuse, R73, R77.reuse ;  /* 0x0000004998537223 */ /* 0x140fe2000000004d */
[----:B------:R-:W-:Y:S01]  /*c570*/  FFMA R87, R152, R71, R77 ;  /* 0x0000004798577223 */ /* 0x000fe2000000004d */
[-C--:B------:R-:W-:Y:S01]  /*c580*/  FMUL R70, R157, R73.reuse ;  /* 0x000000499d467220 */ /* 0x080fe20000400000 */
[-C--:B------:R-:W-:Y:S01]  /*c590*/  FMUL R85, R158, R73.reuse ;  /* 0x000000499e557220 */ /* 0x080fe20000400000 */
[-C--:B------:R-:W-:Y:S01]  /*c5a0*/  FMUL R82, R159, R73.reuse ;  /* 0x000000499f527220 */ /* 0x080fe20000400000 */
[C-C-:B------:R-:W-:Y:S01]  /*c5b0*/  FFMA R68, R151.reuse, R73, R66.reuse ;  /* 0x0000004997447223 */ /* 0x140fe20000000042 */
[----:B------:R-:W-:Y:S01]  /*c5c0*/  FFMA R74, R151, R71, R66 ;  /* 0x00000047974a7223 */ /* 0x000fe20000000042 */
[-C--:B------:R-:W-:Y:S01]  /*c5d0*/  FFMA R80, R155, R73.reuse, R72 ;  /* 0x000000499b507223 */ /* 0x080fe20000000048 */
[-C--:B------:R-:W-:Y:S01]  /*c5e0*/  FFMA R77, R156, R73.reuse, R89 ;  /* 0x000000499c4d7223 */ /* 0x080fe20000000059 */
[----:B------:R-:W-:Y:S01]  /*c5f0*/  FMUL R73, R160, R73 ;  /* 0x00000049a0497220 */ /* 0x000fe20000400000 */
[----:B------:R-:W-:Y:S01]  /*c600*/  FFMA R66, R151, R18, R16 ;  /* 0x0000001297427223 */ /* 0x000fe20000000010 */
[----:B------:R-:W-:Y:S01]  /*c610*/  FFMA R7, R81, R78, 0.16666667163372039795 ;  /* 0x3e2aaaab51077423 */ /* 0x000fe2000000004e */
[----:B------:R-:W-:Y:S01]  /*c620*/  FFMA R16, R26, R69, RZ ;  /* 0x000000451a107223 */ /* 0x000fe200000000ff */
[----:B------:R-:W-:Y:S01]  /*c630*/  FADD R79, RZ, -R79 ;  /* 0x8000004fff4f7221 */ /* 0x000fe20000000000 */
[-C--:B------:R-:W-:Y:S01]  /*c640*/  FMUL R81, R158, R71.reuse ;  /* 0x000000479e517220 */ /* 0x080fe20000400000 */
[-C--:B------:R-:W-:Y:S01]  /*c650*/  FMUL R78, R159, R71.reuse ;  /* 0x000000479f4e7220 */ /* 0x080fe20000400000 */
[----:B------:R-:W-:Y:S01]  /*c660*/  FMUL R91, R160, R71 ;  /* 0x00000047a05b7220 */ /* 0x000fe20000400000 */
[----:B------:R-:W-:Y:S01]  /*c670*/  FFMA R147, R148, R11, R147 ;  /* 0x0000000b94937223 */ /* 0x000fe20000000093 */
[-C--:B------:R-:W-:Y:S01]  /*c680*/  FFMA R97, R156, R18.reuse, R73 ;  /* 0x000000129c617223 */ /* 0x080fe20000000049 */
[----:B------:R-:W-:Y:S01]  /*c690*/  FADD R11, R62, R75 ;  /* 0x0000004b3e0b7221 */ /* 0x000fe20000000000 */
[----:B------:R-:W-:Y:S01]  /*c6a0*/  FADD R62, RZ, -R16 ;  /* 0x80000010ff3e7221 */ /* 0x000fe20000000000 */
[----:B------:R-:W-:Y:S01]  /*c6b0*/  FMUL R73, R160, R79 ;  /* 0x0000004fa0497220 */ /* 0x000fe20000400000 */
[-C--:B------:R-:W-:Y:S01]  /*c6c0*/  FFMA R86, R155, R71.reuse, R72 ;  /* 0x000000479b567223 */ /* 0x080fe20000000048 */
[----:B------:R-:W-:Y:S01]  /*c6d0*/  FFMA R95, R156, R71, R89 ;  /* 0x000000479c5f7223 */ /* 0x000fe20000000059 */
[-C--:B------:R-:W-:Y:S01]  /*c6e0*/  FFMA R76, R151, R18.reuse, R70 ;  /* 0x00000012974c7223 */ /* 0x080fe20000000046 */
[CC--:B------:R-:W-:Y:S01]  /*c6f0*/  FFMA R81, R152.reuse, R18.reuse, R81 ;  /* 0x0000001298517223 */ /* 0x0c0fe20000000051 */
[-C--:B------:R-:W-:Y:S01]  /*c700*/  FFMA R85, R152, R18.reuse, R85 ;  /* 0x0000001298557223 */ /* 0x080fe20000000055 */
[CC--:B------:R-:W-:Y:S01]  /*c710*/  FFMA R78, R155.reuse, R18.reuse, R78 ;  /* 0x000000129b4e7223 */ /* 0x0c0fe2000000004e */
[-C--:B------:R-:W-:Y:S01]  /*c720*/  FFMA R88, R155, R18.reuse, R82 ;  /* 0x000000129b587223 */ /* 0x080fe20000000052 */
[----:B------:R-:W-:Y:S01]  /*c730*/  FFMA R91, R156, R18, R91 ;  /* 0x000000129c5b7223 */ /* 0x000fe2000000005b */
[----:B------:R-:W-:Y:S01]  /*c740*/  FFMA R18, R26, R9, RZ ;  /* 0x000000091a127223 */ /* 0x000fe200000000ff */
[-C--:B------:R-:W-:Y:S01]  /*c750*/  FMUL R70, R157, R79.reuse ;  /* 0x0000004f9d467220 */ /* 0x080fe20000400000 */
[-C--:B------:R-:W-:Y:S01]  /*c760*/  FMUL R71, R158, R79.reuse ;  /* 0x0000004f9e477220 */ /* 0x080fe20000400000 */
[----:B------:R-:W-:Y:S01]  /*c770*/  FMUL R72, R159, R79 ;  /* 0x0000004f9f487220 */ /* 0x000fe20000400000 */
        /* <DEDUP_REMOVED lines=9> */
[----:B------:R-:W-:Y:S01]  /*c810*/  FFMA R11, RZ, R16, R11 ;  /* 0x00000010ff0b7223 */ /* 0x000fe2000000000b */
[----:B------:R-:W-:Y:S01]  /*c820*/  FFMA R62, R26, R63, RZ ;  /* 0x0000003f1a3e7223 */ /* 0x000fe200000000ff */
[-C--:B------:R-:W-:Y:S01]  /*c830*/  FFMA R71, R149, R79.reuse, R68 ;  /* 0x0000004f95477223 */ /* 0x080fe20000000044 */
[-C--:B------:R-:W-:Y:S01]  /*c840*/  FFMA R82, R153, R79.reuse, R80 ;  /* 0x0000004f99527223 */ /* 0x080fe20000000050 */
[-C--:B------:R-:W-:Y:S01]  /*c850*/  FFMA R92, R154, R79.reuse, R77 ;  /* 0x0000004f9a5c7223 */ /* 0x080fe2000000004d */
[----:B------:R-:W-:Y:S01]  /*c860*/  FFMA R78, R150, R66, R87 ;  /* 0x00000042964e7223 */ /* 0x000fe20000000057 */
[----:B------:R-:W-:Y:S01]  /*c870*/  FFMA R11, RZ, R18, R11 ;  /* 0x00000012ff0b7223 */ /* 0x000fe2000000000b */
[----:B------:R-:W-:Y:S01]  /*c880*/  FFMA R26, R26, R8, RZ ;  /* 0x000000081a1a7223 */ /* 0x000fe200000000ff */
[----:B------:R-:W-:Y:S01]  /*c890*/  FFMA R83, R150, R79, R83 ;  /* 0x0000004f96537223 */ /* 0x000fe20000000053 */
[----:B------:R-:W-:Y:S01]  /*c8a0*/  FADD R68, RZ, -R62 ;  /* 0x8000003eff447221 */ /* 0x000fe20000000000 */
[-C--:B------:R-:W-:Y:S01]  /*c8b0*/  FMUL R72, R157, R66.reuse ;  /* 0x000000429d487220 */ /* 0x080fe20000400000 */
[-C--:B------:R-:W-:Y:S01]  /*c8c0*/  FMUL R77, R158, R66.reuse ;  /* 0x000000429e4d7220 */ /* 0x080fe20000400000 */
[-C--:B------:R-:W-:Y:S01]  /*c8d0*/  FMUL R80, R159, R66.reuse ;  /* 0x000000429f507220 */ /* 0x080fe20000400000 */
[-C--:B------:R-:W-:Y:S01]  /*c8e0*/  FMUL R87, R160, R66.reuse ;  /* 0x00000042a0577220 */ /* 0x080fe20000400000 */
[----:B------:R-:W-:Y:S01]  /*c8f0*/  FFMA R74, R149, R66, R74 ;  /* 0x00000042954a7223 */ /* 0x000fe2000000004a */
[----:B------:R-:W-:Y:S01]  /*c900*/  FADD R71, RZ, R71 ;  /* 0x00000047ff477221 */ /* 0x000fe20000000000 */
[----:B------:R-:W-:Y:S01]  /*c910*/  FFMA R11, RZ, R62, R11 ;  /* 0x0000003eff0b7223 */ /* 0x000fe2000000000b */
[----:B------:R-:W-:Y:S01]  /*c920*/  FADD R70, RZ, -R26 ;  /* 0x8000001aff467221 */ /* 0x000fe20000000000 */
[-C--:B------:R-:W-:Y:S01]  /*c930*/  FFMA R72, R151, R68.reuse, R72 ;  /* 0x0000004497487223 */ /* 0x080fe20000000048 */
[-C--:B------:R-:W-:Y:S01]  /*c940*/  FFMA R77, R152, R68.reuse, R77 ;  /* 0x00000044984d7223 */ /* 0x080fe2000000004d */
[-C--:B------:R-:W-:Y:S01]  /*c950*/  FFMA R80, R155, R68.reuse, R80 ;  /* 0x000000449b507223 */ /* 0x080fe20000000050 */
[----:B------:R-:W-:Y:S01]  /*c960*/  FFMA R91, R156, R68, R87 ;  /* 0x000000449c5b7223 */ /* 0x000fe20000000057 */
[----:B------:R-:W-:Y:S01]  /*c970*/  FADD R83, RZ, R83 ;  /* 0x00000053ff537221 */ /* 0x000fe20000000000 */
[-C--:B------:R-:W-:Y:S01]  /*c980*/  FFMA R79, R153, R66.reuse, R86 ;  /* 0x00000042994f7223 */ /* 0x080fe20000000056 */
[----:B------:R-:W-:Y:S01]  /*c990*/  FFMA R95, R154, R66, R95 ;  /* 0x000000429a5f7223 */ /* 0x000fe2000000005f */
[----:B------:R-:W-:Y:S01]  /*c9a0*/  FADD R74, R71, R74 ;  /* 0x0000004a474a7221 */ /* 0x000fe20000000000 */
[----:B------:R-:W-:Y:S01]  /*c9b0*/  FADD R11, R26, R11 ;  /* 0x0000000b1a0b7221 */ /* 0x000fe20000000000 */
[C---:B------:R-:W-:Y:S01]  /*c9c0*/  FFMA R66, R150.reuse, R68, R85 ;  /* 0x0000004496427223 */ /* 0x040fe20000000055 */
[-C--:B------:R-:W-:Y:S01]  /*c9d0*/  FFMA R72, R149, R70.reuse, R72 ;  /* 0x0000004695487223 */ /* 0x080fe20000000048 */
[-C--:B------:R-:W-:Y:S01]  /*c9e0*/  FFMA R77, R150, R70.reuse, R77 ;  /* 0x00000046964d7223 */ /* 0x080fe2000000004d */
[-C--:B------:R-:W-:Y:S01]  /*c9f0*/  FFMA R80, R153, R70.reuse, R80 ;  /* 0x0000004699507223 */ /* 0x080fe20000000050 */
[C---:B------:R-:W-:Y:S01]  /*ca00*/  FFMA R91, R154.reuse, R70, R91 ;  /* 0x000000469a5b7223 */ /* 0x040fe2000000005b */
[----:B------:R-:W-:Y:S01]  /*ca10*/  FADD R81, RZ, R81 ;  /* 0x00000051ff517221 */ /* 0x000fe20000000000 */
[----:B------:R-:W-:Y:S01]  /*ca20*/  FADD R83, R83, R78 ;  /* 0x0000004e53537221 */ /* 0x000fe20000000000 */
[-C--:B------:R-:W-:Y:S01]  /*ca30*/  FFMA R76, R149, R68.reuse, R76 ;  /* 0x00000044954c7223 */ /* 0x080fe2000000004c */
[----:B------:R-:W-:Y:S01]  /*ca40*/  FADD R73, RZ, R73 ;  /* 0x00000049ff497221 */ /* 0x000fe20000000000 */
[-C--:B------:R-:W-:Y:S01]  /*ca50*/  FFMA R85, R153, R68.reuse, R88 ;  /* 0x0000004499557223 */ /* 0x080fe20000000058 */
[----:B------:R-:W-:Y:S01]  /*ca60*/  FFMA R86, R154, R68, R97 ;  /* 0x000000449a567223 */ /* 0x000fe20000000061 */
[----:B------:R-:W-:Y:S01]  /*ca70*/  FFMA R147, R144, R69, R147 ;  /* 0x0000004590937223 */ /* 0x000fe20000000093 */
[-C--:B------:R-:W-:Y:S01]  /*ca80*/  FFMA R75, R149, R70.reuse, R75 ;  /* 0x00000046954b7223 */ /* 0x080fe2000000004b */
        /* <DEDUP_REMOVED lines=13> */
[----:B------:R-:W-:Y:S01]  /*cb60*/  FFMA R83, R158, R11, R83 ;  /* 0x0000000b9e537223 */ /* 0x000fe20000000053 */
[----:B------:R-:W-:Y:S01]  /*cb70*/  FADD R76, R73, R76 ;  /* 0x0000004c494c7221 */ /* 0x000fe20000000000 */
[----:B------:R-:W-:Y:S01]  /*cb80*/  FFMA R147, R146, R9, R147 ;  /* 0x0000000992937223 */ /* 0x000fe20000000093 */
        /* <DEDUP_REMOVED lines=23> */
[----:B------:R-:W-:Y:S01]  /*cd00*/  FFMA R76, R151, R11, R76 ;  /* 0x0000000b974c7223 */ /* 0x000fe2000000004c */
[----:B------:R-:W-:Y:S01]  /*cd10*/  FFMA R144, R144, R63, R147 ;  /* 0x0000003f90907223 */ /* 0x000fe20000000093 */
        /* <DEDUP_REMOVED lines=10> */
[----:B------:R-:W-:Y:S01]  /*cdc0*/  FFMA R9, R9, 0.44721359014511108398, RZ ;  /* 0x3ee4f92e09097823 */ /* 0x000fe200000000ff */
[----:B------:R-:W-:Y:S01]  /*cdd0*/  FFMA R16, R16, 0.44721359014511108398, RZ ;  /* 0x3ee4f92e10107823 */ /* 0x000fe200000000ff */
[----:B------:R-:W-:Y:S01]  /*cde0*/  FADD R11, RZ, R76 ;  /* 0x0000004cff0b7221 */ /* 0x000fe20000000000 */
[----:B------:R-:W-:Y:S01]  /*cdf0*/  FFMA R18, R18, 0.44721359014511108398, RZ ;  /* 0x3ee4f92e12127823 */ /* 0x000fe200000000ff */
[----:B------:R-:W-:Y:S01]  /*ce00*/  FADD R9, RZ, -R9 ;  /* 0x80000009ff097221 */ /* 0x000fe20000000000 */
[----:B------:R-:W-:Y:S01]  /*ce10*/  FADD R26, R3, R16 ;  /* 0x00000010031a7221 */ /* 0x000fe20000000000 */
[----:B------:R-:W-:Y:S01]  /*ce20*/  FADD R69, R152, R11 ;  /* 0x0000000b98457221 */ /* 0x000fe20000000000 */
[----:B------:R-:W-:Y:S01]  /*ce30*/  FADD R3, RZ, R72 ;  /* 0x00000048ff037221 */ /* 0x000fe20000000000 */
[----:B------:R-:W-:Y:S01]  /*ce40*/  FFMA R11, R11, 0.44721359014511108398, RZ ;  /* 0x3ee4f92e0b0b7823 */ /* 0x000fe200000000ff */
[----:B------:R-:W-:Y:S01]  /*ce50*/  FADD R66, R9, -R16 ;  /* 0x8000001009427221 */ /* 0x000fe20000000000 */
[----:B------:R-:W-:Y:S01]  /*ce60*/  FADD R62, R61, R18 ;  /* 0x000000123d3e7221 */ /* 0x000fe20000000000 */
[----:B------:R-:W-:Y:S01]  /*ce70*/  FADD R9, RZ, R150 ;  /* 0x00000096ff097221 */ /* 0x000fe20000000000 */
[----:B------:R-:W-:Y:S01]  /*ce80*/  FADD R61, R150, R3 ;  /* 0x00000003963d7221 */ /* 0x000fe20000000000 */
[----:B------:R-:W-:Y:S01]  /*ce90*/  FFMA R16, R3, 0.44721359014511108398, RZ ;  /* 0x3ee4f92e03107823 */ /* 0x000fe200000000ff */
[----:B------:R-:W-:Y:S01]  /*cea0*/  FADD R11, RZ, -R11 ;  /* 0x8000000bff0b7221 */ /* 0x000fe20000000000 */
[----:B------:R-:W-:Y:S01]  /*ceb0*/  FADD R3, RZ, R84 ;  /* 0x00000054ff037221 */ /* 0x000fe20000000000 */
[----:B------:R-:W-:Y:S01]  /*cec0*/  FFMA R9, R9, 0.44721359014511108398, RZ ;  /* 0x3ee4f92e09097823 */ /* 0x000fe200000000ff */
[----:B------:R-:W-:Y:S01]  /*ced0*/  FADD R16, RZ, -R16 ;  /* 0x80000010ff107221 */ /* 0x000fe20000000000 */
[----:B------:R-:W-:Y:S01]  /*cee0*/  FADD R68, R11, -R18 ;  /* 0x800000120b447221 */ /* 0x000fe20000000000 */
[----:B------:R-:W-:Y:S01]  /*cef0*/  FFMA R3, R3, 0.44721359014511108398, RZ ;  /* 0x3ee4f92e03037823 */ /* 0x000fe200000000ff */
[----:B------:R-:W-:Y:S01]  /*cf00*/  FADD R11, RZ, R82 ;  /* 0x00000052ff0b7221 */ /* 0x000fe20000000000 */
[----:B------:R-:W-:Y:S01]  /*cf10*/  FADD R18, R12, R9 ;  /* 0x000000090c127221 */ /* 0x000fe20000000000 */
[----:B------:R-:W-:Y:S01]  /*cf20*/  FADD R12, R80, R61 ;  /* 0x0000003d500c7221 */ /* 0x000fe20000000000 */
[--C-:B------:R-:W-:Y:S01]  /*cf30*/  FADD R41, R41, R3.reuse ;  /* 0x0000000329297221 */ /* 0x100fe20000000000 */
[----:B------:R-:W-:Y:S01]  /*cf40*/  FADD R68, R68, -R3 ;  /* 0x8000000344447221 */ /* 0x000fe20000000000 */
[----:B------:R-:W-:Y:S01]  /*cf50*/  FFMA R11, R11, 0.44721359014511108398, RZ ;  /* 0x3ee4f92e0b0b7823 */ /* 0x000fe200000000ff */
[----:B------:R-:W-:Y:S01]  /*cf60*/  FADD R16, R16, -R9 ;  /* 0x8000000910107221 */ /* 0x000fe20000000000 */
[----:B------:R-:W-:Y:S01]  /*cf70*/  FADD R3, RZ, R80 ;  /* 0x00000050ff037221 */ /* 0x000fe20000000000 */
[----:B------:R-:W-:Y:S01]  /*cf80*/  FADD R9, RZ, R93 ;  /* 0x0000005dff097221 */ /* 0x000fe20000000000 */
[----:B------:R-:W-:Y:S01]  /*cf90*/  FADD R61, R91, R12 ;  /* 0x0000000c5b3d7221 */ /* 0x000fe20000000000 */
[--C-:B------:R-:W-:Y:S01]  /*cfa0*/  FADD R40, R40, R11.reuse ;  /* 0x0000000b28287221 */ /* 0x100fe20000000000 */
[----:B------:R-:W-:Y:S01]  /*cfb0*/  FADD R66, R66, -R11 ;  /* 0x8000000b42427221 */ /* 0x000fe20000000000 */
[----:B------:R-:W-:Y:S01]  /*cfc0*/  FFMA R12, R3, 0.44721359014511108398, RZ ;  /* 0x3ee4f92e030c7823 */ /* 0x000fe200000000ff */
[----:B------:R-:W-:Y:S01]  /*cfd0*/  FADD R11, RZ, R91 ;  /* 0x0000005bff0b7221 */ /* 0x000fe20000000000 */
[----:B------:R-:W-:Y:S01]  /*cfe0*/  FADD R3, RZ, R95 ;  /* 0x0000005fff037221 */ /* 0x000fe20000000000 */
[----:B------:R-:W-:Y:S01]  /*cff0*/  FFMA R9, R9, 0.44721359014511108398, RZ ;  /* 0x3ee4f92e09097823 */ /* 0x000fe200000000ff */
[----:B------:R-:W-:Y:S01]  /*d000*/  FADD R72, R84, R69 ;  /* 0x0000004554487221 */ /* 0x000fe20000000000 */
[----:B------:R-:W-:Y:S01]  /*d010*/  FADD R16, R16, -R12 ;  /* 0x8000000c10107221 */ /* 0x000fe20000000000 */
[----:B------:R-:W-:Y:S01]  /*d020*/  FFMA R11, R11, 0.44721359014511108398, RZ ;  /* 0x3ee4f92e0b0b7823 */ /* 0x000fe200000000ff */
[----:B------:R-:W-:Y:S01]  /*d030*/  FFMA R3, R3, 0.44721359014511108398, RZ ;  /* 0x3ee4f92e03037823 */ /* 0x000fe200000000ff */
[----:B------:R-:W-:Y:S01]  /*d040*/  FADD R42, R42, R9 ;  /* 0x000000092a2a7221 */ /* 0x000fe20000000000 */
[----:B------:R-:W-:Y:S01]  /*d050*/  FADD R70, R82, R63 ;  /* 0x0000003f52467221 */ /* 0x000fe20000000000 */
[----:B------:R-:W-:Y:S01]  /*d060*/  FADD R72, R93, R72 ;  /* 0x000000485d487221 */ /* 0x000fe20000000000 */
[----:B------:R-:W-:Y:S01]  /*d070*/  FADD R9, R68, -R9 ;  /* 0x8000000944097221 */ /* 0x000fe20000000000 */
[----:B------:R-:W-:Y:S01]  /*d080*/  FADD R16, R16, -R11 ;  /* 0x8000000b10107221 */ /* 0x000fe20000000000 */
[--C-:B------:R-:W-:Y:S01]  /*d090*/  FADD R25, R25, R3.reuse ;  /* 0x0000000319197221 */ /* 0x100fe20000000000 */
[----:B------:R-:W-:Y:S01]  /*d0a0*/  FFMA R8, R145, R8, R144 ;  /* 0x0000000891087223 */ /* 0x000fe20000000090 */
[----:B------:R-:W-:Y:S01]  /*d0b0*/  FADD R70, R95, R70 ;  /* 0x000000465f467221 */ /* 0x000fe20000000000 */
[----:B------:R-:W-:Y:S01]  /*d0c0*/  FADD R3, R66, -R3 ;  /* 0x8000000342037221 */ /* 0x000fe20000000000 */
[----:B------:R-:W-:Y:S01]  /*d0d0*/  FADD R9, R72, R9 ;  /* 0x0000000948097221 */ /* 0x000fe20000000000 */
        /* <DEDUP_REMOVED lines=16> */
.L_x_60:
[----:B------:R-:W-:Y:S01]  /*d1e0*/  FFMA R63, R12, UR8, R63 ;  /* 0x000000080c3f7c23 */ /* 0x000fe2000800003f */
[----:B------:R-:W-:Y:S01]  /*d1f0*/  FADD R74, R42, R61 ;  /* 0x0000003d2a4a7221 */ /* 0x000fe20000000000 */
[----:B------:R-:W-:Y:S01]  /*d200*/  FFMA R8, R11, 0.25, RZ ;  /* 0x3e8000000b087823 */ /* 0x000fe200000000ff */
[----:B------:R-:W-:Y:S01]  /*d210*/  FFMA R9, R3, 0.25, RZ ;  /* 0x3e80000003097823 */ /* 0x000fe200000000ff */
[----:B------:R-:W0:Y:S01]  /*d220*/  FCHK P3, R63, 6 ;  /* 0x40c000003f007902 */ /* 0x000e220000060000 */
[----:B------:R-:W-:Y:S01]  /*d230*/  FFMA R42, R7, R63, RZ ;  /* 0x0000003f072a7223 */ /* 0x000fe200000000ff */
[--C-:B------:R-:W-:Y:S01]  /*d240*/  FADD R3, R18, R8.reuse ;  /* 0x0000000812037221 */ /* 0x100fe20000000000 */
[--C-:B------:R-:W-:Y:S01]  /*d250*/  FADD R16, R27, R8.reuse ;  /* 0x000000081b107221 */ /* 0x100fe20000000000 */
[----:B------:R-:W-:Y:S01]  /*d260*/  FADD R76, R43, R8 ;  /* 0x000000082b4c7221 */ /* 0x000fe20000000000 */
[----:B------:R-:W-:Y:S01]  /*d270*/  FFMA R8, R42, -6, R63 ;  /* 0xc0c000002a087823 */ /* 0x000fe2000000003f */
[----:B------:R-:W-:Y:S01]  /*d280*/  BSSY B2, `(.L_x_61) ;  /* 0x000000c000027945 */ /* 0x000fe20003800000 */
        /* <DEDUP_REMOVED lines=11> */
.L_x_62:
[----:B------:R-:W-:Y:S05]  /*d340*/  BSYNC B2 ;  /* 0x0000000000027941 */ /* 0x000fea0003800000 */
.L_x_61:
        /* <DEDUP_REMOVED lines=12> */
[----:B------:R-:W-:-:S02]  /*d410*/  FADD R7, R4, -R13 ;  /* 0x8000000d04077221 */ /* 0x000fc40000000000 */
[-C--:B------:R-:W-:Y:S01]  /*d420*/  FFMA R28, R28, R8.reuse, RZ ;  /* 0x000000081c1c7223 */ /* 0x080fe200000000ff */
[C---:B------:R-:W-:Y:S01]  /*d430*/  FFMA R23, R8.reuse, R23, RZ ;  /* 0x0000001708177223 */ /* 0x040fe200000000ff */
[-C--:B------:R-:W-:Y:S01]  /*d440*/  FFMA R27, R237, R8.reuse, RZ ;  /* 0x00000008ed1b7223 */ /* 0x080fe200000000ff */
[----:B------:R-:W-:Y:S01]  /*d450*/  FFMA R7, R8, R7, RZ ;  /* 0x0000000708077223 */ /* 0x000fe200000000ff */
[----:B------:R-:W-:Y:S01]  /*d460*/  FADD R163, R163, -R24 ;  /* 0x80000018a3a37221 */ /* 0x000fe20000000000 */
[----:B------:R-:W-:Y:S01]  /*d470*/  FADD R26, R70, R23 ;  /* 0x00000017461a7221 */ /* 0x000fe20000000000 */
[----:B------:R-:W-:Y:S01]  /*d480*/  FFMA R13, R29, R8, RZ ;  /* 0x000000081d0d7223 */ /* 0x000fe200000000ff */
[----:B------:R-:W-:Y:S01]  /*d490*/  FADD R15, R14, -R15 ;  /* 0x8000000f0e0f7221 */ /* 0x000fe20000000000 */
[----:B------:R-:W-:Y:S01]  /*d4a0*/  FADD R24, R11, R28 ;  /* 0x0000001c0b187221 */ /* 0x000fe20000000000 */
[----:B------:R-:W-:Y:S01]  /*d4b0*/  FMUL R182, R202, R182 ;  /* 0x000000b6cab67220 */ /* 0x000fe20000400000 */
[----:B------:R-:W-:Y:S01]  /*d4c0*/  FMUL R23, R203, R181 ;  /* 0x000000b5cb177220 */ /* 0x000fe20000400000 */
[----:B------:R-:W-:Y:S01]  /*d4d0*/  FADD R27, R72, R27 ;  /* 0x0000001b481b7221 */ /* 0x000fe20000000000 */
[----:B------:R-:W-:Y:S01]  /*d4e0*/  FADD R28, R74, R7 ;  /* 0x000000074a1c7221 */ /* 0x000fe20000000000 */
[----:B------:R-:W-:Y:S01]  /*d4f0*/  MOV R72, 0x3e2aaaab ;  /* 0x3e2aaaab00487802 */ /* 0x000fe20000000f00 */
[----:B------:R-:W-:Y:S01]  /*d500*/  FADD R13, R18, R13 ;  /* 0x0000000d120d7221 */ /* 0x000fe20000000000 */
[----:B------:R-:W-:Y:S01]  /*d510*/  MOV R7, 0x40c00000 ;  /* 0x40c0000000077802 */ /* 0x000fe20000000f00 */
[----:B------:R-:W-:Y:S01]  /*d520*/  FFMA R15, R8, R15, RZ ;  /* 0x0000000f080f7223 */ /* 0x000fe200000000ff */
[----:B------:R-:W-:Y:S01]  /*d530*/  FMUL R183, R202, R183 ;  /* 0x000000b7cab77220 */ /* 0x000fe20000400000 */
[----:B------:R-:W-:Y:S01]  /*d540*/  FMUL R18, R204, R181 ;  /* 0x000000b5cc127220 */ /* 0x000fe20000400000 */
[----:B------:R-:W-:Y:S01]  /*d550*/  FADD R11, -R23, R182 ;  /* 0x000000b6170b7221 */ /* 0x000fe20000000100 */
[----:B------:R-:W-:Y:S01]  /*d560*/  FFMA R73, R72, -R7, 1 ;  /* 0x3f80000048497423 */ /* 0x000fe20000000807 */
        /* <DEDUP_REMOVED lines=26> */
[----:B------:R-:W4:Y:S01]  /*d710*/  @P3 LDG.E R68, [R14.64+0x20] ;  /* 0x0000200a0e443981 */ /* 0x000f22000c1e1900 */
[----:B------:R-:W-:Y:S01]  /*d720*/  CS2R R70, SRZ ;  /* 0x0000000000467805 */ /* 0x000fe2000001ff00 */
[----:B------:R-:W-:-:S02]  /*d730*/  MOV R69, RZ ;  /* 0x000000ff00457202 */ /* 0x000fc40000000f00 */
[----:B------:R-:W-:Y:S02]  /*d740*/  MOV R43, RZ ;  /* 0x000000ff002b7202 */ /* 0x000fe40000000f00 */
[----:B------:R-:W-:Y:S01]  /*d750*/  MOV R61, RZ ;  /* 0x000000ff003d7202 */ /* 0x000fe20000000f00 */
[----:B--2---:R-:W-:Y:S01]  /*d760*/  @P3 FADD R69, RZ, R39 ;  /* 0x00000027ff453221 */ /* 0x004fe20000000000 */
[----:B------:R-:W-:Y:S01]  /*d770*/  MOV R39, RZ ;  /* 0x000000ff00277202 */ /* 0x000fe20000000f00 */
[----:B---3--:R-:W-:Y:S01]  /*d780*/  @P3 FADD R70, RZ, R4 ;  /* 0x00000004ff463221 */ /* 0x008fe20000000000 */
[----:B------:R-:W-:Y:S01]  /*d790*/  MOV R4, RZ ;  /* 0x000000ff00047202 */ /* 0x000fe20000000f00 */
[----:B----4-:R-:W-:Y:S01]  /*d7a0*/  @P3 FADD R71, RZ, R7 ;  /* 0x00000007ff473221 */ /* 0x010fe20000000000 */
[----:B------:R-:W-:Y:S01]  /*d7b0*/  MOV R7, RZ ;  /* 0x000000ff00077202 */ /* 0x000fe20000000f00 */
[----:B------:R-:W-:Y:S01]  /*d7c0*/  @P3 FADD R43, RZ, R9 ;  /* 0x00000009ff2b3221 */ /* 0x000fe20000000000 */
[----:B------:R-:W-:Y:S01]  /*d7d0*/  MOV R9, RZ ;  /* 0x000000ff00097202 */ /* 0x000fe20000000f00 */
[----:B------:R-:W-:Y:S01]  /*d7e0*/  @P3 FADD R9, RZ, R42 ;  /* 0x0000002aff093221 */ /* 0x000fe20000000000 */
[----:B------:R-:W-:Y:S01]  /*d7f0*/  @P3 FADD R61, RZ, R62 ;  /* 0x0000003eff3d3221 */ /* 0x000fe20000000000 */
[----:B------:R-:W-:Y:S01]  /*d800*/  @P3 FADD R7, RZ, R63 ;  /* 0x0000003fff073221 */ /* 0x000fe20000000000 */
[----:B------:R-:W-:Y:S01]  /*d810*/  @P3 FADD R39, RZ, R66 ;  /* 0x00000042ff273221 */ /* 0x000fe20000000000 */
[----:B------:R-:W-:Y:S01]  /*d820*/  @P3 FADD R4, RZ, R68 ;  /* 0x00000044ff043221 */ /* 0x000fe20000000000 */
.L_x_63:
[----:B-1----:R-:W-:Y:S01]  /*d830*/  FFMA R42, R31, R69, RZ ;  /* 0x000000451f2a7223 */ /* 0x002fe200000000ff */
[----:B------:R-:W-:Y:S01]  /*d840*/  FFMA R15, R8, R41, RZ ;  /* 0x00000029080f7223 */ /* 0x000fe200000000ff */
[C---:B------:R-:W-:Y:S01]  /*d850*/  FFMA R8, R30.reuse, R69, RZ ;  /* 0x000000451e087223 */ /* 0x040fe200000000ff */
[-C--:B------:R-:W-:Y:S01]  /*d860*/  FFMA R31, R30, R70.reuse, RZ ;  /* 0x000000461e1f7223 */ /* 0x080fe200000000ff */
[----:B------:R-:W-:Y:S01]  /*d870*/  FADD R14, R3, R40 ;  /* 0x00000028030e7221 */ /* 0x000fe20000000000 */
[----:B------:R-:W-:Y:S01]  /*d880*/  FADD R12, R12, R11 ;  /* 0x0000000b0c0c7221 */ /* 0x000fe20000000000 */
[----:B------:R-:W-:Y:S01]  /*d890*/  FFMA R41, R167, R70, R42 ;  /* 0x00000046a7297223 */ /* 0x000fe2000000002a */
[----:B------:R-:W-:Y:S01]  /*d8a0*/  FFMA R40, R30, R71, RZ ;  /* 0x000000471e287223 */ /* 0x000fe200000000ff */
[--C-:B------:R-:W-:Y:S01]  /*d8b0*/  FFMA R11, RZ, R31, R8.reuse ;  /* 0x0000001fff0b7223 */ /* 0x100fe20000000008 */
[----:B------:R-:W-:Y:S01]  /*d8c0*/  FADD R15, R16, R15 ;  /* 0x0000000f100f7221 */ /* 0x000fe20000000000 */
[----:B------:R-:W-:Y:S01]  /*d8d0*/  FFMA R42, R166, R71, R41 ;  /* 0x00000047a62a7223 */ /* 0x000fe20000000029 */
[CC--:B------:R-:W-:Y:S01]  /*d8e0*/  FFMA R16, R30.reuse, R43.reuse, RZ ;  /* 0x0000002b1e107223 */ /* 0x0c0fe200000000ff */
[----:B------:R-:W-:Y:S01]  /*d8f0*/  FFMA R11, RZ, R40, R11 ;  /* 0x00000028ff0b7223 */ /* 0x000fe2000000000b */
[----:B------:R-:W-:Y:S01]  /*d900*/  FADD R8, RZ, -R8 ;  /* 0x80000008ff087221 */ /* 0x000fe20000000000 */
[----:B------:R-:W-:Y:S01]  /*d910*/  FFMA R3, R73, R72, 0.16666667163372039795 ;  /* 0x3e2aaaab49037423 */ /* 0x000fe20000000048 */
[----:B------:R-:W-:Y:S01]  /*d920*/  FFMA R167, R167, R43, R42 ;  /* 0x0000002ba7a77223 */ /* 0x000fe2000000002a */
[----:B------:R-:W-:Y:S01]  /*d930*/  FFMA R72, RZ, R16, R11 ;  /* 0x00000010ff487223 */ /* 0x000fe2000000000b */
[----:B------:R-:W-:Y:S01]  /*d940*/  FFMA R41, R30, R9, RZ ;  /* 0x000000091e297223 */ /* 0x000fe200000000ff */
[----:B------:R-:W-:Y:S01]  /*d950*/  FADD R31, RZ, -R31 ;  /* 0x8000001fff1f7221 */ /* 0x000fe20000000000 */
[----:B------:R-:W-:Y:S01]  /*d960*/  FADD R16, RZ, -R16 ;  /* 0x80000010ff107221 */ /* 0x000fe20000000000 */
[-C--:B------:R-:W-:Y:S01]  /*d970*/  FMUL R42, R177, R8.reuse ;  /* 0x00000008b12a7220 */ /* 0x080fe20000400000 */
[-C--:B------:R-:W-:Y:S01]  /*d980*/  FMUL R43, R178, R8.reuse ;  /* 0x00000008b22b7220 */ /* 0x080fe20000400000 */
[-C--:B------:R-:W-:Y:S01]  /*d990*/  FMUL R70, R179, R8.reuse ;  /* 0x00000008b3467220 */ /* 0x080fe20000400000 */
[----:B------:R-:W-:Y:S01]  /*d9a0*/  FMUL R73, R180, R8 ;  /* 0x00000008b4497220 */ /* 0x000fe20000400000 */
[----:B------:R-:W-:Y:S01]  /*d9b0*/  FADD R11, RZ, -R41 ;  /* 0x80000029ff0b7221 */ /* 0x000fe20000000000 */
[CC--:B------:R-:W-:Y:S01]  /*d9c0*/  FMUL R8, R177.reuse, R16.reuse ;  /* 0x00000010b1087220 */ /* 0x0c0fe20000400000 */
[-C--:B------:R-:W-:Y:S01]  /*d9d0*/  FMUL R66, R177, R31.reuse ;  /* 0x0000001fb1427220 */ /* 0x080fe20000400000 */
[-C--:B------:R-:W-:Y:S01]  /*d9e0*/  FMUL R71, R178, R31.reuse ;  /* 0x0000001fb2477220 */ /* 0x080fe20000400000 */
[-C--:B------:R-:W-:Y:S01]  /*d9f0*/  FMUL R80, R179, R31.reuse ;  /* 0x0000001fb3507220 */ /* 0x080fe20000400000 */
[-C--:B------:R-:W-:Y:S01]  /*da00*/  FFMA R62, R171, R31.reuse, R42 ;  /* 0x0000001fab3e7223 */ /* 0x080fe2000000002a */
[-C--:B------:R-:W-:Y:S01]  /*da10*/  FFMA R69, R172, R31.reuse, R43 ;  /* 0x0000001fac457223 */ /* 0x080fe2000000002b */
[-C--:B------:R-:W-:Y:S01]  /*da20*/  FFMA R76, R175, R31.reuse, R70 ;  /* 0x0000001faf4c7223 */ /* 0x080fe20000000046 */
[-C--:B------:R-:W-:Y:S01]  /*da30*/  FFMA R81, R176, R31.reuse, R73 ;  /* 0x0000001fb0517223 */ /* 0x080fe20000000049 */
[----:B------:R-:W-:Y:S01]  /*da40*/  FMUL R31, R180, R31 ;  /* 0x0000001fb41f7220 */ /* 0x000fe20000400000 */
[----:B------:R-:W-:Y:S01]  /*da50*/  FFMA R167, R168, R9, R167 ;  /* 0x00000009a8a77223 */ /* 0x000fe200000000a7 */
[-C--:B------:R-:W-:Y:S01]  /*da60*/  FMUL R63, R178, R16.reuse ;  /* 0x00000010b23f7220 */ /* 0x080fe20000400000 */
[-C--:B------:R-:W-:Y:S01]  /*da70*/  FMUL R74, R179, R16.reuse ;  /* 0x00000010b34a7220 */ /* 0x080fe20000400000 */
[-C--:B------:R-:W-:Y:S01]  /*da80*/  FMUL R79, R180, R16.reuse ;  /* 0x00000010b44f7220 */ /* 0x080fe20000400000 */
[----:B------:R-:W-:Y:S01]  /*da90*/  FFMA R9, R30, R61, RZ ;  /* 0x0000003d1e097223 */ /* 0x000fe200000000ff */
[----:B------:R-:W-:Y:S01]  /*daa0*/  FADD R40, RZ, -R40 ;  /* 0x80000028ff287221 */ /* 0x000fe20000000000 */
[-C--:B------:R-:W-:Y:S01]  /*dab0*/  FFMA R68, R171, R16.reuse, R42 ;  /* 0x00000010ab447223 */ /* 0x080fe2000000002a */
[-C--:B------:R-:W-:Y:S01]  /*dac0*/  FFMA R82, R175, R16.reuse, R70 ;  /* 0x00000010af527223 */ /* 0x080fe20000000046 */
[CC--:B------:R-:W-:Y:S01]  /*dad0*/  FFMA R42, R171.reuse, R11.reuse, R8 ;  /* 0x0000000bab2a7223 */ /* 0x0c0fe20000000008 */
[-C--:B------:R-:W-:Y:S01]  /*dae0*/  FFMA R75, R172, R16.reuse, R43 ;  /* 0x00000010ac4b7223 */ /* 0x080fe2000000002b */
[----:B------:R-:W-:Y:S01]  /*daf0*/  FFMA R83, R176, R16, R73 ;  /* 0x00000010b0537223 */ /* 0x000fe20000000049 */
[-C--:B------:R-:W-:Y:S01]  /*db00*/  FFMA R70, R171, R11.reuse, R66 ;  /* 0x0000000bab467223 */ /* 0x080fe20000000042 */
[-C--:B------:R-:W-:Y:S01]  /*db10*/  FFMA R77, R172, R11.reuse, R71 ;  /* 0x0000000bac4d7223 */ /* 0x080fe20000000047 */
[-C--:B------:R-:W-:Y:S01]  /*db20*/  FFMA R87, R176, R11.reuse, R31 ;  /* 0x0000000bb0577223 */ /* 0x080fe2000000001f */
[----:B------:R-:W-:Y:S01]  /*db30*/  FADD R8, R41, R72 ;  /* 0x0000004829087221 */ /* 0x000fe20000000000 */
[-C--:B------:R-:W-:Y:S01]  /*db40*/  FFMA R63, R172, R11.reuse, R63 ;  /* 0x0000000bac3f7223 */ /* 0x080fe2000000003f */
[CC--:B------:R-:W-:Y:S01]  /*db50*/  FFMA R78, R175.reuse, R11.reuse, R74 ;  /* 0x0000000baf4e7223 */ /* 0x0c0fe2000000004a */
[-C--:B------:R-:W-:Y:S01]  /*db60*/  FFMA R80, R175, R11.reuse, R80 ;  /* 0x0000000baf507223 */ /* 0x080fe20000000050 */
[----:B------:R-:W-:Y:S01]  /*db70*/  FFMA R71, R176, R11, R79 ;  /* 0x0000000bb0477223 */ /* 0x000fe2000000004f */
[----:B------:R-:W-:Y:S01]  /*db80*/  FADD R16, RZ, -R9 ;  /* 0x80000009ff107221 */ /* 0x000fe20000000000 */
[-C--:B------:R-:W-:Y:S01]  /*db90*/  FMUL R66, R177, R40.reuse ;  /* 0x00000028b1427220 */ /* 0x080fe20000400000 */
[-C--:B------:R-:W-:Y:S01]  /*dba0*/  FMUL R31, R178, R40.reuse ;  /* 0x00000028b21f7220 */ /* 0x080fe20000400000 */
[-C--:B------:R-:W-:Y:S01]  /*dbb0*/  FMUL R72, R179, R40.reuse ;  /* 0x00000028b3487220 */ /* 0x080fe20000400000 */
[----:B------:R-:W-:Y:S01]  /*dbc0*/  FMUL R41, R180, R40 ;  /* 0x00000028b4297220 */ /* 0x000fe20000400000 */
[----:B------:R-:W-:Y:S01]  /*dbd0*/  FFMA R11, R30, R7, RZ ;  /* 0x000000071e0b7223 */ /* 0x000fe200000000ff */
        /* <DEDUP_REMOVED lines=9> */
[----:B------:R-:W-:Y:S01]  /*dc70*/  FFMA R31, R30, R39, RZ ;  /* 0x000000271e1f7223 */ /* 0x000fe200000000ff */
[----:B------:R-:W-:Y:S01]  /*dc80*/  FFMA R8, RZ, R9, R8 ;  /* 0x00000009ff087223 */ /* 0x000fe20000000008 */
[C---:B------:R-:W-:Y:S01]  /*dc90*/  FFMA R62, R169.reuse, R40, R62 ;  /* 0x00000028a93e7223 */ /* 0x040fe2000000003e */
[----:B------:R-:W-:Y:S01]  /*dca0*/  FFMA R63, R169, R16, R68 ;  /* 0x00000010a93f7223 */ /* 0x000fe20000000044 */
[-C--:B------:R-:W-:Y:S01]  /*dcb0*/  FFMA R72, R170, R40.reuse, R69 ;  /* 0x00000028aa487223 */ /* 0x080fe20000000045 */
[-C--:B------:R-:W-:Y:S01]  /*dcc0*/  FFMA R78, R173, R40.reuse, R76 ;  /* 0x00000028ad4e7223 */ /* 0x080fe2000000004c */
[C---:B------:R-:W-:Y:S01]  /*dcd0*/  FFMA R85, R174.reuse, R40, R81 ;  /* 0x00000028ae557223 */ /* 0x040fe20000000051 */
[----:B------:R-:W-:Y:S01]  /*dce0*/  FFMA R68, R174, R16, R83 ;  /* 0x00000010ae447223 */ /* 0x000fe20000000053 */
[----:B------:R-:W-:Y:S01]  /*dcf0*/  FFMA R30, R30, R4, RZ ;  /* 0x000000041e1e7223 */ /* 0x000fe200000000ff */
[----:B------:R-:W-:Y:S01]  /*dd00*/  FADD R40, RZ, -R31 ;  /* 0x8000001fff287221 */ /* 0x000fe20000000000 */
[-C--:B------:R-:W-:Y:S01]  /*dd10*/  FMUL R42, R177, R16.reuse ;  /* 0x00000010b12a7220 */ /* 0x080fe20000400000 */
[-C--:B------:R-:W-:Y:S01]  /*dd20*/  FMUL R69, R178, R16.reuse ;  /* 0x00000010b2457220 */ /* 0x080fe20000400000 */
[-C--:B------:R-:W-:Y:S01]  /*dd30*/  FMUL R76, R179, R16.reuse ;  /* 0x00000010b34c7220 */ /* 0x080fe20000400000 */
[----:B------:R-:W-:Y:S01]  /*dd40*/  FMUL R83, R180, R16 ;  /* 0x00000010b4537220 */ /* 0x000fe20000400000 */
[----:B------:R-:W-:Y:S01]  /*dd50*/  FFMA R8, RZ, R11, R8 ;  /* 0x0000000bff087223 */ /* 0x000fe20000000008 */
[----:B------:R-:W-:Y:S01]  /*dd60*/  FADD R41, RZ, -R30 ;  /* 0x8000001eff297221 */ /* 0x000fe20000000000 */
[-C--:B------:R-:W-:Y:S01]  /*dd70*/  FFMA R42, R171, R40.reuse, R42 ;  /* 0x00000028ab2a7223 */ /* 0x080fe2000000002a */
[-C--:B------:R-:W-:Y:S01]  /*dd80*/  FFMA R71, R172, R40.reuse, R69 ;  /* 0x00000028ac477223 */ /* 0x080fe20000000045 */
[-C--:B------:R-:W-:Y:S01]  /*dd90*/  FFMA R76, R175, R40.reuse, R76 ;  /* 0x00000028af4c7223 */ /* 0x080fe2000000004c */
[----:B------:R-:W-:Y:S01]  /*dda0*/  FFMA R83, R176, R40, R83 ;  /* 0x00000028b0537223 */ /* 0x000fe20000000053 */
[----:B------:R-:W-:Y:S01]  /*ddb0*/  FADD R62, RZ, R62 ;  /* 0x0000003eff3e7221 */ /* 0x000fe20000000000 */
[----:B------:R-:W-:Y:S01]  /*ddc0*/  FFMA R31, RZ, R31, R8 ;  /* 0x0000001fff1f7223 */ /* 0x000fe20000000008 */
[-C--:B------:R-:W-:Y:S01]  /*ddd0*/  FFMA R42, R169, R41.reuse, R42 ;  /* 0x00000029a92a7223 */ /* 0x080fe2000000002a */
[-C--:B------:R-:W-:Y:S01]  /*dde0*/  FFMA R71, R170, R41.reuse, R71 ;  /* 0x00000029aa477223 */ /* 0x080fe20000000047 */
[CC--:B------:R-:W-:Y:S01]  /*ddf0*/  FFMA R76, R173.reuse, R41.reuse, R76 ;  /* 0x00000029ad4c7223 */ /* 0x0c0fe2000000004c */
[-C--:B------:R-:W-:Y:S01]  /*de00*/  FFMA R83, R174, R41.reuse, R83 ;  /* 0x00000029ae537223 */ /* 0x080fe20000000053 */
[-C--:B------:R-:W-:Y:S01]  /*de10*/  FFMA R75, R170, R16.reuse, R75 ;  /* 0x00000010aa4b7223 */ /* 0x080fe2000000004b */
[----:B------:R-:W-:Y:S01]  /*de20*/  FADD R72, RZ, R72 ;  /* 0x00000048ff487221 */ /* 0x000fe20000000000 */
[----:B------:R-:W-:Y:S01]  /*de30*/  FADD R62, R62, R63 ;  /* 0x0000003f3e3e7221 */ /* 0x000fe20000000000 */
[----:B------:R-:W-:Y:S01]  /*de40*/  FADD R31, R30, R31 ;  /* 0x0000001f1e1f7221 */ /* 0x000fe20000000000 */
[----:B------:R-:W-:Y:S01]  /*de50*/  FFMA R81, R173, R16, R82 ;  /* 0x00000010ad517223 */ /* 0x000fe20000000052 */
[-C--:B------:R-:W-:Y:S01]  /*de60*/  FFMA R70, R169, R40.reuse, R70 ;  /* 0x00000028a9467223 */ /* 0x080fe20000000046 */
[----:B------:R-:W-:Y:S01]  /*de70*/  FADD R43, RZ, R43 ;  /* 0x0000002bff2b7221 */ /* 0x000fe20000000000 */
[-C--:B------:R-:W-:Y:S01]  /*de80*/  FFMA R16, R170, R40.reuse, R77 ;  /* 0x00000028aa107223 */ /* 0x080fe2000000004d */
[----:B------:R-:W-:Y:S01]  /*de90*/  FADD R73, RZ, R73 ;  /* 0x00000049ff497221 */ /* 0x000fe20000000000 */
[-C--:B------:R-:W-:Y:S01]  /*dea0*/  FFMA R80, R173, R40.reuse, R80 ;  /* 0x00000028ad507223 */ /* 0x080fe20000000050 */
[----:B------:R-:W-:Y:S01]  /*deb0*/  FFMA R87, R174, R40, R87 ;  /* 0x00000028ae577223 */ /* 0x000fe20000000057 */
[-C--:B------:R-:W-:Y:S01]  /*dec0*/  FFMA R69, R169, R41.reuse, R66 ;  /* 0x00000029a9457223 */ /* 0x080fe20000000042 */
[-C--:B------:R-:W-:Y:S01]  /*ded0*/  FFMA R74, R170, R41.reuse, R74 ;  /* 0x00000029aa4a7223 */ /* 0x080fe2000000004a */
[-C--:B------:R-:W-:Y:S01]  /*dee0*/  FFMA R77, R173, R41.reuse, R84 ;  /* 0x00000029ad4d7223 */ /* 0x080fe20000000054 */
[----:B------:R-:W-:Y:S01]  /*def0*/  FFMA R88, R174, R41, R88 ;  /* 0x00000029ae587223 */ /* 0x000fe20000000058 */
[----:B------:R-:W-:Y:S01]  /*df00*/  FFMA R167, R164, R61, R167 ;  /* 0x0000003da4a77223 */ /* 0x000fe200000000a7 */
[----:B------:R-:W-:Y:S01]  /*df10*/  FADD R42, RZ, R42 ;  /* 0x0000002aff2a7221 */ /* 0x000fe20000000000 */
[----:B------:R-:W-:Y:S01]  /*df20*/  FADD R71, RZ, R71 ;  /* 0x00000047ff477221 */ /* 0x000fe20000000000 */
[----:B------:R-:W-:Y:S01]  /*df30*/  FADD R79, RZ, R79 ;  /* 0x0000004fff4f7221 */ /* 0x000fe20000000000 */
[----:B------:R-:W-:Y:S01]  /*df40*/  FADD R76, RZ, R76 ;  /* 0x0000004cff4c7221 */ /* 0x000fe20000000000 */
[----:B------:R-:W-:Y:S01]  /*df50*/  FADD R78, RZ, R78 ;  /* 0x0000004eff4e7221 */ /* 0x000fe20000000000 */
[----:B------:R-:W-:Y:S01]  /*df60*/  FADD R85, RZ, R85 ;  /* 0x00000055ff557221 */ /* 0x000fe20000000000 */
[----:B------:R-:W-:Y:S01]  /*df70*/  FADD R86, RZ, R86 ;  /* 0x00000056ff567221 */ /* 0x000fe20000000000 */
[----:B------:R-:W-:Y:S01]  /*df80*/  FADD R83, RZ, R83 ;  /* 0x00000053ff537221 */ /* 0x000fe20000000000 */
[----:B------:R-:W-:Y:S01]  /*df90*/  FADD R75, R72, R75 ;  /* 0x0000004b484b7221 */ /* 0x000fe20000000000 */
[----:B------:R-:W-:Y:S01]  /*dfa0*/  FFMA R62, R177, R31, R62 ;  /* 0x0000001fb13e7223 */ /* 0x000fe2000000003e */
[----:B------:R-:W-:Y:S01]  /*dfb0*/  FADD R70, R43, R70 ;  /* 0x000000462b467221 */ /* 0x000fe20000000000 */
[----:B------:R-:W-:Y:S01]  /*dfc0*/  FADD R73, R73, R16 ;  /* 0x0000001049497221 */ /* 0x000fe20000000000 */
[----:B------:R-:W-:Y:S01]  /*dfd0*/  FFMA R167, R166, R7, R167 ;  /* 0x00000007a6a77223 */ /* 0x000fe200000000a7 */
        /* <DEDUP_REMOVED lines=34> */
[----:B------:R-:W-:Y:S01]  /*e200*/  FADD R9, RZ, R178 ;  /* 0x000000b2ff097221 */ /* 0x000fe20000000000 */
[----:B------:R-:W-:Y:S01]  /*e210*/  FFMA R7, R7, 0.44721359014511108398, RZ ;  /* 0x3ee4f92e07077823 */ /* 0x000fe200000000ff */
[----:B------:R-:W-:Y:S01]  /*e220*/  FADD R11, RZ, R73 ;  /* 0x00000049ff0b7221 */ /* 0x000fe20000000000 */
[----:B------:R-:W-:Y:S01]  /*e230*/  FADD R73, R73, R8 ;  /* 0x0000000849497221 */ /* 0x000fe20000000000 */
[----:B------:R-:W-:Y:S01]  /*e240*/  FFMA R16, R9, 0.44721359014511108398, RZ ;  /* 0x3ee4f92e09107823 */ /* 0x000fe200000000ff */
[----:B------:R-:W-:Y:S01]  /*e250*/  FADD R7, RZ, -R7 ;  /* 0x80000007ff077221 */ /* 0x000fe20000000000 */
[----:B------:R-:W-:Y:S01]  /*e260*/  FFMA R8, R8, 0.44721359014511108398, RZ ;  /* 0x3ee4f92e08087823 */ /* 0x000fe200000000ff */
[----:B------:R-:W-:Y:S01]  /*e270*/  FFMA R11, R11, 0.44721359014511108398, RZ ;  /* 0x3ee4f92e0b0b7823 */ /* 0x000fe200000000ff */
[--C-:B------:R-:W-:Y:S01]  /*e280*/  FADD R67, R67, R16.reuse ;  /* 0x0000001043437221 */ /* 0x100fe20000000000 */
[----:B------:R-:W-:Y:S01]  /*e290*/  FADD R30, R7, -R16 ;  /* 0x80000010071e7221 */ /* 0x000fe20000000000 */
[----:B------:R-:W-:Y:S01]  /*e2a0*/  FADD R8, RZ, -R8 ;  /* 0x80000008ff087221 */ /* 0x000fe20000000000 */
[----:B------:R-:W-:Y:S01]  /*e2b0*/  FADD R16, R6, R11 ;  /* 0x0000000b06107221 */ /* 0x000fe20000000000 */
[----:B------:R-:W-:Y:S01]  /*e2c0*/  FADD R6, RZ, R42 ;  /* 0x0000002aff067221 */ /* 0x000fe20000000000 */
[----:B------:R-:W-:Y:S01]  /*e2d0*/  FADD R7, RZ, R71 ;  /* 0x00000047ff077221 */ /* 0x000fe20000000000 */
[----:B------:R-:W-:Y:S01]  /*e2e0*/  FADD R11, R8, -R11 ;  /* 0x8000000b080b7221 */ /* 0x000fe20000000000 */
[----:B------:R-:W-:Y:S01]  /*e2f0*/  FADD R8, RZ, R78 ;  /* 0x0000004eff087221 */ /* 0x000fe20000000000 */
[----:B------:R-:W-:Y:S01]  /*e300*/  FADD R71, R71, R6 ;  /* 0x0000000647477221 */ /* 0x000fe20000000000 */
[----:B------:R-:W-:Y:S01]  /*e310*/  FFMA R9, R6, 0.44721359014511108398, RZ ;  /* 0x3ee4f92e06097823 */ /* 0x000fe200000000ff */
[----:B------:R-:W-:Y:S01]  /*e320*/  FADD R6, RZ, R80 ;  /* 0x00000050ff067221 */ /* 0x000fe20000000000 */
[----:B------:R-:W-:Y:S01]  /*e330*/  FADD R40, R78, R31 ;  /* 0x0000001f4e287221 */ /* 0x000fe20000000000 */
[----:B------:R-:W-:Y:S01]  /*e340*/  FFMA R31, R8, 0.44721359014511108398, RZ ;  /* 0x3ee4f92e081f7823 */ /* 0x000fe200000000ff */
[----:B------:R-:W-:Y:S01]  /*e350*/  FFMA R7, R7, 0.44721359014511108398, RZ ;  /* 0x3ee4f92e07077823 */ /* 0x000fe200000000ff */
[----:B------:R-:W-:Y:S01]  /*e360*/  FADD R9, RZ, -R9 ;  /* 0x80000009ff097221 */ /* 0x000fe20000000000 */
[----:B------:R-:W-:Y:S01]  /*e370*/  FFMA R6, R6, 0.44721359014511108398, RZ ;  /* 0x3ee4f92e06067823 */ /* 0x000fe200000000ff */
[----:B------:R-:W-:Y:S01]  /*e380*/  FFMA R164, R164, R39, R167 ;  /* 0x00000027a4a47223 */ /* 0x000fe200000000a7 */
[----:B------:R-:W-:Y:S01]  /*e390*/  FADD R39, R24, R31 ;  /* 0x0000001f18277221 */ /* 0x000fe20000000000 */
[----:B------:R-:W-:Y:S01]  /*e3a0*/  FADD R8, R76, R71 ;  /* 0x000000474c087221 */ /* 0x000fe20000000000 */
[--C-:B------:R-:W-:Y:S01]  /*e3b0*/  FADD R64, R64, R7.reuse ;  /* 0x0000000740407221 */ /* 0x100fe20000000000 */
[----:B------:R-:W-:Y:S01]  /*e3c0*/  FADD R9, R9, -R7 ;  /* 0x8000000709097221 */ /* 0x000fe20000000000 */
[--C-:B------:R-:W-:Y:S01]  /*e3d0*/  FADD R26, R26, R6.reuse ;  /* 0x000000061a1a7221 */ /* 0x100fe20000000000 */
[----:B------:R-:W-:Y:S01]  /*e3e0*/  FADD R24, R11, -R6 ;  /* 0x800000060b187221 */ /* 0x000fe20000000000 */
[----:B------:R-:W-:Y:S01]  /*e3f0*/  FADD R6, RZ, R76 ;  /* 0x0000004cff067221 */ /* 0x000fe20000000000 */
[----:B------:R-:W-:Y:S01]  /*e400*/  FADD R7, RZ, R87 ;  /* 0x00000057ff077221 */ /* 0x000fe20000000000 */
[----:B------:R-:W-:Y:S01]  /*e410*/  FADD R30, R30, -R31 ;  /* 0x8000001f1e1e7221 */ /* 0x000fe20000000000 */
[----:B------:R-:W-:Y:S01]  /*e420*/  FADD R31, R83, R8 ;  /* 0x00000008531f7221 */ /* 0x000fe20000000000 */
[----:B------:R-:W-:Y:S01]  /*e430*/  FADD R8, RZ, R83 ;  /* 0x00000053ff087221 */ /* 0x000fe20000000000 */
[----:B------:R-:W-:Y:S01]  /*e440*/  FFMA R11, R6, 0.44721359014511108398, RZ ;  /* 0x3ee4f92e060b7823 */ /* 0x000fe200000000ff */
[----:B------:R-:W-:Y:S01]  /*e450*/  FFMA R7, R7, 0.44721359014511108398, RZ ;  /* 0x3ee4f92e07077823 */ /* 0x000fe200000000ff */
[----:B------:R-:W-:Y:S01]  /*e460*/  FADD R42, R80, R73 ;  /* 0x00000049502a7221 */ /* 0x000fe20000000000 */
[----:B------:R-:W-:Y:S01]  /*e470*/  FADD R6, RZ, R85 ;  /* 0x00000055ff067221 */ /* 0x000fe20000000000 */
[----:B------:R-:W-:Y:S01]  /*e480*/  FFMA R8, R8, 0.44721359014511108398, RZ ;  /* 0x3ee4f92e08087823 */ /* 0x000fe200000000ff */
[----:B------:R-:W-:Y:S01]  /*e490*/  FADD R9, R9, -R11 ;  /* 0x8000000b09097221 */ /* 0x000fe20000000000 */
[--C-:B------:R-:W-:Y:S01]  /*e4a0*/  FADD R28, R28, R7.reuse ;  /* 0x000000071c1c7221 */ /* 0x100fe20000000000 */
[----:B------:R-:W-:Y:S01]  /*e4b0*/  FADD R42, R87, R42 ;  /* 0x0000002a572a7221 */ /* 0x000fe20000000000 */
[----:B------:R-:W-:Y:S01]  /*e4c0*/  FFMA R6, R6, 0.44721359014511108398, RZ ;  /* 0x3ee4f92e06067823 */ /* 0x000fe200000000ff */
[----:B------:R-:W-:Y:S01]  /*e4d0*/  FADD R7, R24, -R7 ;  /* 0x8000000718077221 */ /* 0x000fe20000000000 */
[--C-:B------:R-:W-:Y:S01]  /*e4e0*/  FADD R29, R29, R8.reuse ;  /* 0x000000081d1d7221 */ /* 0x100fe20000000000 */
[----:B------:R-:W-:Y:S01]  /*e4f0*/  FADD R8, R9, -R8 ;  /* 0x8000000809087221 */ /* 0x000fe20000000000 */
[----:B------:R-:W-:Y:S01]  /*e500*/  FFMA R4, R165, R4, R164 ;  /* 0x00000004a5047223 */ /* 0x000fe200000000a4 */
[----:B------:R-:W-:Y:S01]  /*e510*/  FADD R40, R85, R40 ;  /* 0x0000002855287221 */ /* 0x000fe20000000000 */
[--C-:B------:R-:W-:Y:S01]  /*e520*/  FADD R9, R30, -R6.reuse ;  /* 0x800000061e097221 */ /* 0x100fe20000000000 */
        /* <DEDUP_REMOVED lines=17> */
.L_x_64:
[----:B------:R-:W-:Y:S01]  /*e640*/  FFMA R41, R11, UR8, R4 ;  /* 0x000000080b297c23 */ /* 0x000fe20008000004 */
[--C-:B------:R-:W-:Y:S01]  /*e650*/  FADD R43, R16, R7.reuse ;  /* 0x00000007102b7221 */ /* 0x100fe20000000000 */
[--C-:B------:R-:W-:Y:S01]  /*e660*/  FADD R61, R26, R7.reuse ;  /* 0x000000071a3d7221 */ /* 0x100fe20000000000 */
[----:B------:R-:W-:Y:S01]  /*e670*/  FADD R16, R28, R7 ;  /* 0x000000071c107221 */ /* 0x000fe20000000000 */
[----:B------:R-:W0:Y:S01]  /*e680*/  FCHK P3, R41, 6 ;  /* 0x40c0000029007902 */ /* 0x000e220000060000 */
[----:B------:R-:W-:Y:S01]  /*e690*/  FFMA R7, R8, 0.25, RZ ;  /* 0x3e80000008077823 */ /* 0x000fe200000000ff */
[----:B------:R-:W-:Y:S01]  /*e6a0*/  FFMA R4, R3, R41, RZ ;  /* 0x0000002903047223 */ /* 0x000fe200000000ff */
[----:B------:R-:W-:Y:S01]  /*e6b0*/  FFMA R6, R6, 0.25, RZ ;  /* 0x3e80000006067823 */ /* 0x000fe200000000ff */
[----:B------:R-:W-:Y:S01]  /*e6c0*/  BSSY B2, `(.L_x_65) ;  /* 0x000000d000027945 */ /* 0x000fe20003800000 */
[--C-:B------:R-:W-:Y:S01]  /*e6d0*/  FADD R64, R64, R7.reuse ;  /* 0x0000000740407221 */ /* 0x100fe20000000000 */
[--C-:B------:R-:W-:Y:S01]  /*e6e0*/  FADD R63, R14, R7.reuse ;  /* 0x000000070e3f7221 */ /* 0x100fe20000000000 */
[----:B------:R-:W-:Y:S01]  /*e6f0*/  FADD R9, R29, R7 ;  /* 0x000000071d097221 */ /* 0x000fe20000000000 */
[----:B------:R-:W-:Y:S01]  /*e700*/  FFMA R7, R4, -6, R41 ;  /* 0xc0c0000004077823 */ /* 0x000fe20000000029 */
[--C-:B------:R-:W-:Y:S01]  /*e710*/  FADD R67, R67, R6.reuse ;  /* 0x0000000643437221 */ /* 0x100fe20000000000 */
[--C-:B------:R-:W-:Y:S01]  /*e720*/  FADD R42, R39, R6.reuse ;  /* 0x00000006272a7221 */ /* 0x100fe20000000000 */
[----:B------:R-:W-:Y:S01]  /*e730*/  FADD R6, R27, R6 ;  /* 0x000000061b067221 */ /* 0x000fe20000000000 */
[----:B------:R-:W-:Y:S01]  /*e740*/  FFMA R232, R3, R7, R4 ;  /* 0x0000000703e87223 */ /* 0x000fe20000000004 */
[----:B0-----:R-:W-:Y:S05]  /*e750*/  @!P3 BRA `(.L_x_66) ;  /* 0x000000300000b947 */ /* 0x001fea0003800000 */
[----:B------:R-:W-:Y:S02]  /*e760*/  MOV R40, 0x40c00000 ;  /* 0x40c0000000287802 */ /* 0x000fe40000000f00 */
[----:B------:R-:W-:-:S02]  /*e770*/  MOV R231, 0xe790 ;  /* 0x0000e79000e77802 */ /* 0x000fc40000000f00 */
[----:B------:R-:W-:Y:S05]  /*e780*/  CALL.REL.NOINC `($__internal_2_$__cuda_sm3x_div_rn_noftz_f32_slowpath) ;  /* 0x00002a8000007944 */ /* 0x000fea0003c00000 */
.L_x_66:
[----:B------:R-:W-:Y:S05]  /*e790*/  BSYNC B2 ;  /* 0x0000000000027941 */ /* 0x000fea0003800000 */
.L_x_65:
[----:B------:R-:W2:Y:S04]  /*e7a0*/  @P1 LDG.E R28, [R242.64+0x8] ;  /* 0x0000080af21c1981 */ /* 0x000ea8000c1e1900 */
[----:B------:R-:W3:Y:S04]  /*e7b0*/  @P1 LDG.E R7, [R242.64] ;  /* 0x0000000af2071981 */ /* 0x000ee8000c1e1900 */
        /* <DEDUP_REMOVED lines=8> */
[----:B------:R-:W-:Y:S01]  /*e840*/  FADD R4, R37, -R5 ;  /* 0x8000000525047221 */ /* 0x000fe20000000000 */
[----:B0-----:R-:W-:Y:S01]  /*e850*/  FADD R3, RZ, R232 ;  /* 0x000000e8ff037221 */ /* 0x001fe20000000000 */
[----:B------:R-:W-:Y:S01]  /*e860*/  FADD R182, R23, -R182 ;  /* 0x800000b617b67221 */ /* 0x000fe20000000000 */
[----:B------:R-:W-:Y:S01]  /*e870*/  FADD R52, R53, -R52 ;  /* 0x8000003435347221 */ /* 0x000fe20000000000 */
[C---:B------:R-:W-:Y:S01]  /*e880*/  FMUL R205, R202.reuse, R205 ;  /* 0x000000cdcacd7220 */ /* 0x040fe20000400000 */
[----:B------:R-:W-:Y:S01]  /*e890*/  FMUL R14, R203, R201 ;  /* 0x000000c9cb0e7220 */ /* 0x000fe20000400000 */
[----:B------:R-:W-:Y:S01]  /*e8a0*/  FFMA R4, R3, R4, RZ ;  /* 0x0000000403047223 */ /* 0x000fe200000000ff */
[----:B------:R-:W-:Y:S01]  /*e8b0*/  FFMA R23, R239, R3, RZ ;  /* 0x00000003ef177223 */ /* 0x000fe200000000ff */
[----:B------:R-:W-:Y:S01]  /*e8c0*/  FMUL R202, R202, R206 ;  /* 0x000000cecaca7220 */ /* 0x000fe20000400000 */
[----:B------:R-:W-:Y:S01]  /*e8d0*/  FMUL R201, R204, R201 ;  /* 0x000000c9ccc97220 */ /* 0x000fe20000400000 */
[----:B------:R-:W-:Y:S01]  /*e8e0*/  FADD R8, R183, -R18 ;  /* 0x80000012b7087221 */ /* 0x000fe20000000000 */
[----:B------:R-:W-:Y:S01]  /*e8f0*/  FFMA R11, R3, R52, RZ ;  /* 0x00000034030b7223 */ /* 0x000fe200000000ff */
[----:B------:R-:W-:Y:S01]  /*e900*/  FADD R18, R9, R4 ;  /* 0x0000000409127221 */ /* 0x000fe20000000000 */
[----:B------:R-:W-:Y:S01]  /*e910*/  FADD R23, R6, R23 ;  /* 0x0000001706177221 */ /* 0x000fe20000000000 */
[----:B------:R-:W-:Y:S01]  /*e920*/  FADD R6, -R202, R201 ;  /* 0x000000c9ca067221 */ /* 0x000fe20000000100 */
[----:B------:R-:W-:Y:S01]  /*e930*/  FADD R4, -R14, R205 ;  /* 0x000000cd0e047221 */ /* 0x000fe20000000100 */
[----:B------:R-:W-:Y:S01]  /*e940*/  FADD R11, R16, R11 ;  /* 0x0000000b100b7221 */ /* 0x000fe20000000000 */
[C---:B------:R-:W-:Y:S01]  /*e950*/  FFMA R25, R3.reuse, R8, RZ ;  /* 0x0000000803197223 */ /* 0x040fe200000000ff */
[-C--:B------:R-:W-:Y:S01]  /*e960*/  FFMA R9, R32, R3.reuse, RZ ;  /* 0x0000000320097223 */ /* 0x080fe200000000ff */
[----:B------:R-:W-:Y:S01]  /*e970*/  FFMA R26, R238, R3, RZ ;  /* 0x00000003ee1a7223 */ /* 0x000fe200000000ff */
[C---:B------:R-:W-:Y:S01]  /*e980*/  FFMA R24, R3.reuse, R182, RZ ;  /* 0x000000b603187223 */ /* 0x040fe200000000ff */
[C---:B------:R-:W-:Y:S01]  /*e990*/  FFMA R8, R3.reuse, R6, RZ ;  /* 0x0000000603087223 */ /* 0x040fe200000000ff */
[----:B------:R-:W-:Y:S01]  /*e9a0*/  FFMA R16, R3, R4, RZ ;  /* 0x0000000403107223 */ /* 0x000fe200000000ff */
[----:B------:R-:W-:-:S02]  /*e9b0*/  MOV R52, 0x3e2aaaab ;  /* 0x3e2aaaab00347802 */ /* 0x000fc40000000f00 */
[----:B------:R-:W-:Y:S01]  /*e9c0*/  MOV R3, 0x40c00000 ;  /* 0x40c0000000037802 */ /* 0x000fe20000000f00 */
[----:B------:R-:W-:Y:S01]  /*e9d0*/  FADD R9, R42, R9 ;  /* 0x000000092a097221 */ /* 0x000fe20000000000 */
[----:B------:R-:W-:Y:S01]  /*e9e0*/  FADD R25, R64, R25 ;  /* 0x0000001940197221 */ /* 0x000fe20000000000 */
[----:B------:R-:W-:Y:S01]  /*e9f0*/  FADD R24, R43, R24 ;  /* 0x000000182b187221 */ /* 0x000fe20000000000 */
[----:B------:R-:W-:Y:S01]  /*ea00*/  FADD R26, R67, R26 ;  /* 0x0000001a431a7221 */ /* 0x000fe20000000000 */
[----:B------:R-:W-:Y:S01]  /*ea10*/  FFMA R53, R52, -R3, 1 ;  /* 0x3f80000034357423 */ /* 0x000fe20000000803 */
        /* <DEDUP_REMOVED lines=27> */
[----:B------:R-:W-:Y:S02]  /*ebd0*/  MOV R40, RZ ;  /* 0x000000ff00287202 */ /* 0x000fe40000000f00 */
[----:B0-----:R-:W-:Y:S01]  /*ebe0*/  MOV R28, RZ ;  /* 0x000000ff001c7202 */ /* 0x001fe20000000f00 */
        /* <DEDUP_REMOVED lines=11> */
.L_x_67:
[-C--:B-1----:R-:W-:Y:S01]  /*eca0*/  FFMA R34, R34, R7.reuse, RZ ;  /* 0x0000000722227223 */ /* 0x082fe200000000ff */
[C---:B------:R-:W-:Y:S01]  /*ecb0*/  FFMA R7, R33.reuse, R7, RZ ;  /* 0x0000000721077223 */ /* 0x040fe200000000ff */
[CC--:B------:R-:W-:Y:S01]  /*ecc0*/  FFMA R30, R33.reuse, R4.reuse, RZ ;  /* 0x00000004211e7223 */ /* 0x0c0fe200000000ff */
[-C--:B------:R-:W-:Y:S01]  /*ecd0*/  FFMA R29, R33, R5.reuse, RZ ;  /* 0x00000005211d7223 */ /* 0x080fe200000000ff */
[----:B------:R-:W-:Y:S01]  /*ece0*/  FFMA R27, R187, R4, R34 ;  /* 0x00000004bb1b7223 */ /* 0x000fe20000000022 */
[----:B------:R-:W-:Y:S01]  /*ecf0*/  FFMA R3, R53, R52, 0.16666667163372039795 ;  /* 0x3e2aaaab35037423 */ /* 0x000fe20000000034 */
[----:B------:R-:W-:Y:S01]  /*ed00*/  FFMA R4, RZ, R30, R7 ;  /* 0x0000001eff047223 */ /* 0x000fe20000000007 */
[----:B------:R-:W-:Y:S01]  /*ed10*/  FADD R30, RZ, -R30 ;  /* 0x8000001eff1e7221 */ /* 0x000fe20000000000 */
[----:B------:R-:W-:Y:S01]  /*ed20*/  FFMA R34, R186, R5, R27 ;  /* 0x00000005ba227223 */ /* 0x000fe2000000001b */
[C---:B------:R-:W-:Y:S01]  /*ed30*/  FFMA R5, R33.reuse, R32, RZ ;  /* 0x0000002021057223 */ /* 0x040fe200000000ff */
[----:B------:R-:W-:Y:S01]  /*ed40*/  FFMA R4, RZ, R29, R4 ;  /* 0x0000001dff047223 */ /* 0x000fe20000000004 */
[----:B------:R-:W-:Y:S01]  /*ed50*/  FFMA R27, R33, R6, RZ ;  /* 0x00000006211b7223 */ /* 0x000fe200000000ff */
[----:B------:R-:W-:Y:S01]  /*ed60*/  FADD R7, RZ, -R7 ;  /* 0x80000007ff077221 */ /* 0x000fe20000000000 */
[----:B------:R-:W-:Y:S01]  /*ed70*/  FFMA R187, R187, R32, R34 ;  /* 0x00000020bbbb7223 */ /* 0x000fe20000000022 */
[----:B------:R-:W-:Y:S01]  /*ed80*/  FFMA R62, RZ, R5, R4 ;  /* 0x00000005ff3e7223 */ /* 0x000fe20000000004 */
[----:B------:R-:W-:Y:S01]  /*ed90*/  FADD R4, RZ, -R5 ;  /* 0x80000005ff047221 */ /* 0x000fe20000000000 */
[CC--:B------:R-:W-:Y:S01]  /*eda0*/  FMUL R5, R192.reuse, R30.reuse ;  /* 0x0000001ec0057220 */ /* 0x0c0fe20000400000 */
[-C--:B------:R-:W-:Y:S01]  /*edb0*/  FMUL R34, R191, R30.reuse ;  /* 0x0000001ebf227220 */ /* 0x080fe20000400000 */
[----:B------:R-:W-:Y:S01]  /*edc0*/  FMUL R52, R195, R30 ;  /* 0x0000001ec3347220 */ /* 0x000fe20000400000 */
[-C--:B------:R-:W-:Y:S01]  /*edd0*/  FMUL R42, R191, R4.reuse ;  /* 0x00000004bf2a7220 */ /* 0x080fe20000400000 */
[-C--:B------:R-:W-:Y:S01]  /*ede0*/  FMUL R37, R192, R4.reuse ;  /* 0x00000004c0257220 */ /* 0x080fe20000400000 */
[----:B------:R-:W-:Y:S01]  /*edf0*/  FMUL R64, R195, R4 ;  /* 0x00000004c3407220 */ /* 0x000fe20000400000 */
[C---:B------:R-:W-:Y:S01]  /*ee00*/  FMUL R43, R196.reuse, R30 ;  /* 0x0000001ec42b7220 */ /* 0x040fe20000400000 */
[----:B------:R-:W-:Y:S01]  /*ee10*/  FMUL R53, R196, R4 ;  /* 0x00000004c4357220 */ /* 0x000fe20000400000 */
[----:B------:R-:W-:Y:S01]  /*ee20*/  FADD R32, RZ, -R27 ;  /* 0x8000001bff207221 */ /* 0x000fe20000000000 */
[C---:B------:R-:W-:Y:S01]  /*ee30*/  FFMA R41, R198.reuse, R7, R5 ;  /* 0x00000007c6297223 */ /* 0x040fe20000000005 */
[----:B------:R-:W-:Y:S01]  /*ee40*/  FADD R8, R63, R8 ;  /* 0x000000083f087221 */ /* 0x000fe20000000000 */
[----:B------:R-:W-:Y:S01]  /*ee50*/  FADD R16, R61, R16 ;  /* 0x000000103d107221 */ /* 0x000fe20000000000 */
[----:B------:R-:W-:Y:S01]  /*ee60*/  FFMA R5, R33, R31, RZ ;  /* 0x0000001f21057223 */ /* 0x000fe200000000ff */
[CC--:B------:R-:W-:Y:S01]  /*ee70*/  FFMA R34, R197.reuse, R7.reuse, R34 ;  /* 0x00000007c5227223 */ /* 0x0c0fe20000000022 */
[-C--:B------:R-:W-:Y:S01]  /*ee80*/  FFMA R42, R197, R7.reuse, R42 ;  /* 0x00000007c52a7223 */ /* 0x080fe2000000002a */
[-C--:B------:R-:W-:Y:S01]  /*ee90*/  FFMA R63, R198, R7.reuse, R37 ;  /* 0x00000007c63f7223 */ /* 0x080fe20000000025 */
[CC--:B------:R-:W-:Y:S01]  /*eea0*/  FFMA R66, R199.reuse, R7.reuse, R52 ;  /* 0x00000007c7427223 */ /* 0x0c0fe20000000034 */
[-C--:B------:R-:W-:Y:S01]  /*eeb0*/  FFMA R70, R199, R7.reuse, R64 ;  /* 0x00000007c7467223 */ /* 0x080fe20000000040 */
[CC--:B------:R-:W-:Y:S01]  /*eec0*/  FFMA R61, R200.reuse, R7.reuse, R43 ;  /* 0x00000007c83d7223 */ /* 0x0c0fe2000000002b */
[----:B------:R-:W-:Y:S01]  /*eed0*/  FFMA R77, R200, R7, R53 ;  /* 0x00000007c84d7223 */ /* 0x000fe20000000035 */
[-C--:B------:R-:W-:Y:S01]  /*eee0*/  FMUL R7, R191, R32.reuse ;  /* 0x00000020bf077220 */ /* 0x080fe20000400000 */
[-C--:B------:R-:W-:Y:S01]  /*eef0*/  FMUL R37, R192, R32.reuse ;  /* 0x00000020c0257220 */ /* 0x080fe20000400000 */
[-C--:B------:R-:W-:Y:S01]  /*ef00*/  FMUL R64, R195, R32.reuse ;  /* 0x00000020c3407220 */ /* 0x080fe20000400000 */
[----:B------:R-:W-:Y:S01]  /*ef10*/  FMUL R53, R196, R32 ;  /* 0x00000020c4357220 */ /* 0x000fe20000400000 */
[----:B------:R-:W-:Y:S01]  /*ef20*/  FFMA R187, R188, R6, R187 ;  /* 0x00000006bcbb7223 */ /* 0x000fe200000000bb */
[----:B------:R-:W-:Y:S01]  /*ef30*/  FADD R6, RZ, -R5 ;  /* 0x80000005ff067221 */ /* 0x000fe20000000000 */
[-C--:B------:R-:W-:Y:S01]  /*ef40*/  FFMA R32, R197, R4.reuse, R7 ;  /* 0x00000004c5207223 */ /* 0x080fe20000000007 */
[-C--:B------:R-:W-:Y:S01]  /*ef50*/  FFMA R43, R198, R4.reuse, R37 ;  /* 0x00000004c62b7223 */ /* 0x080fe20000000025 */
[-C--:B------:R-:W-:Y:S01]  /*ef60*/  FFMA R68, R199, R4.reuse, R64 ;  /* 0x00000004c7447223 */ /* 0x080fe20000000040 */
[----:B------:R-:W-:Y:S01]  /*ef70*/  FFMA R73, R200, R4, R53 ;  /* 0x00000004c8497223 */ /* 0x000fe20000000035 */
[----:B------:R-:W-:Y:S01]  /*ef80*/  FADD R4, R27, R62 ;  /* 0x0000003e1b047221 */ /* 0x000fe20000000000 */
[-C--:B------:R-:W-:Y:S01]  /*ef90*/  FFMA R52, R197, R30.reuse, R7 ;  /* 0x0000001ec5347223 */ /* 0x080fe20000000007 */
[-C--:B------:R-:W-:Y:S01]  /*efa0*/  FFMA R67, R198, R30.reuse, R37 ;  /* 0x0000001ec6437223 */ /* 0x080fe20000000025 */
        /* <DEDUP_REMOVED lines=28> */
[----:B------:R-:W-:Y:S01]  /*f170*/  FFMA R4, RZ, R5, R4 ;  /* 0x00000005ff047223 */ /* 0x000fe20000000004 */
        /* <DEDUP_REMOVED lines=10> */
[----:B------:R-:W-:Y:S01]  /*f220*/  FADD R34, RZ, R34 ;  /* 0x00000022ff227221 */ /* 0x000fe20000000000 */
[C---:B------:R-:W-:Y:S01]  /*f230*/  FFMA R43, R189.reuse, R29, R52 ;  /* 0x0000001dbd2b7223 */ /* 0x040fe20000000034 */
[-C--:B------:R-:W-:Y:S01]  /*f240*/  FFMA R30, R189, R6.reuse, R30 ;  /* 0x00000006bd1e7223 */ /* 0x080fe2000000001e */
[-C--:B------:R-:W-:Y:S01]  /*f250*/  FFMA R53, R190, R6.reuse, R53 ;  /* 0x00000006be357223 */ /* 0x080fe20000000035 */
[-C--:B------:R-:W-:Y:S01]  /*f260*/  FFMA R64, R193, R6.reuse, R64 ;  /* 0x00000006c1407223 */ /* 0x080fe20000000040 */
[-C--:B------:R-:W-:Y:S01]  /*f270*/  FFMA R75, R194, R6.reuse, R75 ;  /* 0x00000006c24b7223 */ /* 0x080fe2000000004b */
[----:B------:R-:W-:Y:S01]  /*f280*/  FFMA R4, RZ, R27, R4 ;  /* 0x0000001bff047223 */ /* 0x000fe20000000004 */
[CC--:B------:R-:W-:Y:S01]  /*f290*/  FFMA R42, R190.reuse, R29.reuse, R67 ;  /* 0x0000001dbe2a7223 */ /* 0x0c0fe20000000043 */
[-C--:B------:R-:W-:Y:S01]  /*f2a0*/  FFMA R37, R189, R6.reuse, R37 ;  /* 0x00000006bd257223 */ /* 0x080fe20000000025 */
[-C--:B------:R-:W-:Y:S01]  /*f2b0*/  FFMA R52, R190, R6.reuse, R69 ;  /* 0x00000006be347223 */ /* 0x080fe20000000045 */
[CC--:B------:R-:W-:Y:S01]  /*f2c0*/  FFMA R71, R193.reuse, R6.reuse, R71 ;  /* 0x00000006c1477223 */ /* 0x0c0fe20000000047 */
[-C--:B------:R-:W-:Y:S01]  /*f2d0*/  FFMA R67, R193, R29.reuse, R72 ;  /* 0x0000001dc1437223 */ /* 0x080fe20000000048 */
[C---:B------:R-:W-:Y:S01]  /*f2e0*/  FFMA R79, R194.reuse, R29, R79 ;  /* 0x0000001dc24f7223 */ /* 0x040fe2000000004f */
        /* <DEDUP_REMOVED lines=59> */
[----:B------:R-:W-:Y:S01]  /*f6a0*/  FFMA R187, R184, R31, R187 ;  /* 0x0000001fb8bb7223 */ /* 0x000fe200000000bb */
[----:B------:R-:W-:Y:S01]  /*f6b0*/  FFMA R6, R7, 0.44721359014511108398, RZ ;  /* 0x3ee4f92e07067823 */ /* 0x000fe200000000ff */
[----:B------:R-:W-:Y:S01]  /*f6c0*/  FADD R5, RZ, -R5 ;  /* 0x80000005ff057221 */ /* 0x000fe20000000000 */
[--C-:B------:R-:W-:Y:S01]  /*f6d0*/  FADD R31, R26, R27.reuse ;  /* 0x0000001b1a1f7221 */ /* 0x100fe20000000000 */
[----:B------:R-:W-:Y:S01]  /*f6e0*/  FADD R27, R4, -R27 ;  /* 0x8000001b041b7221 */ /* 0x000fe20000000000 */
[----:B------:R-:W-:Y:S01]  /*f6f0*/  FADD R4, RZ, R32 ;  /* 0x00000020ff047221 */ /* 0x000fe20000000000 */
[--C-:B------:R-:W-:Y:S01]  /*f700*/  FADD R33, R25, R6.reuse ;  /* 0x0000000619217221 */ /* 0x100fe20000000000 */
[----:B------:R-:W-:Y:S01]  /*f710*/  FADD R25, R5, -R6 ;  /* 0x8000000605197221 */ /* 0x000fe20000000000 */
[----:B------:R-:W-:Y:S01]  /*f720*/  FADD R5, RZ, R61 ;  /* 0x0000003dff057221 */ /* 0x000fe20000000000 */
[----:B------:R-:W-:Y:S01]  /*f730*/  FADD R61, R61, R4 ;  /* 0x000000043d3d7221 */ /* 0x000fe20000000000 */
[----:B------:R-:W-:Y:S01]  /*f740*/  FFMA R7, R4, 0.44721359014511108398, RZ ;  /* 0x3ee4f92e04077823 */ /* 0x000fe200000000ff */
[----:B------:R-:W-:Y:S01]  /*f750*/  FADD R4, RZ, R64 ;  /* 0x00000040ff047221 */ /* 0x000fe20000000000 */
[----:B------:R-:W-:Y:S01]  /*f760*/  FFMA R187, R186, R39, R187 ;  /* 0x00000027babb7223 */ /* 0x000fe200000000bb */
[----:B------:R-:W-:Y:S01]  /*f770*/  FADD R6, RZ, R66 ;  /* 0x00000042ff067221 */ /* 0x000fe20000000000 */
[----:B------:R-:W-:Y:S01]  /*f780*/  FFMA R5, R5, 0.44721359014511108398, RZ ;  /* 0x3ee4f92e05057823 */ /* 0x000fe200000000ff */
[----:B------:R-:W-:Y:S01]  /*f790*/  FFMA R4, R4, 0.44721359014511108398, RZ ;  /* 0x3ee4f92e04047823 */ /* 0x000fe200000000ff */
[----:B------:R-:W-:Y:S01]  /*f7a0*/  FADD R7, RZ, -R7 ;  /* 0x80000007ff077221 */ /* 0x000fe20000000000 */
[----:B------:R-:W-:Y:S01]  /*f7b0*/  FFMA R40, R184, R40, R187 ;  /* 0x00000028b8287223 */ /* 0x000fe200000000bb */
[----:B------:R-:W-:Y:S01]  /*f7c0*/  FFMA R6, R6, 0.44721359014511108398, RZ ;  /* 0x3ee4f92e06067823 */ /* 0x000fe200000000ff */
[--C-:B------:R-:W-:Y:S01]  /*f7d0*/  FADD R37, R18, R4.reuse ;  /* 0x0000000412257221 */ /* 0x100fe20000000000 */
[----:B------:R-:W-:Y:S01]  /*f7e0*/  FADD R25, R25, -R4 ;  /* 0x8000000419197221 */ /* 0x000fe20000000000 */
[--C-:B------:R-:W-:Y:S01]  /*f7f0*/  FADD R30, R24, R5.reuse ;  /* 0x00000005181e7221 */ /* 0x100fe20000000000 */
[----:B------:R-:W-:Y:S01]  /*f800*/  FADD R4, RZ, R68 ;  /* 0x00000044ff047221 */ /* 0x000fe20000000000 */
[----:B------:R-:W-:Y:S01]  /*f810*/  FADD R7, R7, -R5 ;  /* 0x8000000507077221 */ /* 0x000fe20000000000 */
[----:B------:R-:W-:Y:S01]  /*f820*/  FADD R24, R68, R61 ;  /* 0x0000003d44187221 */ /* 0x000fe20000000000 */
[----:B------:R-:W-:Y:S01]  /*f830*/  FFMA R185, R185, R28, R40 ;  /* 0x0000001cb9b97223 */ /* 0x000fe20000000028 */
[----:B------:R-:W-:Y:S01]  /*f840*/  FADD R5, RZ, R77 ;  /* 0x0000004dff057221 */ /* 0x000fe20000000000 */
[----:B------:R-:W-:Y:S01]  /*f850*/  FADD R28, R64, R29 ;  /* 0x0000001d401c7221 */ /* 0x000fe20000000000 */
[--C-:B------:R-:W-:Y:S01]  /*f860*/  FADD R29, R23, R6.reuse ;  /* 0x00000006171d7221 */ /* 0x100fe20000000000 */
[----:B------:R-:W-:Y:S01]  /*f870*/  FFMA R18, R4, 0.44721359014511108398, RZ ;  /* 0x3ee4f92e04127823 */ /* 0x000fe200000000ff */
[----:B------:R-:W-:Y:S01]  /*f880*/  FADD R27, R27, -R6 ;  /* 0x800000061b1b7221 */ /* 0x000fe20000000000 */
[----:B------:R-:W-:Y:S01]  /*f890*/  FADD R23, R79, R24 ;  /* 0x000000184f177221 */ /* 0x000fe20000000000 */
[----:B------:R-:W-:Y:S01]  /*f8a0*/  FADD R4, RZ, R79 ;  /* 0x0000004fff047221 */ /* 0x000fe20000000000 */
[----:B------:R-:W-:Y:S01]  /*f8b0*/  FADD R26, R66, R63 ;  /* 0x0000003f421a7221 */ /* 0x000fe20000000000 */
[----:B------:R-:W-:Y:S01]  /*f8c0*/  FADD R6, RZ, R75 ;  /* 0x0000004bff067221 */ /* 0x000fe20000000000 */
[----:B------:R-:W-:Y:S01]  /*f8d0*/  FFMA R24, R5, 0.44721359014511108398, RZ ;  /* 0x3ee4f92e05187823 */ /* 0x000fe200000000ff */
[----:B------:R-:W-:Y:S01]  /*f8e0*/  FADD R7, R7, -R18 ;  /* 0x8000001207077221 */ /* 0x000fe20000000000 */
[----:B------:R-:W-:Y:S01]  /*f8f0*/  FFMA R4, R4, 0.44721359014511108398, RZ ;  /* 0x3ee4f92e04047823 */ /* 0x000fe200000000ff */
[----:B------:R-:W-:Y:S01]  /*f900*/  FADD R26, R77, R26 ;  /* 0x0000001a4d1a7221 */ /* 0x000fe20000000000 */
[----:B------:R-:W-:Y:S01]  /*f910*/  FFMA R6, R6, 0.44721359014511108398, RZ ;  /* 0x3ee4f92e06067823 */ /* 0x000fe200000000ff */
[----:B------:R-:W-:Y:S01]  /*f920*/  FADD R27, R27, -R24 ;  /* 0x800000181b1b7221 */ /* 0x000fe20000000000 */
[----:B------:R-:W-:Y:S01]  /*f930*/  FADD R32, R11, R18 ;  /* 0x000000120b207221 */ /* 0x000fe20000000000 */
[--C-:B------:R-:W-:Y:S01]  /*f940*/  FADD R34, R65, R4.reuse ;  /* 0x0000000441227221 */ /* 0x100fe20000000000 */
[----:B------:R-:W-:Y:S01]  /*f950*/  FADD R18, R7, -R4 ;  /* 0x8000000407127221 */ /* 0x000fe20000000000 */
[----:B------:R-:W-:Y:S01]  /*f960*/  FADD R28, R75, R28 ;  /* 0x0000001c4b1c7221 */ /* 0x000fe20000000000 */
[--C-:B------:R-:W-:Y:S01]  /*f970*/  FADD R25, R25, -R6.reuse ;  /* 0x8000000619197221 */ /* 0x100fe20000000000 */
        /* <DEDUP_REMOVED lines=17> */
.L_x_68:
[----:B------:R-:W-:Y:S01]  /*fa90*/  FFMA R41, R7, UR8, R18 ;  /* 0x0000000807297c23 */ /* 0x000fe20008000012 */
[C---:B------:R-:W-:Y:S01]  /*faa0*/  FADD R31, R4.reuse, R31 ;  /* 0x0000001f041f7221 */ /* 0x040fe20000000000 */
[C---:B------:R-:W-:Y:S01]  /*fab0*/  FADD R24, R4.reuse, R29 ;  /* 0x0000001d04187221 */ /* 0x040fe20000000000 */
[----:B------:R-:W-:Y:S01]  /*fac0*/  FADD R28, R4, R17 ;  /* 0x00000011041c7221 */ /* 0x000fe20000000000 */
[----:B------:R-:W0:Y:S01]  /*fad0*/  FCHK P1, R41, 6 ;  /* 0x40c0000029007902 */ /* 0x000e220000020000 */
[----:B------:R-:W-:Y:S01]  /*fae0*/  FFMA R6, R6, 0.25, RZ ;  /* 0x3e80000006067823 */ /* 0x000fe200000000ff */
[----:B------:R-:W-:Y:S01]  /*faf0*/  FFMA R4, R3, R41, RZ ;  /* 0x0000002903047223 */ /* 0x000fe200000000ff */
[----:B------:R-:W-:Y:S01]  /*fb00*/  FFMA R5, R5, 0.25, RZ ;  /* 0x3e80000005057823 */ /* 0x000fe200000000ff */
[----:B------:R-:W-:Y:S01]  /*fb10*/  BSSY B2, `(.L_x_69) ;  /* 0x000000d000027945 */ /* 0x000fe20003800000 */
[C---:B------:R-:W-:Y:S01]  /*fb20*/  FADD R18, R6.reuse, R33 ;  /* 0x0000002106127221 */ /* 0x040fe20000000000 */
[C---:B------:R-:W-:Y:S01]  /*fb30*/  FADD R26, R6.reuse, R37 ;  /* 0x00000025061a7221 */ /* 0x040fe20000000000 */
[----:B------:R-:W-:Y:S01]  /*fb40*/  FADD R42, R6, R11 ;  /* 0x0000000b062a7221 */ /* 0x000fe20000000000 */
[----:B------:R-:W-:Y:S01]  /*fb50*/  FFMA R6, R4, -6, R41 ;  /* 0xc0c0000004067823 */ /* 0x000fe20000000029 */
[C---:B------:R-:W-:Y:S01]  /*fb60*/  FADD R30, R5.reuse, R30 ;  /* 0x0000001e051e7221 */ /* 0x040fe20000000000 */
[C---:B------:R-:W-:Y:S01]  /*fb70*/  FADD R32, R5.reuse, R32 ;  /* 0x0000002005207221 */ /* 0x040fe20000000000 */
[----:B------:R-:W-:Y:S01]  /*fb80*/  FADD R34, R5, R34 ;  /* 0x0000002205227221 */ /* 0x000fe20000000000 */
[----:B------:R-:W-:Y:S01]  /*fb90*/  FFMA R232, R3, R6, R4 ;  /* 0x0000000603e87223 */ /* 0x000fe20000000004 */
[----:B0-----:R-:W-:Y:S05]  /*fba0*/  @!P1 BRA `(.L_x_70) ;  /* 0x0000003000009947 */ /* 0x001fea0003800000 */
[----:B------:R-:W-:Y:S02]  /*fbb0*/  MOV R40, 0x40c00000 ;  /* 0x40c0000000287802 */ /* 0x000fe40000000f00 */
[----:B------:R-:W-:-:S02]  /*fbc0*/  MOV R231, 0xfbe0 ;  /* 0x0000fbe000e77802 */ /* 0x000fc40000000f00 */
[----:B------:R-:W-:Y:S05]  /*fbd0*/  CALL.REL.NOINC `($__internal_2_$__cuda_sm3x_div_rn_noftz_f32_slowpath) ;  /* 0x0000163000007944 */ /* 0x000fea0003c00000 */
.L_x_70:
[----:B------:R-:W-:Y:S05]  /*fbe0*/  BSYNC B2 ;  /* 0x0000000000027941 */ /* 0x000fea0003800000 */
.L_x_69:
[----:B------:R-:W-:Y:S01]  /*fbf0*/  FADD R3, R2, -R0 ;  /* 0x8000000002037221 */ /* 0x000fe20000000000 */
[----:B0-----:R-:W-:Y:S01]  /*fc00*/  FADD R0, RZ, R232 ;  /* 0x000000e8ff007221 */ /* 0x001fe20000000000 */
[----:B------:R-:W-:Y:S01]  /*fc10*/  FADD R205, R14, -R205 ;  /* 0x800000cd0ecd7221 */ /* 0x000fe20000000000 */
[----:B------:R-:W-:Y:S01]  /*fc20*/  FADD R207, R207, -R20 ;  /* 0x80000014cfcf7221 */ /* 0x000fe20000000000 */
[----:B------:R-:W-:Y:S01]  /*fc30*/  FADD R5, R202, -R201 ;  /* 0x800000c9ca057221 */ /* 0x000fe20000000000 */
[-C--:B------:R-:W-:Y:S01]  /*fc40*/  FFMA R240, R240, R0.reuse, RZ ;  /* 0x00000000f0f07223 */ /* 0x080fe200000000ff */
[-C--:B------:R-:W-:Y:S01]  /*fc50*/  FFMA R35, R35, R0.reuse, RZ ;  /* 0x0000000023237223 */ /* 0x080fe200000000ff */
[----:B------:R-:W-:Y:S01]  /*fc60*/  FADD R7, R10, -R38 ;  /* 0x800000260a077221 */ /* 0x000fe20000000000 */
[----:B------:R-:W-:Y:S01]  /*fc70*/  FADD R209, R209, -R208 ;  /* 0x800000d0d1d17221 */ /* 0x000fe20000000000 */
[----:B------:R-:W-:Y:S01]  /*fc80*/  FADD R17, RZ, -R56 ;  /* 0x80000038ff117221 */ /* 0x000fe20000000000 */
[--C-:B------:R-:W-:Y:S01]  /*fc90*/  FADD R11, R56, R9.reuse ;  /* 0x00000009380b7221 */ /* 0x100fe20000000000 */
[----:B------:R-:W-:Y:S01]  /*fca0*/  FADD R240, R31, R240 ;  /* 0x000000f01ff07221 */ /* 0x000fe20000000000 */
[----:B------:R-:W-:Y:S01]  /*fcb0*/  FADD R9, RZ, R9 ;  /* 0x00000009ff097221 */ /* 0x000fe20000000000 */
[----:B------:R-:W-:Y:S01]  /*fcc0*/  FADD R35, R24, R35 ;  /* 0x0000002318237221 */ /* 0x000fe20000000000 */
[----:B------:R-:W-:Y:S01]  /*fcd0*/  FADD R2, RZ, R13 ;  /* 0x0000000dff027221 */ /* 0x000fe20000000000 */
[----:B------:R-:W-:Y:S01]  /*fce0*/  FFMA R241, R241, R0, RZ ;  /* 0x00000000f1f17223 */ /* 0x000fe200000000ff */
[C---:B------:R-:W-:Y:S01]  /*fcf0*/  FFMA R205, R0.reuse, R205, RZ ;  /* 0x000000cd00cd7223 */ /* 0x040fe200000000ff */
[C---:B------:R-:W-:Y:S01]  /*fd00*/  FFMA R3, R0.reuse, R3, RZ ;  /* 0x0000000300037223 */ /* 0x040fe200000000ff */
[C---:B------:R-:W-:Y:S01]  /*fd10*/  FFMA R207, R0.reuse, R207, RZ ;  /* 0x000000cf00cf7223 */ /* 0x040fe200000000ff */
[C---:B------:R-:W-:Y:S01]  /*fd20*/  FFMA R5, R0.reuse, R5, RZ ;  /* 0x0000000500057223 */ /* 0x040fe200000000ff */
[C---:B------:R-:W-:Y:S01]  /*fd30*/  FFMA R209, R0.reuse, R209, RZ ;  /* 0x000000d100d17223 */ /* 0x040fe200000000ff */
[----:B------:R-:W-:Y:S01]  /*fd40*/  FFMA R7, R0, R7, RZ ;  /* 0x0000000700077223 */ /* 0x000fe200000000ff */
[----:B------:R-:W-:Y:S01]  /*fd50*/  FADD R4, -R54, R17 ;  /* 0x0000001136047221 */ /* 0x000fe20000000100 */
[C---:B------:R-:W-:Y:S01]  /*fd60*/  FADD R0, -R240.reuse, R9 ;  /* 0x00000009f0007221 */ /* 0x040fe20000000100 */
[----:B------:R-:W-:Y:S01]  /*fd70*/  FADD R240, R240, R11 ;  /* 0x0000000bf0f07221 */ /* 0x000fe20000000000 */
[----:B------:R-:W-:Y:S01]  /*fd80*/  FADD R11, -R35, R2 ;  /* 0x00000002230b7221 */ /* 0x000fe20000000100 */
[----:B------:R-:W-:Y:S01]  /*fd90*/  FADD R6, RZ, -R57 ;  /* 0x80000039ff067221 */ /* 0x000fe20000000000 */
[----:B------:R-:W-:Y:S01]  /*fda0*/  FADD R241, R28, R241 ;  /* 0x000000f11cf17221 */ /* 0x000fe20000000000 */
[----:B------:R-:W-:Y:S01]  /*fdb0*/  FADD R10, R19, R4 ;  /* 0x00000004130a7221 */ /* 0x000fe20000000000 */
[----:B------:R-:W-:Y:S01]  /*fdc0*/  FADD R2, RZ, R19 ;  /* 0x00000013ff027221 */ /* 0x000fe20000000000 */
[--C-:B------:R-:W-:Y:S01]  /*fdd0*/  FADD R4, R57, R16.reuse ;  /* 0x0000001039047221 */ /* 0x100fe20000000000 */
[----:B------:R-:W-:Y:S01]  /*fde0*/  FADD R207, R30, R207 ;  /* 0x000000cf1ecf7221 */ /* 0x000fe20000000000 */
[----:B------:R-:W-:Y:S01]  /*fdf0*/  FADD R16, RZ, R16 ;  /* 0x00000010ff107221 */ /* 0x000fe20000000000 */
[C---:B------:R-:W-:Y:S01]  /*fe00*/  FADD R14, -R55.reuse, R6 ;  /* 0x00000006370e7221 */ /* 0x040fe20000000100 */
[----:B------:R-:W-:Y:S01]  /*fe10*/  FADD R6, R55, R12 ;  /* 0x0000000c37067221 */ /* 0x000fe20000000000 */
[----:B------:R-:W-:Y:S01]  /*fe20*/  FADD R17, -R241, R2 ;  /* 0x00000002f1117221 */ /* 0x000fe20000000100 */
[----:B------:R-:W-:Y:S01]  /*fe30*/  FADD R3, R32, R3 ;  /* 0x0000000320037221 */ /* 0x000fe20000000000 */
[----:B------:R-:W-:Y:S01]  /*fe40*/  FADD R12, RZ, R12 ;  /* 0x0000000cff0c7221 */ /* 0x000fe20000000000 */
[----:B------:R-:W-:Y:S01]  /*fe50*/  FADD R2, RZ, R8 ;  /* 0x00000008ff027221 */ /* 0x000fe20000000000 */
[----:B------:R-:W-:Y:S01]  /*fe60*/  FADD R9, -R207, R16 ;  /* 0x00000010cf097221 */ /* 0x000fe20000000100 */
[----:B------:R-:W-:Y:S01]  /*fe70*/  FADD R8, R59, R8 ;  /* 0x000000083b087221 */ /* 0x000fe20000000000 */
[----:B------:R-:W-:Y:S01]  /*fe80*/  FADD R59, RZ, -R59 ;  /* 0x8000003bff3b7221 */ /* 0x000fe20000000000 */
[----:B------:R-:W-:Y:S01]  /*fe90*/  FADD R54, R54, R13 ;  /* 0x0000000d36367221 */ /* 0x000fe20000000000 */
[----:B------:R-:W-:Y:S01]  /*fea0*/  FADD R16, R207, R4 ;  /* 0x00000004cf107221 */ /* 0x000fe20000000000 */
[C---:B------:R-:W-:Y:S01]  /*feb0*/  FADD R13, -R3.reuse, R12 ;  /* 0x0000000c030d7221 */ /* 0x040fe20000000100 */
[----:B------:R-:W-:Y:S01]  /*fec0*/  FADD R19, R3, R6 ;  /* 0x0000000603137221 */ /* 0x000fe20000000000 */
[----:B------:R-:W-:Y:S01]  /*fed0*/  FADD R209, R18, R209 ;  /* 0x000000d112d17221 */ /* 0x000fe20000000000 */
[----:B------:R-:W-:Y:S01]  /*fee0*/  FADD R205, R34, R205 ;  /* 0x000000cd22cd7221 */ /* 0x000fe20000000000 */
[----:B------:R-:W-:Y:S01]  /*fef0*/  FADD R4, RZ, R21 ;  /* 0x00000015ff047221 */ /* 0x000fe20000000000 */
[----:B------:R-:W-:Y:S01]  /*ff00*/  FMUL R3, R9, -R216 ;  /* 0x800000d809037220 */ /* 0x000fe20000400000 */
[----:B------:R-:W-:Y:S01]  /*ff10*/  FADD R59, -R58, R59 ;  /* 0x0000003b3a3b7221 */ /* 0x000fe20000000100 */
[----:B------:R-:W-:Y:S01]  /*ff20*/  FADD R18, R241, R10 ;  /* 0x0000000af1127221 */ /* 0x000fe20000000000 */
[----:B------:R-:W-:Y:S01]  /*ff30*/  FADD R10, -R205, R4 ;  /* 0x00000004cd0a7221 */ /* 0x000fe20000000100 */
[----:B------:R-:W-:Y:S01]  /*ff40*/  FADD R2, -R209, R2 ;  /* 0x00000002d1027221 */ /* 0x000fe20000000100 */
[----:B------:R-:W-:Y:S01]  /*ff50*/  FFMA R3, R0, -R217, R3 ;  /* 0x800000d900037223 */ /* 0x000fe20000000003 */
[----:B------:R-:W-:Y:S01]  /*ff60*/  FADD R7, R26, R7 ;  /* 0x000000071a077221 */ /* 0x000fe20000000000 */
[--C-:B------:R-:W-:Y:S01]  /*ff70*/  FADD R58, R58, R15.reuse ;  /* 0x0000000f3a3a7221 */ /* 0x100fe20000000000 */
[----:B------:R-:W-:Y:S01]  /*ff80*/  FADD R4, RZ, R15 ;  /* 0x0000000fff047221 */ /* 0x000fe20000000000 */
[----:B------:R-:W-:Y:S01]  /*ff90*/  FADD R6, R22, R59 ;  /* 0x0000003b16067221 */ /* 0x000fe20000000000 */
[----:B------:R-:W-:Y:S01]  /*ffa0*/  FADD R5, R42, R5 ;  /* 0x000000052a057221 */ /* 0x000fe20000000000 */
[----:B------:R-:W-:Y:S01]  /*ffb0*/  FADD R22, RZ, R22 ;  /* 0x00000016ff167221 */ /* 0x000fe20000000000 */
[----:B------:R-:W-:Y:S01]  /*ffc0*/  FADD R14, R21, R14 ;  /* 0x0000000e150e7221 */ /* 0x000fe20000000000 */
[----:B------:R-:W-:Y:S01]  /*ffd0*/  FFMA R3, R2, -R215, R3 ;  /* 0x800000d702037223 */ /* 0x000fe20000000003 */
[C---:B------:R-:W-:Y:S01]  /*ffe0*/  FADD R15, -R7.reuse, R4 ;  /* 0x00000004070f7221 */ /* 0x040fe20000000100 */
[----:B------:R-:W-:Y:S01]  /*fff0*/  FADD R21, R7, R58 ;  /* 0x0000003a07157221 */ /* 0x000fe20000000000 */
[C---:B------:R-:W-:Y:S01]  /*10000*/  FADD R7, -R5.reuse, R22 ;  /* 0x0000001605077221 */ /* 0x040fe20000000100 */
[----:B------:R-:W-:Y:S01]  /*10010*/  FADD R23, R5, R6 ;  /* 0x0000000605177221 */ /* 0x000fe20000000000 */
[C---:B------:R-:W-:Y:S01]  /*10020*/  FFMA R4, R36.reuse, R9, RZ ;  /* 0x0000000924047223 */ /* 0x040fe200000000ff */
[C---:B------:R-:W-:Y:S01]  /*10030*/  FFMA R5, R36.reuse, R0, RZ ;  /* 0x0000000024057223 */ /* 0x040fe200000000ff */
[----:B------:R-:W-:Y:S01]  /*10040*/  FADD R54, R35, R54 ;  /* 0x0000003623367221 */ /* 0x000fe20000000000 */
[----:B------:R-:W-:Y:S01]  /*10050*/  FADD R14, R205, R14 ;  /* 0x0000000ecd0e7221 */ /* 0x000fe20000000000 */
[----:B------:R-:W-:Y:S01]  /*10060*/  FADD R209, R209, R8 ;  /* 0x00000008d1d17221 */ /* 0x000fe20000000000 */
[----:B------:R-:W-:Y:S01]  /*10070*/  FFMA R36, R36, R2, RZ ;  /* 0x0000000224247223 */ /* 0x000fe200000000ff */
[----:B------:R-:W-:Y:S01]  /*10080*/  FADD R9, RZ, R3 ;  /* 0x00000003ff097221 */ /* 0x000fe20000000000 */
[----:B------:R-:W-:Y:S05]  /*10090*/  @!P0 BRA `(.L_x_71) ;  /* 0x0000007000008947 */ /* 0x000fea0003800000 */
[----:B------:R-:W-:Y:S01]  /*100a0*/  MOV R3, c[0x0][0x380] ;  /* 0x0000e00000037a02 */ /* 0x000fe20000000f00 */
[----:B------:R-:W-:-:S04]  /*100b0*/  IMAD R25, R225, c[0x0][0x380], RZ ;  /* 0x0000e000e1197a24 */ /* 0x000fc800078e02ff */
[C---:B------:R-:W-:Y:S02]  /*100c0*/  IMAD R25, R228.reuse, UR6, R25 ;  /* 0x00000006e4197c24 */ /* 0x040fe4000f8e0219 */
[----:B------:R-:W-:-:S05]  /*100d0*/  IMAD.WIDE.U32 R2, R228, R3, c[0x0][0x360] ;  /* 0x0000d800e4027625 */ /* 0x000fca00078e0003 */
[----:B------:R-:W-:-:S05]  /*100e0*/  IADD3 R3, R3, R25, RZ ;  /* 0x0000001903037210 */ /* 0x000fca0007ffe0ff */
[----:B------:R0:W-:Y:S01]  /*100f0*/  RED.E.ADD.F32.FTZ.RN.STRONG.GPU [R2.64], R9 ;  /* 0x000000090200798e */ /* 0x0001e2000c10e78a */
[----:B------:R-:W-:Y:S05]  /*10100*/  BRA `(.L_x_72) ;  /* 0x0000006000007947 */ /* 0x000fea0003800000 */
.L_x_71:
[----:B------:R-:W-:-:S04]  /*10110*/  ISETP.NE.U32.AND P1, PT, RZ, c[0x0][0x208], PT ;  /* 0x00008200ff007a0c */ /* 0x000fc80003f25070 */
[----:B------:R-:W-:-:S13]  /*10120*/  ISETP.NE.AND.EX P1, PT, RZ, c[0x0][0x20c], PT, P1 ;  /* 0x00008300ff007a0c */ /* 0x000fda0003f25310 */
[----:B------:R-:W-:Y:S05]  /*10130*/  @!P1 BRA `(.L_x_72) ;  /* 0x0000003000009947 */ /* 0x000fea0003800000 */
[----:B------:R-:W-:-:S04]  /*10140*/  IADD3 R44, P1, R44, c[0x0][0x208], RZ ;  /* 0x000082002c2c7a10 */ /* 0x000fc80007f3e0ff */
[----:B------:R-:W-:-:S05]  /*10150*/  IADD3.X R45, R212, c[0x0][0x20c], RZ, P1, !PT ;  /* 0x00008300d42d7a10 */ /* 0x000fca0000ffe4ff */
[----:B------:R0:W-:Y:S04]  /*10160*/  RED.E.ADD.F32.FTZ.RN.STRONG.GPU [R44.64], R9 ;  /* 0x000000092c00798e */ /* 0x0001e8000c10e78a */
.L_x_72:
[----:B------:R-:W-:Y:S01]  /*10170*/  FMUL R0, R13, -R216 ;  /* 0x800000d80d007220 */ /* 0x000fe20000400000 */
[C---:B------:R-:W-:Y:S01]  /*10180*/  FFMA R6, R210.reuse, R11, R5 ;  /* 0x0000000bd2067223 */ /* 0x040fe20000000005 */
[C---:B------:R-:W-:Y:S01]  /*10190*/  FFMA R13, R210.reuse, R13, R4 ;  /* 0x0000000dd20d7223 */ /* 0x040fe20000000004 */
[----:B------:R-:W-:Y:S01]  /*101a0*/  FFMA R36, R210, R15, R36 ;  /* 0x0000000fd2247223 */ /* 0x000fe20000000024 */
[----:B------:R-:W-:-:S04]  /*101b0*/  FFMA R0, R11, -R217, R0 ;  /* 0x800000d90b007223 */ /* 0x000fc80000000000 */
[----:B------:R-:W-:-:S04]  /*101c0*/  FFMA R0, R15, -R215, R0 ;  /* 0x800000d70f007223 */ /* 0x000fc80000000000 */
[----:B------:R-:W-:Y:S01]  /*101d0*/  FADD R5, RZ, R0 ;  /* 0x00000000ff057221 */ /* 0x000fe20000000000 */
[----:B------:R-:W-:Y:S05]  /*101e0*/  @!P0 BRA `(.L_x_73) ;  /* 0x0000007000008947 */ /* 0x000fea0003800000 */
[----:B0-----:R-:W-:Y:S01]  /*101f0*/  MOV R2, c[0x0][0x380] ;  /* 0x0000e00000027a02 */ /* 0x001fe20000000f00 */
[----:B------:R-:W-:-:S04]  /*10200*/  IMAD R0, R226, c[0x0][0x380], RZ ;  /* 0x0000e000e2007a24 */ /* 0x000fc800078e02ff */
[C---:B------:R-:W-:Y:S02]  /*10210*/  IMAD R9, R229.reuse, UR6, R0 ;  /* 0x00000006e5097c24 */ /* 0x040fe4000f8e0200 */
[----:B------:R-:W-:-:S05]  /*10220*/  IMAD.WIDE.U32 R2, R229, R2, c[0x0][0x360] ;  /* 0x0000d800e5027625 */ /* 0x000fca00078e0002 */
[----:B------:R-:W-:-:S05]  /*10230*/  IADD3 R3, R3, R9, RZ ;  /* 0x0000000903037210 */ /* 0x000fca0007ffe0ff */
[----:B------:R0:W-:Y:S01]  /*10240*/  RED.E.ADD.F32.FTZ.RN.STRONG.GPU [R2.64], R5 ;  /* 0x000000050200798e */ /* 0x0001e2000c10e78a */
[----:B------:R-:W-:Y:S05]  /*10250*/  BRA `(.L_x_74) ;  /* 0x0000006000007947 */ /* 0x000fea0003800000 */
.L_x_73:
[----:B------:R-:W-:-:S04]  /*10260*/  ISETP.NE.U32.AND P1, PT, RZ, c[0x0][0x208], PT ;  /* 0x00008200ff007a0c */ /* 0x000fc80003f25070 */
[----:B------:R-:W-:-:S13]  /*10270*/  ISETP.NE.AND.EX P1, PT, RZ, c[0x0][0x20c], PT, P1 ;  /* 0x00008300ff007a0c */ /* 0x000fda0003f25310 */
[----:B------:R-:W-:Y:S05]  /*10280*/  @!P1 BRA `(.L_x_74) ;  /* 0x0000003000009947 */ /* 0x000fea0003800000 */
[----:B------:R-:W-:-:S04]  /*10290*/  IADD3 R46, P1, R46, c[0x0][0x208], RZ ;  /* 0x000082002e2e7a10 */ /* 0x000fc80007f3e0ff */
[----:B------:R-:W-:-:S05]  /*102a0*/  IADD3.X R47, R213, c[0x0][0x20c], RZ, P1, !PT ;  /* 0x00008300d52f7a10 */ /* 0x000fca0000ffe4ff */
[----:B------:R1:W-:Y:S04]  /*102b0*/  RED.E.ADD.F32.FTZ.RN.STRONG.GPU [R46.64], R5 ;  /* 0x000000052e00798e */ /* 0x0003e8000c10e78a */
.L_x_74:
[----:B------:R-:W-:Y:S01]  /*102c0*/  FMUL R0, R10, -R216 ;  /* 0x800000d80a007220 */ /* 0x000fe20000400000 */
[C---:B------:R-:W-:Y:S01]  /*102d0*/  FFMA R6, R211.reuse, R17, R6 ;  /* 0x00000011d3067223 */ /* 0x040fe20000000006 */
[C---:B------:R-:W-:Y:S01]  /*102e0*/  FFMA R13, R211.reuse, R10, R13 ;  /* 0x0000000ad30d7223 */ /* 0x040fe2000000000d */
[----:B------:R-:W-:Y:S01]  /*102f0*/  FFMA R36, R211, R7, R36 ;  /* 0x00000007d3247223 */ /* 0x000fe20000000024 */
[----:B------:R-:W-:-:S04]  /*10300*/  FFMA R0, R17, -R217, R0 ;  /* 0x800000d911007223 */ /* 0x000fc80000000000 */
[----:B------:R-:W-:-:S04]  /*10310*/  FFMA R0, R7, -R215, R0 ;  /* 0x800000d707007223 */ /* 0x000fc80000000000 */
[----:B01----:R-:W-:Y:S01]  /*10320*/  FADD R5, RZ, R0 ;  /* 0x00000000ff057221 */ /* 0x003fe20000000000 */
        /* <DEDUP_REMOVED lines=8> */
.L_x_75:
[----:B------:R-:W-:-:S04]  /*103b0*/  ISETP.NE.U32.AND P0, PT, RZ, c[0x0][0x208], PT ;  /* 0x00008200ff007a0c */ /* 0x000fc80003f05070 */
[----:B------:R-:W-:-:S13]  /*103c0*/  ISETP.NE.AND.EX P0, PT, RZ, c[0x0][0x20c], PT, P0 ;  /* 0x00008300ff007a0c */ /* 0x000fda0003f05300 */
[----:B------:R-:W-:Y:S05]  /*103d0*/  @!P0 BRA `(.L_x_76) ;  /* 0x0000003000008947 */ /* 0x000fea0003800000 */
[----:B------:R-:W-:-:S04]  /*103e0*/  IADD3 R48, P0, R48, c[0x0][0x208], RZ ;  /* 0x0000820030307a10 */ /* 0x000fc80007f1e0ff */
[----:B------:R-:W-:-:S05]  /*103f0*/  IADD3.X R49, R214, c[0x0][0x20c], RZ, P0, !PT ;  /* 0x00008300d6317a10 */ /* 0x000fca00007fe4ff */
[----:B------:R0:W-:Y:S04]  /*10400*/  RED.E.ADD.F32.FTZ.RN.STRONG.GPU [R48.64], R5 ;  /* 0x000000053000798e */ /* 0x0001e8000c10e78a */
.L_x_76:
[----:B------:R-:W-:Y:S01]  /*10410*/  FSETP.GT.AND P0, PT, R218, RZ, PT ;  /* 0x000000ffda00720b */ /* 0x000fe20003f04000 */
[----:B------:R-:W-:Y:S01]  /*10420*/  BSSY B0, `(.L_x_77) ;  /* 0x0000023000007945 */ /* 0x000fe20003800000 */
[----:B------:R-:W-:Y:S01]  /*10430*/  MOV R0, RZ ;  /* 0x000000ff00007202 */ /* 0x000fe20000000f00 */
[----:B0-----:R-:W-:-:S10]  /*10440*/  CS2R R2, SRZ ;  /* 0x0000000000027805 */ /* 0x001fd4000001ff00 */
[----:B------:R-:W-:Y:S05]  /*10450*/  @!P0 BRA `(.L_x_78) ;  /* 0x000001f000008947 */ /* 0x000fea0003800000 */
[----:B------:R-:W-:Y:S01]  /*10460*/  IADD3 R0, R218, 0x1800000, RZ ;  /* 0x01800000da007810 */ /* 0x000fe20007ffe0ff */
[----:B------:R-:W-:Y:S01]  /*10470*/  BSSY B1, `(.L_x_79) ;  /* 0x000000e000017945 */ /* 0x000fe20003800000 */
[----:B------:R-:W-:Y:S01]  /*10480*/  FADD R7, RZ, -R6 ;  /* 0x80000006ff077221 */ /* 0x000fe20000000000 */
[----:B------:R-:W-:Y:S01]  /*10490*/  FADD R8, RZ, -R13 ;  /* 0x8000000dff087221 */ /* 0x000fe20000000000 */
[----:B------:R-:W-:Y:S01]  /*104a0*/  LOP3.LUT R0, R0, 0x7f800000, RZ, 0xc0, !PT ;  /* 0x7f80000000007812 */ /* 0x000fe200078ec0ff */
[----:B------:R-:W-:-:S03]  /*104b0*/  FADD R36, RZ, -R36 ;  /* 0x80000024ff247221 */ /* 0x000fc60000000000 */
[----:B------:R-:W-:-:S13]  /*104c0*/  ISETP.GT.U32.AND P0, PT, R0, 0x1ffffff, PT ;  /* 0x01ffffff0000780c */ /* 0x000fda0003f04070 */
[----:B------:R-:W-:Y:S05]  /*104d0*/  @P0 BRA `(.L_x_80) ;  /* 0x0000003000000947 */ /* 0x000fea0003800000 */
[----:B------:R-:W-:Y:S02]  /*104e0*/  MOV R6, 0x10500 ;  /* 0x0001050000067802 */ /* 0x000fe40000000f00 */
[----:B------:R-:W-:Y:S05]  /*104f0*/  CALL.REL.NOINC `($__internal_0_$__cuda_sm20_rcp_rn_f32_slowpath) ;  /* 0x0000085000007944 */ /* 0x000fea0003c00000 */
[----:B------:R-:W-:Y:S05]  /*10500*/  BRA `(.L_x_81) ;  /* 0x0000004000007947 */ /* 0x000fea0003800000 */
.L_x_80:
[----:B------:R-:W0:Y:S02]  /*10510*/  MUFU.RCP R3, R218 ;  /* 0x000000da00037308 */ /* 0x000e240000001000 */
[----:B0-----:R-:W-:-:S04]  /*10520*/  FFMA R0, R3, R218, -1 ;  /* 0xbf80000003007423 */ /* 0x001fc800000000da */
[----:B------:R-:W-:-:S04]  /*10530*/  FADD.FTZ R0, -R0, -RZ ;  /* 0x800000ff00007221 */ /* 0x000fc80000010100 */
[----:B------:R-:W-:Y:S02]  /*10540*/  FFMA R0, R3, R0, R3 ;  /* 0x0000000003007223 */ /* 0x000fe40000000003 */
.L_x_81:
[----:B------:R-:W-:Y:S05]  /*10550*/  BSYNC B1 ;  /* 0x0000000000017941 */ /* 0x000fea0003800000 */
.L_x_79:
[----:B------:R-:W-:-:S04]  /*10560*/  FMUL R2, R8, R216 ;  /* 0x000000d808027220 */ /* 0x000fc80000400000 */
[----:B------:R-:W-:-:S04]  /*10570*/  FFMA R2, R7, R217, R2 ;  /* 0x000000d907027223 */ /* 0x000fc80000000002 */
[----:B------:R-:W-:-:S04]  /*10580*/  FFMA R2, R36, R215, R2 ;  /* 0x000000d724027223 */ /* 0x000fc80000000002 */
[C---:B------:R-:W-:Y:S01]  /*10590*/  FMUL R217, R2.reuse, R217 ;  /* 0x000000d902d97220 */ /* 0x040fe20000400000 */
[C---:B------:R-:W-:Y:S01]  /*105a0*/  FMUL R3, R2.reuse, R216 ;  /* 0x000000d802037220 */ /* 0x040fe20000400000 */
[----:B------:R-:W-:Y:S02]  /*105b0*/  FMUL R215, R2, R215 ;  /* 0x000000d702d77220 */ /* 0x000fe40000400000 */
[-C--:B------:R-:W-:Y:S01]  /*105c0*/  FMUL R217, R217, R0.reuse ;  /* 0x00000000d9d97220 */ /* 0x080fe20000400000 */
[-C--:B------:R-:W-:Y:S01]  /*105d0*/  FMUL R3, R3, R0.reuse ;  /* 0x0000000003037220 */ /* 0x080fe20000400000 */
[-C--:B------:R-:W-:Y:S02]  /*105e0*/  FMUL R215, R215, R0.reuse ;  /* 0x00000000d7d77220 */ /* 0x080fe40000400000 */
[-C--:B------:R-:W-:Y:S01]  /*105f0*/  FFMA R217, R7, R0.reuse, -R217 ;  /* 0x0000000007d97223 */ /* 0x080fe200000008d9 */
[-C--:B------:R-:W-:Y:S01]  /*10600*/  FFMA R2, R8, R0.reuse, -R3 ;  /* 0x0000000008027223 */ /* 0x080fe20000000803 */
[----:B------:R-:W-:-:S02]  /*10610*/  FFMA R0, R36, R0, -R215 ;  /* 0x0000000024007223 */ /* 0x000fc400000008d7 */
[----:B------:R-:W-:Y:S01]  /*10620*/  FADD R3, RZ, R217 ;  /* 0x000000d9ff037221 */ /* 0x000fe20000000000 */
[----:B------:R-:W-:Y:S01]  /*10630*/  FADD R2, RZ, R2 ;  /* 0x00000002ff027221 */ /* 0x000fe20000000000 */
[----:B------:R-:W-:Y:S02]  /*10640*/  FADD R0, RZ, R0 ;  /* 0x00000000ff007221 */ /* 0x000fe40000000000 */
.L_x_78:
[----:B------:R-:W-:Y:S05]  /*10650*/  BSYNC B0 ;  /* 0x0000000000007941 */ /* 0x000fea0003800000 */
.L_x_77:
[----:B------:R-:W-:Y:S01]  /*10660*/  FMUL R7, R219, R0 ;  /* 0x00000000db077220 */ /* 0x000fe20000400000 */
[-C--:B------:R-:W-:Y:S01]  /*10670*/  FMUL R4, R220, R3.reuse ;  /* 0x00000003dc047220 */ /* 0x080fe20000400000 */
[----:B------:R-:W-:Y:S01]  /*10680*/  ISETP.NE.U32.AND P1, PT, RZ, c[0x0][0x328], PT ;  /* 0x0000ca00ff007a0c */ /* 0x000fe20003f25070 */
[-C--:B------:R-:W-:Y:S01]  /*10690*/  FMUL R5, R223, R2.reuse ;  /* 0x00000002df057220 */ /* 0x080fe20000400000 */
[CC--:B------:R-:W-:Y:S01]  /*106a0*/  FFMA R7, R222.reuse, R2.reuse, -R7 ;  /* 0x00000002de077223 */ /* 0x0c0fe20000000807 */
[-C--:B------:R-:W-:Y:S01]  /*106b0*/  FMUL R9, R222, R3.reuse ;  /* 0x00000003de097220 */ /* 0x080fe20000400000 */
[CC--:B------:R-:W-:Y:S01]  /*106c0*/  FFMA R6, R221.reuse, R2.reuse, -R4 ;  /* 0x00000002dd067223 */ /* 0x0c0fe20000000804 */
[C---:B------:R-:W-:Y:S01]  /*106d0*/  FMUL R2, R224.reuse, R2 ;  /* 0x00000002e0027220 */ /* 0x040fe20000400000 */
[----:B------:R-:W-:Y:S01]  /*106e0*/  ISETP.NE.AND.EX P1, PT, RZ, c[0x0][0x32c], PT, P1 ;  /* 0x0000cb00ff007a0c */ /* 0x000fe20003f25310 */
[-C--:B------:R-:W-:Y:S01]  /*106f0*/  FFMA R9, R224, R0.reuse, -R9 ;  /* 0x00000000e0097223 */ /* 0x080fe20000000809 */
[-C--:B------:R-:W-:Y:S01]  /*10700*/  FMUL R4, R221, R0.reuse ;  /* 0x00000000dd047220 */ /* 0x080fe20000400000 */
[-C--:B------:R-:W-:Y:S01]  /*10710*/  FFMA R2, R219, R3.reuse, -R2 ;  /* 0x00000003db027223 */ /* 0x080fe20000000802 */
[----:B------:R-:W-:Y:S01]  /*10720*/  FFMA R5, R220, R0, -R5 ;  /* 0x00000000dc057223 */ /* 0x000fe20000000805 */
[----:B------:R-:W-:Y:S01]  /*10730*/  FADD R7, RZ, R7 ;  /* 0x00000007ff077221 */ /* 0x000fe20000000000 */
[----:B------:R-:W-:Y:S01]  /*10740*/  FADD R9, RZ, R9 ;  /* 0x00000009ff097221 */ /* 0x000fe20000000000 */
[----:B------:R-:W-:Y:S01]  /*10750*/  FFMA R4, R223, R3, -R4 ;  /* 0x00000003df047223 */ /* 0x000fe20000000804 */
[----:B------:R-:W-:Y:S01]  /*10760*/  FADD R2, RZ, R2 ;  /* 0x00000002ff027221 */ /* 0x000fe20000000000 */
[--C-:B------:R-:W-:Y:S01]  /*10770*/  FADD R0, R240, R7.reuse ;  /* 0x00000007f0007221 */ /* 0x100fe20000000000 */
[----:B------:R-:W-:Y:S01]  /*10780*/  FADD R8, R18, -R7 ;  /* 0x8000000712087221 */ /* 0x000fe20000000000 */
[----:B------:R-:W-:Y:S01]  /*10790*/  FADD R3, R16, R9 ;  /* 0x0000000910037221 */ /* 0x000fe20000000000 */
[----:B------:R-:W-:Y:S01]  /*107a0*/  FADD R5, RZ, R5 ;  /* 0x00000005ff057221 */ /* 0x000fe20000000000 */
[----:B------:R-:W-:Y:S01]  /*107b0*/  FADD R9, R14, -R9 ;  /* 0x800000090e097221 */ /* 0x000fe20000000000 */
[--C-:B------:R-:W-:Y:S01]  /*107c0*/  FADD R7, R209, R2.reuse ;  /* 0x00000002d1077221 */ /* 0x100fe20000000000 */
[----:B------:R-:W-:Y:S01]  /*107d0*/  FADD R11, R23, -R2 ;  /* 0x80000002170b7221 */ /* 0x000fe20000000000 */
[----:B------:R-:W-:Y:S01]  /*107e0*/  FADD R4, RZ, R4 ;  /* 0x00000004ff047221 */ /* 0x000fe20000000000 */
[----:B------:R-:W-:Y:S01]  /*107f0*/  FADD R6, RZ, R6 ;  /* 0x00000006ff067221 */ /* 0x000fe20000000000 */
[----:B------:R-:W-:Y:S01]  /*10800*/  FADD R54, R54, R5 ;  /* 0x0000000536367221 */ /* 0x000fe20000000000 */
[----:B------:R-:W-:Y:S01]  /*10810*/  FADD R8, -R5, R8 ;  /* 0x0000000805087221 */ /* 0x000fe20000000100 */
[----:B------:R-:W-:Y:S01]  /*10820*/  FADD R19, R19, R4 ;  /* 0x0000000413137221 */ /* 0x000fe20000000000 */
[----:B------:R-:W-:Y:S01]  /*10830*/  FADD R9, -R4, R9 ;  /* 0x0000000904097221 */ /* 0x000fe20000000100 */
[----:B------:R-:W-:Y:S01]  /*10840*/  FADD R21, R21, R6 ;  /* 0x0000000615157221 */ /* 0x000fe20000000000 */
[----:B------:R-:W-:Y:S01]  /*10850*/  FADD R11, -R6, R11 ;  /* 0x0000000b060b7221 */ /* 0x000fe20000000100 */
[----:B------:R-:W-:Y:S01]  /*10860*/  FADD R5, RZ, R0 ;  /* 0x00000000ff057221 */ /* 0x000fe20000000000 */
[----:B------:R-:W-:Y:S01]  /*10870*/  FADD R13, RZ, R3 ;  /* 0x00000003ff0d7221 */ /* 0x000fe20000000000 */
[----:B------:R-:W-:Y:S01]  /*10880*/  FADD R7, RZ, R7 ;  /* 0x00000007ff077221 */ /* 0x000fe20000000000 */
[----:B------:R-:W-:Y:S05]  /*10890*/  @!P1 BRA `(.L_x_82) ;  /* 0x0000009000009947 */ /* 0x000fea0003800000 */
[----:B------:R-:W-:Y:S01]  /*108a0*/  MOV R3, c[0x0][0x348] ;  /* 0x0000d20000037a02 */ /* 0x000fe20000000f00 */
[----:B------:R-:W-:-:S04]  /*108b0*/  IMAD R225, R225, c[0x0][0x348], RZ ;  /* 0x0000d200e1e17a24 */ /* 0x000fc800078e02ff */
[C---:B------:R-:W-:Y:S02]  /*108c0*/  IMAD R225, R228.reuse, UR7, R225 ;  /* 0x00000007e4e17c24 */ /* 0x040fe4000f8e02e1 */
[----:B------:R-:W-:-:S05]  /*108d0*/  IMAD.WIDE.U32 R2, R228, R3, c[0x0][0x328] ;  /* 0x0000ca00e4027625 */ /* 0x000fca00078e0003 */
[----:B------:R-:W-:-:S05]  /*108e0*/  IADD3 R3, R3, R225, RZ ;  /* 0x000000e103037210 */ /* 0x000fca0007ffe0ff */
[----:B------:R1:W-:Y:S04]  /*108f0*/  RED.E.ADD.F32.FTZ.RN.STRONG.GPU [R2.64], R5 ;  /* 0x000000050200798e */ /* 0x0003e8000c10e78a */
[----:B------:R1:W-:Y:S04]  /*10900*/  RED.E.ADD.F32.FTZ.RN.STRONG.GPU [R2.64+0x4], R13 ;  /* 0x0000040d0200798e */ /* 0x0003e8000c10e78a */
[----:B------:R1:W-:Y:S01]  /*10910*/  RED.E.ADD.F32.FTZ.RN.STRONG.GPU [R2.64+0x8], R7 ;  /* 0x000008070200798e */ /* 0x0003e2000c10e78a */
[----:B------:R-:W-:Y:S05]  /*10920*/  BRA `(.L_x_83) ;  /* 0x000000b000007947 */ /* 0x000fea0003800000 */
.L_x_82:
[----:B------:R-:W-:-:S04]  /*10930*/  ISETP.NE.U32.AND P0, PT, RZ, c[0x0][0x1d0], PT ;  /* 0x00007400ff007a0c */ /* 0x000fc80003f05070 */
[----:B------:R-:W-:-:S13]  /*10940*/  ISETP.NE.AND.EX P0, PT, RZ, c[0x0][0x1d4], PT, P0 ;  /* 0x00007500ff007a0c */ /* 0x000fda0003f05300 */
[----:B------:R-:W-:Y:S05]  /*10950*/  @!P0 BRA `(.L_x_83) ;  /* 0x0000008000008947 */ /* 0x000fea0003800000 */
[----:B------:R-:W-:Y:S01]  /*10960*/  MOV R3, c[0x0][0x1e8] ;  /* 0x00007a0000037a02 */ /* 0x000fe20000000f00 */
[----:B------:R-:W-:-:S04]  /*10970*/  IMAD R225, R225, c[0x0][0x1e8], RZ ;  /* 0x00007a00e1e17a24 */ /* 0x000fc800078e02ff */
[C---:B------:R-:W-:Y:S02]  /*10980*/  IMAD R225, R228.reuse, R245, R225 ;  /* 0x000000f5e4e17224 */ /* 0x040fe400078e02e1 */
[----:B------:R-:W-:-:S05]  /*10990*/  IMAD.WIDE.U32 R2, R228, R3, c[0x0][0x1d0] ;  /* 0x00007400e4027625 */ /* 0x000fca00078e0003 */
[----:B------:R-:W-:-:S05]  /*109a0*/  IADD3 R3, R225, R3, RZ ;  /* 0x00000003e1037210 */ /* 0x000fca0007ffe0ff */
[----:B------:R1:W-:Y:S04]  /*109b0*/  RED.E.ADD.F32.FTZ.RN.STRONG.GPU [R2.64], R5 ;  /* 0x000000050200798e */ /* 0x0003e8000c10e78a */
[----:B------:R1:W-:Y:S04]  /*109c0*/  RED.E.ADD.F32.FTZ.RN.STRONG.GPU [R2.64+0x4], R13 ;  /* 0x0000040d0200798e */ /* 0x0003e8000c10e78a */
[----:B------:R1:W-:Y:S02]  /*109d0*/  RED.E.ADD.F32.FTZ.RN.STRONG.GPU [R2.64+0x8], R7 ;  /* 0x000008070200798e */ /* 0x0003e4000c10e78a */
.L_x_83:
[----:B-1----:R-:W-:Y:S01]  /*109e0*/  FADD R7, RZ, R54 ;  /* 0x00000036ff077221 */ /* 0x002fe20000000000 */
        /* <DEDUP_REMOVED lines=12> */
.L_x_84:
        /* <DEDUP_REMOVED lines=11> */
.L_x_85:
[----:B------:R-:W-:Y:S01]  /*10b60*/  FADD R5, RZ, R8 ;  /* 0x00000008ff057221 */ /* 0x000fe20000000000 */
[----:B------:R-:W-:Y:S01]  /*10b70*/  FADD R9, RZ, R9 ;  /* 0x00000009ff097221 */ /* 0x000fe20000000000 */
[----:B------:R-:W-:Y:S01]  /*10b80*/  FADD R11, RZ, R11 ;  /* 0x0000000bff0b7221 */ /* 0x000fe20000000000 */
[----:B------:R-:W-:Y:S05]  /*10b90*/  @!P1 BRA `(.L_x_86) ;  /* 0x0000009000009947 */ /* 0x000fea0003800000 */
[----:B-1----:R-:W-:Y:S01]  /*10ba0*/  MOV R3, c[0x0][0x348] ;  /* 0x0000d20000037a02 */ /* 0x002fe20000000f00 */
        /* <DEDUP_REMOVED lines=8> */
.L_x_86:
[----:B------:R-:W-:-:S04]  /*10c30*/  ISETP.NE.U32.AND P0, PT, RZ, c[0x0][0x1d0], PT ;  /* 0x00007400ff007a0c */ /* 0x000fc80003f05070 */
[----:B------:R-:W-:-:S13]  /*10c40*/  ISETP.NE.AND.EX P0, PT, RZ, c[0x0][0x1d4], PT, P0 ;  /* 0x00007500ff007a0c */ /* 0x000fda0003f05300 */
[----:B------:R-:W-:Y:S05]  /*10c50*/  @!P0 BRA `(.L_x_87) ;  /* 0x0000008000008947 */ /* 0x000fea0003800000 */
[----:B-1----:R-:W-:Y:S01]  /*10c60*/  MOV R3, c[0x0][0x1e8] ;  /* 0x00007a0000037a02 */ /* 0x002fe20000000f00 */
[----:B------:R-:W-:-:S04]  /*10c70*/  IMAD R227, R227, c[0x0][0x1e8], RZ ;  /* 0x00007a00e3e37a24 */ /* 0x000fc800078e02ff */
[C---:B------:R-:W-:Y:S02]  /*10c80*/  IMAD R227, R230.reuse, R245, R227 ;  /* 0x000000f5e6e37224 */ /* 0x040fe400078e02e3 */
[----:B------:R-:W-:-:S05]  /*10c90*/  IMAD.WIDE.U32 R2, R230, R3, c[0x0][0x1d0] ;  /* 0x00007400e6027625 */ /* 0x000fca00078e0003 */
[----:B------:R-:W-:-:S05]  /*10ca0*/  IADD3 R3, R227, R3, RZ ;  /* 0x00000003e3037210 */ /* 0x000fca0007ffe0ff */
[----:B------:R1:W-:Y:S04]  /*10cb0*/  RED.E.ADD.F32.FTZ.RN.STRONG.GPU [R2.64], R5 ;  /* 0x000000050200798e */ /* 0x0003e8000c10e78a */
[----:B------:R1:W-:Y:S04]  /*10cc0*/  RED.E.ADD.F32.FTZ.RN.STRONG.GPU [R2.64+0x4], R9 ;  /* 0x000004090200798e */ /* 0x0003e8000c10e78a */
[----:B------:R1:W-:Y:S02]  /*10cd0*/  RED.E.ADD.F32.FTZ.RN.STRONG.GPU [R2.64+0x8], R11 ;  /* 0x0000080b0200798e */ /* 0x0003e4000c10e78a */
.L_x_87:
[----:B-1----:R-:W-:-:S05]  /*10ce0*/  MOV R3, c[0x0][0x0] ;  /* 0x0000000000037a02 */ /* 0x002fca0000000f00 */
[----:B------:R-:W-:-:S05]  /*10cf0*/  IMAD.WIDE.U32 R50, R3, c[0x0][0xc], R50 ;  /* 0x0000030003327a25 */ /* 0x000fca00078e0032 */
[----:B------:R-:W-:-:S04]  /*10d00*/  ISETP.GE.U32.AND P0, PT, R50, c[0x0][0x178], PT ;  /* 0x00005e0032007a0c */ /* 0x000fc80003f06070 */
[----:B------:R-:W-:-:S13]  /*10d10*/  ISETP.GE.U32.AND.EX P0, PT, R51, c[0x0][0x17c], PT, P0 ;  /* 0x00005f0033007a0c */ /* 0x000fda0003f06100 */
[----:B------:R-:W-:Y:S01]  /*10d20*/  @P0 CALL.REL.NOINC `(.L_x_88) ;  /* 0x0000001000000944 */ /* 0x000fe20003c00000 */
[----:B------:R-:W-:Y:S05]  /*10d30*/  BRA `(.L_x_89) ;  /* 0xfffef42000007947 */ /* 0x000fea000383ffff */
.L_x_88:
[----:B------:R-:W-:Y:S05]  /*10d40*/  EXIT ;  /* 0x000000000000794d */ /* 0x000fea0003800000 */
        .weak           $__internal_0_$__cuda_sm20_rcp_rn_f32_slowpath
        .type           $__internal_0_$__cuda_sm20_rcp_rn_f32_slowpath,@function
        .size           $__internal_0_$__cuda_sm20_rcp_rn_f32_slowpath,($__internal_1_$__cuda_sm20_sqrt_rn_f32_slowpath - $__internal_0_$__cuda_sm20_rcp_rn_f32_slowpath)
$__internal_0_$__cuda_sm20_rcp_rn_f32_slowpath:
[----:B------:R-:W-:Y:S01]  /*10d50*/  SHF.L.U32 R0, R218, 0x1, RZ ;  /* 0x00000001da007819 */ /* 0x000fe200000006ff */
[----:B------:R-:W-:Y:S03]  /*10d60*/  BSSY B2, `(.L_x_90) ;  /* 0x0000030000027945 */ /* 0x000fe60003800000 */
[----:B------:R-:W-:-:S04]  /*10d70*/  SHF.R.U32.HI R9, RZ, 0x18, R0 ;  /* 0x00000018ff097819 */ /* 0x000fc80000011600 */
[----:B------:R-:W-:-:S13]  /*10d80*/  ISETP.NE.U32.AND P0, PT, R9, RZ, PT ;  /* 0x000000ff0900720c */ /* 0x000fda0003f05070 */
[----:B------:R-:W-:Y:S05]  /*10d90*/  @P0 BRA `(.L_x_91) ;  /* 0x000000a000000947 */ /* 0x000fea0003800000 */
[----:B------:R-:W-:-:S04]  /*10da0*/  SHF.L.U32 R0, R218, 0x1, RZ ;  /* 0x00000001da007819 */ /* 0x000fc800000006ff */
[----:B------:R-:W-:-:S13]  /*10db0*/  ISETP.NE.AND P0, PT, R0, RZ, PT ;  /* 0x000000ff0000720c */ /* 0x000fda0003f05270 */
[----:B------:R-:W-:Y:S01]  /*10dc0*/  @P0 FFMA R3, R218, 1.84467440737095516160e+19, RZ ;  /* 0x5f800000da030823 */ /* 0x000fe200000000ff */
[----:B------:R-:W-:Y:S08]  /*10dd0*/  @!P0 MUFU.RCP R2, R218 ;  /* 0x000000da00028308 */ /* 0x000ff00000001000 */
[----:B------:R-:W0:Y:S02]  /*10de0*/  @P0 MUFU.RCP R0, R3 ;  /* 0x0000000300000308 */ /* 0x000e240000001000 */
[----:B0-----:R-:W-:-:S04]  /*10df0*/  @P0 FFMA R4, R3, R0, -1 ;  /* 0xbf80000003040423 */ /* 0x001fc80000000000 */
[----:B------:R-:W-:-:S04]  /*10e00*/  @P0 FADD.FTZ R5, -R4, -RZ ;  /* 0x800000ff04050221 */ /* 0x000fc80000010100 */
[----:B------:R-:W-:-:S04]  /*10e10*/  @P0 FFMA R0, R0, R5, R0 ;  /* 0x0000000500000223 */ /* 0x000fc80000000000 */
[----:B------:R-:W-:Y:S01]  /*10e20*/  @P0 FFMA R2, R0, 1.84467440737095516160e+19, RZ ;  /* 0x5f80000000020823 */ /* 0x000fe200000000ff */
[----:B------:R-:W-:Y:S05]  /*10e30*/  BRA `(.L_x_92) ;  /* 0x0000022000007947 */ /* 0x000fea0003800000 */
.L_x_91:
[----:B------:R-:W-:-:S04]  /*10e40*/  IADD3 R10, R9, -0xfd, RZ ;  /* 0xffffff03090a7810 */ /* 0x000fc80007ffe0ff */
[----:B------:R-:W-:-:S13]  /*10e50*/  ISETP.GT.U32.AND P0, PT, R10, 0x1, PT ;  /* 0x000000010a00780c */ /* 0x000fda0003f04070 */
[----:B------:R-:W-:Y:S05]  /*10e60*/  @P0 BRA `(.L_x_93) ;  /* 0x000001e000000947 */ /* 0x000fea0003800000 */
[----:B------:R-:W-:Y:S02]  /*10e70*/  LOP3.LUT R0, R218, 0x7fffff, RZ, 0xc0, !PT ;  /* 0x007fffffda007812 */ /* 0x000fe400078ec0ff */
[----:B------:R-:W-:Y:S02]  /*10e80*/  MOV R5, 0x3 ;  /* 0x0000000300057802 */ /* 0x000fe40000000f00 */
[----:B------:R-:W-:Y:S02]  /*10e90*/  LOP3.LUT R0, R0, 0x3f800000, RZ, 0xfc, !PT ;  /* 0x3f80000000007812 */ /* 0x000fe400078efcff */
[----:B------:R-:W-:Y:S02]  /*10ea0*/  SHF.L.U32 R5, R5, R10, RZ ;  /* 0x0000000a05057219 */ /* 0x000fe400000006ff */
[----:B------:R-:W0:Y:S02]  /*10eb0*/  MUFU.RCP R3, R0 ;  /* 0x0000000000037308 */ /* 0x000e240000001000 */
[----:B0-----:R-:W-:-:S04]  /*10ec0*/  FFMA R2, R0, R3, -1 ;  /* 0xbf80000000027423 */ /* 0x001fc80000000003 */
[----:B------:R-:W-:-:S04]  /*10ed0*/  FADD.FTZ R2, -R2, -RZ ;  /* 0x800000ff02027221 */ /* 0x000fc80000010100 */
[CCC-:B------:R-:W-:Y:S01]  /*10ee0*/  FFMA.RM R4, R3.reuse, R2.reuse, R3.reuse ;  /* 0x0000000203047223 */ /* 0x1c0fe20000004003 */
[----:B------:R-:W-:-:S04]  /*10ef0*/  FFMA.RP R3, R3, R2, R3 ;  /* 0x0000000203037223 */ /* 0x000fc80000008003 */
[C---:B------:R-:W-:Y:S02]  /*10f00*/  LOP3.LUT R2, R4.reuse, 0x7fffff, RZ, 0xc0, !PT ;  /* 0x007fffff04027812 */ /* 0x040fe400078ec0ff */
[----:B------:R-:W-:Y:S02]  /*10f10*/  FSETP.NEU.FTZ.AND P0, PT, R4, R3, PT ;  /* 0x000000030400720b */ /* 0x000fe40003f1d000 */
[----:B------:R-:W-:Y:S02]  /*10f20*/  LOP3.LUT R2, R2, 0x800000, RZ, 0xfc, !PT ;  /* 0x0080000002027812 */ /* 0x000fe400078efcff */
[----:B------:R-:W-:Y:S02]  /*10f30*/  SEL R3, RZ, 0xffffffff, !P0 ;  /* 0xffffffffff037807 */ /* 0x000fe40004000000 */
[----:B------:R-:W-:Y:S02]  /*10f40*/  LOP3.LUT R5, R5, R2, RZ, 0xc0, !PT ;  /* 0x0000000205057212 */ /* 0x000fe400078ec0ff */
[----:B------:R-:W-:-:S02]  /*10f50*/  IADD3 R3, -R3, RZ, RZ ;  /* 0x000000ff03037210 */ /* 0x000fc40007ffe1ff */
[-C--:B------:R-:W-:Y:S02]  /*10f60*/  SHF.R.U32.HI R5, RZ, R10.reuse, R5 ;  /* 0x0000000aff057219 */ /* 0x080fe40000011605 */
[----:B------:R-:W-:Y:S02]  /*10f70*/  LOP3.LUT P1, RZ, R3, R10, R2, 0xf8, !PT ;  /* 0x0000000a03ff7212 */ /* 0x000fe4000782f802 */
[C---:B------:R-:W-:Y:S02]  /*10f80*/  LOP3.LUT P0, RZ, R5.reuse, 0x1, RZ, 0xc0, !PT ;  /* 0x0000000105ff7812 */ /* 0x040fe4000780c0ff */
[----:B------:R-:W-:Y:S02]  /*10f90*/  LOP3.LUT P2, RZ, R5, 0x2, RZ, 0xc0, !PT ;  /* 0x0000000205ff7812 */ /* 0x000fe4000784c0ff */
[----:B------:R-:W-:Y:S02]  /*10fa0*/  IADD3 R3, R9, -0xfc, RZ ;  /* 0xffffff0409037810 */ /* 0x000fe40007ffe0ff */
[----:B------:R-:W-:-:S02]  /*10fb0*/  PLOP3.LUT P0, PT, P0, P1, P2, 0xe0, 0x0 ;  /* 0x000000000000781c */ /* 0x000fc40000703c20 */
[----:B------:R-:W-:Y:S02]  /*10fc0*/  LOP3.LUT P1, RZ, R218, 0x7fffff, RZ, 0xc0, !PT ;  /* 0x007fffffdaff7812 */ /* 0x000fe4000782c0ff */
[----:B------:R-:W-:Y:S02]  /*10fd0*/  SEL R0, RZ, 0x1, !P0 ;  /* 0x00000001ff007807 */ /* 0x000fe40004000000 */
[----:B------:R-:W-:Y:S02]  /*10fe0*/  SHF.R.U32.HI R3, RZ, R3, R2 ;  /* 0x00000003ff037219 */ /* 0x000fe40000011602 */
[----:B------:R-:W-:-:S04]  /*10ff0*/  IADD3 R0, -R0, RZ, RZ ;  /* 0x000000ff00007210 */ /* 0x000fc80007ffe1ff */
[----:B------:R-:W-:-:S13]  /*11000*/  ISETP.GE.AND P0, PT, R0, RZ, PT ;  /* 0x000000ff0000720c */ /* 0x000fda0003f06270 */
[----:B------:R-:W-:-:S04]  /*11010*/  @!P0 IADD3 R3, R3, 0x1, RZ ;  /* 0x0000000103038810 */ /* 0x000fc80007ffe0ff */
[----:B------:R-:W-:-:S04]  /*11020*/  @!P1 SHF.L.U32 R3, R3, 0x1, RZ ;  /* 0x0000000103039819 */ /* 0x000fc800000006ff */
[----:B------:R-:W-:Y:S01]  /*11030*/  LOP3.LUT R2, R3, 0x80000000, R218, 0xf8, !PT ;  /* 0x8000000003027812 */ /* 0x000fe200078ef8da */
[----:B------:R-:W-:Y:S05]  /*11040*/  BRA `(.L_x_92) ;  /* 0x0000001000007947 */ /* 0x000fea0003800000 */
.L_x_93:
[----:B------:R0:W1:Y:S02]  /*11050*/  MUFU.RCP R2, R218 ;  /* 0x000000da00027308 */ /* 0x0000640000001000 */
.L_x_92:
[----:B------:R-:W-:Y:S05]  /*11060*/  BSYNC B2 ;  /* 0x0000000000027941 */ /* 0x000fea0003800000 */
.L_x_90:
[----:B-1----:R-:W-:Y:S02]  /*11070*/  MOV R0, R2 ;  /* 0x0000000200007202 */ /* 0x002fe40000000f00 */
[----:B------:R-:W-:Y:S02]  /*11080*/  MOV R2, R6 ;  /* 0x0000000600027202 */ /* 0x000fe40000000f00 */
[----:B------:R-:W-:-:S04]  /*11090*/  MOV R3, 0x0 ;  /* 0x0000000000037802 */ /* 0x000fc80000000f00 */
[----:B------:R-:W-:Y:S05]  /*110a0*/  RET.REL.NODEC R2 `(compute_hollow_mesh_inertia_cuda_kernel_backward) ;  /* 0xfffeef5002007950 */ /* 0x000fea0003c3ffff */
        .weak           $__internal_1_$__cuda_sm20_sqrt_rn_f32_slowpath
        .type           $__internal_1_$__cuda_sm20_sqrt_rn_f32_slowpath,@function
        .size           $__internal_1_$__cuda_sm20_sqrt_rn_f32_slowpath,($__internal_2_$__cuda_sm3x_div_rn_noftz_f32_slowpath - $__internal_1_$__cuda_sm20_sqrt_rn_f32_slowpath)
$__internal_1_$__cuda_sm20_sqrt_rn_f32_slowpath:
[----:B------:R-:W-:-:S13]  /*110b0*/  LOP3.LUT P0, RZ, R2, 0x7fffffff, RZ, 0xc0, !PT ;  /* 0x7fffffff02ff7812 */ /* 0x000fda000780c0ff */
[----:B------:R-:W-:Y:S05]  /*110c0*/  @!P0 BRA `(.L_x_94) ;  /* 0x0000011000008947 */ /* 0x000fea0003800000 */
[----:B------:R-:W-:Y:S02]  /*110d0*/  FSETP.GEU.FTZ.AND P0, PT, R2, RZ, PT ;  /* 0x000000ff0200720b */ /* 0x000fe40003f1e000 */
[----:B------:R-:W-:-:S11]  /*110e0*/  MOV R0, R2 ;  /* 0x0000000200007202 */ /* 0x000fd60000000f00 */
[----:B------:R-:W-:Y:S01]  /*110f0*/  @!P0 MOV R2, 0x7fffffff ;  /* 0x7fffffff00028802 */ /* 0x000fe20000000f00 */
[----:B------:R-:W-:Y:S05]  /*11100*/  @!P0 BRA `(.L_x_94) ;  /* 0x000000d000008947 */ /* 0x000fea0003800000 */
[----:B------:R-:W-:-:S13]  /*11110*/  FSETP.GTU.FTZ.AND P0, PT, |R0|, +INF , PT ;  /* 0x7f8000000000780b */ /* 0x000fda0003f1c200 */
[----:B------:R-:W-:Y:S01]  /*11120*/  @P0 FADD.FTZ R2, R0, 1 ;  /* 0x3f80000000020421 */ /* 0x000fe20000010000 */
[----:B------:R-:W-:Y:S05]  /*11130*/  @P0 BRA `(.L_x_94) ;  /* 0x000000a000000947 */ /* 0x000fea0003800000 */
[----:B------:R-:W-:-:S13]  /*11140*/  FSETP.NEU.FTZ.AND P0, PT, |R0|, +INF , PT ;  /* 0x7f8000000000780b */ /* 0x000fda0003f1d200 */
[----:B------:R-:W-:-:S04]  /*11150*/  @P0 FFMA R5, R0, 1.84467440737095516160e+19, RZ ;  /* 0x5f80000000050823 */ /* 0x000fc800000000ff */
[----:B------:R-:W0:Y:S02]  /*11160*/  @P0 MUFU.RSQ R2, R5 ;  /* 0x0000000500020308 */ /* 0x000e240000001400 */
[----:B0-----:R-:W-:Y:S01]  /*11170*/  @P0 FMUL.FTZ R6, R5, R2 ;  /* 0x0000000205060220 */ /* 0x001fe20000410000 */
[----:B------:R-:W-:Y:S01]  /*11180*/  @P0 FMUL.FTZ R9, R2, 0.5 ;  /* 0x3f00000002090820 */ /* 0x000fe20000410000 */
[----:B------:R-:W-:Y:S02]  /*11190*/  @!P0 MOV R2, R0 ;  /* 0x0000000000028202 */ /* 0x000fe40000000f00 */
[----:B------:R-:W-:-:S04]  /*111a0*/  @P0 FADD.FTZ R7, -R6, -RZ ;  /* 0x800000ff06070221 */ /* 0x000fc80000010100 */
[----:B------:R-:W-:-:S04]  /*111b0*/  @P0 FFMA R7, R6, R7, R5 ;  /* 0x0000000706070223 */ /* 0x000fc80000000005 */
[----:B------:R-:W-:-:S04]  /*111c0*/  @P0 FFMA R7, R7, R9, R6 ;  /* 0x0000000907070223 */ /* 0x000fc80000000006 */
[----:B------:R-:W-:Y:S01]  /*111d0*/  @P0 FMUL.FTZ R2, R7, 2.3283064365386962891e-10 ;  /* 0x2f80000007020820 */ /* 0x000fe20000410000 */
.L_x_94:
[----:B------:R-:W-:Y:S02]  /*111e0*/  MOV R6, R12 ;  /* 0x0000000c00067202 */ /* 0x000fe40000000f00 */
[----:B------:R-:W-:-:S04]  /*111f0*/  MOV R7, 0x0 ;  /* 0x0000000000077802 */ /* 0x000fc80000000f00 */
[----:B------:R-:W-:Y:S05]  /*11200*/  RET.REL.NODEC R6 `(compute_hollow_mesh_inertia_cuda_kernel_backward) ;  /* 0xfffeedf006007950 */ /* 0x000fea0003c3ffff */
        .weak           $__internal_2_$__cuda_sm3x_div_rn_noftz_f32_slowpath
        .type           $__internal_2_$__cuda_sm3x_div_rn_noftz_f32_slowpath,@function
        .size           $__internal_2_$__cuda_sm3x_div_rn_noftz_f32_slowpath,(.L_x_197 - $__internal_2_$__cuda_sm3x_div_rn_noftz_f32_slowpath)
$__internal_2_$__cuda_sm3x_div_rn_noftz_f32_slowpath:
[----:B------:R-:W-:Y:S01]  /*11210*/  SHF.R.U32.HI R233, RZ, 0x17, R40 ;  /* 0x00000017ffe97819 */ /* 0x000fe20000011628 */
[----:B------:R-:W-:Y:S01]  /*11220*/  BSSY B0, `(.L_x_95) ;  /* 0x0000062000007945 */ /* 0x000fe20003800000 */
[----:B------:R-:W-:Y:S02]  /*11230*/  SHF.R.U32.HI R234, RZ, 0x17, R41 ;  /* 0x00000017ffea7819 */ /* 0x000fe40000011629 */
[----:B------:R-:W-:Y:S02]  /*11240*/  LOP3.LUT R233, R233, 0xff, RZ, 0xc0, !PT ;  /* 0x000000ffe9e97812 */ /* 0x000fe400078ec0ff */
[----:B------:R-:W-:Y:S02]  /*11250*/  LOP3.LUT R234, R234, 0xff, RZ, 0xc0, !PT ;  /* 0x000000ffeaea7812 */ /* 0x000fe400078ec0ff */
[----:B------:R-:W-:Y:S02]  /*11260*/  IADD3 R235, R233, -0x1, RZ ;  /* 0xffffffffe9eb7810 */ /* 0x000fe40007ffe0ff */
[----:B------:R-:W-:-:S02]  /*11270*/  IADD3 R236, R234, -0x1, RZ ;  /* 0xffffffffeaec7810 */ /* 0x000fc40007ffe0ff */
[----:B------:R-:W-:-:S04]  /*11280*/  ISETP.GT.U32.AND P3, PT, R235, 0xfd, PT ;  /* 0x000000fdeb00780c */ /* 0x000fc80003f64070 */
[----:B------:R-:W-:-:S13]  /*11290*/  ISETP.GT.U32.OR P3, PT, R236, 0xfd, P3 ;  /* 0x000000fdec00780c */ /* 0x000fda0001f64470 */
[----:B------:R-:W-:Y:S01]  /*112a0*/  @!P3 MOV R232, RZ ;  /* 0x000000ff00e8b202 */ /* 0x000fe20000000f00 */
[----:B------:R-:W-:Y:S05]  /*112b0*/  @!P3 BRA `(.L_x_96) ;  /* 0x000001700000b947 */ /* 0x000fea0003800000 */
[----:B------:R-:W-:Y:S02]  /*112c0*/  FSETP.GTU.FTZ.AND P3, PT, |R41|, +INF , PT ;  /* 0x7f8000002900780b */ /* 0x000fe40003f7c200 */
[----:B------:R-:W-:-:S04]  /*112d0*/  FSETP.GTU.FTZ.AND P4, PT, |R40|, +INF , PT ;  /* 0x7f8000002800780b */ /* 0x000fc80003f9c200 */
[----:B------:R-:W-:-:S13]  /*112e0*/  PLOP3.LUT P3, PT, P3, P4, PT, 0xa8, 0x0 ;  /* 0x000000000000781c */ /* 0x000fda0001f69570 */
[----:B------:R-:W-:Y:S05]  /*112f0*/  @P3 BRA `(.L_x_97) ;  /* 0x0000053000003947 */ /* 0x000fea0003800000 */
[----:B------:R-:W-:-:S13]  /*11300*/  LOP3.LUT P3, RZ, R40, 0x7fffffff, R41, 0xc8, !PT ;  /* 0x7fffffff28ff7812 */ /* 0x000fda000786c829 */
[----:B------:R-:W-:Y:S05]  /*11310*/  @!P3 BRA `(.L_x_98) ;  /* 0x000004f00000b947 */ /* 0x000fea0003800000 */
[C---:B------:R-:W-:Y:S02]  /*11320*/  FSETP.NEU.FTZ.AND P5, PT, |R41|.reuse, +INF , PT ;  /* 0x7f8000002900780b */ /* 0x040fe40003fbd200 */
[----:B------:R-:W-:Y:S02]  /*11330*/  FSETP.NEU.FTZ.AND P4, PT, |R40|, +INF , PT ;  /* 0x7f8000002800780b */ /* 0x000fe40003f9d200 */
[----:B------:R-:W-:-:S11]  /*11340*/  FSETP.NEU.FTZ.AND P3, PT, |R41|, +INF , PT ;  /* 0x7f8000002900780b */ /* 0x000fd60003f7d200 */
[----:B------:R-:W-:Y:S05]  /*11350*/  @!P4 BRA !P5, `(.L_x_98) ;  /* 0x000004b00000c947 */ /* 0x000fea0006800000 */
[----:B------:R-:W-:-:S04]  /*11360*/  LOP3.LUT P5, RZ, R41, 0x7fffffff, RZ, 0xc0, !PT ;  /* 0x7fffffff29ff7812 */ /* 0x000fc800078ac0ff */
[----:B------:R-:W-:-:S13]  /*11370*/  PLOP3.LUT P4, PT, P4, P5, PT, 0x2a, 0x0 ;  /* 0x000000000000781c */ /* 0x000fda000278a572 */
[----:B------:R-:W-:Y:S05]  /*11380*/  @P4 BRA `(.L_x_99) ;  /* 0x0000046000004947 */ /* 0x000fea0003800000 */
[----:B------:R-:W-:-:S04]  /*11390*/  LOP3.LUT P4, RZ, R40, 0x7fffffff, RZ, 0xc0, !PT ;  /* 0x7fffffff28ff7812 */ /* 0x000fc8000788c0ff */
[----:B------:R-:W-:-:S13]  /*113a0*/  PLOP3.LUT P3, PT, P3, P4, PT, 0x2a, 0x0 ;  /* 0x000000000000781c */ /* 0x000fda0001f68572 */
[----:B------:R-:W-:Y:S05]  /*113b0*/  @P3 BRA `(.L_x_100) ;  /* 0x0000040000003947 */ /* 0x000fea0003800000 */
[----:B------:R-:W-:Y:S02]  /*113c0*/  ISETP.GE.AND P3, PT, R236, RZ, PT ;  /* 0x000000ffec00720c */ /* 0x000fe40003f66270 */
[----:B------:R-:W-:-:S11]  /*113d0*/  ISETP.GE.AND P4, PT, R235, RZ, PT ;  /* 0x000000ffeb00720c */ /* 0x000fd60003f86270 */
[----:B------:R-:W-:Y:S01]  /*113e0*/  @P3 MOV R232, RZ ;  /* 0x000000ff00e83202 */ /* 0x000fe20000000f00 */
[----:B------:R-:W-:Y:S01]  /*113f0*/  @!P3 FFMA R41, R41, 1.84467440737095516160e+19, RZ ;  /* 0x5f8000002929b823 */ /* 0x000fe200000000ff */
[----:B------:R-:W-:Y:S01]  /*11400*/  @!P3 MOV R232, 0xffffffc0 ;  /* 0xffffffc000e8b802 */ /* 0x000fe20000000f00 */
[----:B------:R-:W-:-:S03]  /*11410*/  @!P4 FFMA R40, R40, 1.84467440737095516160e+19, RZ ;  /* 0x5f8000002828c823 */ /* 0x000fc600000000ff */
[----:B------:R-:W-:Y:S02]  /*11420*/  @!P4 IADD3 R232, R232, 0x40, RZ ;  /* 0x00000040e8e8c810 */ /* 0x000fe40007ffe0ff */
.L_x_96:
[----:B------:R-:W-:Y:S01]  /*11430*/  LEA R235, R233, 0xc0800000, 0x17 ;  /* 0xc0800000e9eb7811 */ /* 0x000fe200078eb8ff */
[----:B------:R-:W-:Y:S01]  /*11440*/  BSSY B1, `(.L_x_101) ;  /* 0x0000036000017945 */ /* 0x000fe20003800000 */
[----:B------:R-:W-:Y:S02]  /*11450*/  IADD3 R236, R234, -0x7f, RZ ;  /* 0xffffff81eaec7810 */ /* 0x000fe40007ffe0ff */
[----:B------:R-:W-:Y:S02]  /*11460*/  IADD3 R235, -R235, R40, RZ ;  /* 0x00000028ebeb7210 */ /* 0x000fe40007ffe1ff */
[----:B------:R-:W-:Y:S02]  /*11470*/  IADD3 R233, R236, 0x7f, -R233 ;  /* 0x0000007fece97810 */ /* 0x000fe40007ffe8e9 */
[----:B------:R0:W1:Y:S02]  /*11480*/  MUFU.RCP R40, R235 ;  /* 0x000000eb00287308 */ /* 0x0000640000001000 */
[----:B0-----:R-:W-:-:S04]  /*11490*/  FADD.FTZ R235, -R235, -RZ ;  /* 0x800000ffebeb7221 */ /* 0x001fc80000010100 */
[----:B-1----:R-:W-:-:S04]  /*114a0*/  FFMA R234, R40, R235, 1 ;  /* 0x3f80000028ea7423 */ /* 0x002fc800000000eb */
[----:B------:R-:W-:Y:S01]  /*114b0*/  FFMA R234, R40, R234, R40 ;  /* 0x000000ea28ea7223 */ /* 0x000fe20000000028 */
[----:B------:R-:W-:-:S04]  /*114c0*/  IMAD R40, R236, -0x800000, R41 ;  /* 0xff800000ec287824 */ /* 0x000fc800078e0229 */
[----:B------:R-:W-:-:S04]  /*114d0*/  FFMA R41, R40, R234, RZ ;  /* 0x000000ea28297223 */ /* 0x000fc800000000ff */
[----:B------:R-:W-:-:S04]  /*114e0*/  FFMA R244, R235, R41, R40 ;  /* 0x00000029ebf47223 */ /* 0x000fc80000000028 */
[----:B------:R-:W-:-:S04]  /*114f0*/  FFMA R41, R234, R244, R41 ;  /* 0x000000f4ea297223 */ /* 0x000fc80000000029 */
[----:B------:R-:W-:Y:S01]  /*11500*/  FFMA R40, R235, R41, R40 ;  /* 0x00000029eb287223 */ /* 0x000fe20000000028 */
[----:B------:R-:W-:-:S03]  /*11510*/  IADD3 R235, R233, R232, RZ ;  /* 0x000000e8e9eb7210 */ /* 0x000fc60007ffe0ff */
[----:B------:R-:W-:-:S05]  /*11520*/  FFMA R232, R234, R40, R41 ;  /* 0x00000028eae87223 */ /* 0x000fca0000000029 */
[----:B------:R-:W-:-:S04]  /*11530*/  SHF.R.U32.HI R233, RZ, 0x17, R232 ;  /* 0x00000017ffe97819 */ /* 0x000fc800000116e8 */
[----:B------:R-:W-:-:S04]  /*11540*/  LOP3.LUT R233, R233, 0xff, RZ, 0xc0, !PT ;  /* 0x000000ffe9e97812 */ /* 0x000fc800078ec0ff */
[----:B------:R-:W-:-:S04]  /*11550*/  IADD3 R233, R233, R235, RZ ;  /* 0x000000ebe9e97210 */ /* 0x000fc80007ffe0ff */
[----:B------:R-:W-:-:S04]  /*11560*/  IADD3 R236, R233, -0x1, RZ ;  /* 0xffffffffe9ec7810 */ /* 0x000fc80007ffe0ff */
[----:B------:R-:W-:-:S13]  /*11570*/  ISETP.GE.U32.AND P3, PT, R236, 0xfe, PT ;  /* 0x000000feec00780c */ /* 0x000fda0003f66070 */
[----:B------:R-:W-:Y:S05]  /*11580*/  @!P3 BRA `(.L_x_102) ;  /* 0x000002000000b947 */ /* 0x000fea0003800000 */
[----:B------:R-:W-:-:S13]  /*11590*/  ISETP.GT.AND P3, PT, R233, 0xfe, PT ;  /* 0x000000fee900780c */ /* 0x000fda0003f64270 */
[----:B------:R-:W-:Y:S05]  /*115a0*/  @P3 BRA `(.L_x_103) ;  /* 0x000001b000003947 */ /* 0x000fea0003800000 */
[----:B------:R-:W-:-:S13]  /*115b0*/  ISETP.GE.AND P3, PT, R233, 0x1, PT ;  /* 0x00000001e900780c */ /* 0x000fda0003f66270 */
[----:B------:R-:W-:Y:S05]  /*115c0*/  @P3 BRA `(.L_x_104) ;  /* 0x000001d000003947 */ /* 0x000fea0003800000 */
[----:B------:R-:W-:Y:S02]  /*115d0*/  ISETP.GE.AND P3, PT, R233, -0x18, PT ;  /* 0xffffffe8e900780c */ /* 0x000fe40003f66270 */
[----:B------:R-:W-:-:S11]  /*115e0*/  LOP3.LUT R232, R232, 0x80000000, RZ, 0xc0, !PT ;  /* 0x80000000e8e87812 */ /* 0x000fd600078ec0ff */
[----:B------:R-:W-:Y:S05]  /*115f0*/  @!P3 BRA `(.L_x_104) ;  /* 0x000001a00000b947 */ /* 0x000fea0003800000 */
[CCC-:B------:R-:W-:Y:S01]  /*11600*/  FFMA.RP R236, R234.reuse, R40.reuse, R41.reuse ;  /* 0x00000028eaec7223 */ /* 0x1c0fe20000008029 */
[CCC-:B------:R-:W-:Y:S01]  /*11610*/  FFMA.RM R235, R234.reuse, R40.reuse, R41.reuse ;  /* 0x00000028eaeb7223 */ /* 0x1c0fe20000004029 */
[----:B------:R-:W-:Y:S01]  /*11620*/  FFMA.RZ R40, R234, R40, R41 ;  /* 0x00000028ea287223 */ /* 0x000fe2000000c029 */
[C---:B------:R-:W-:Y:S02]  /*11630*/  IADD3 R41, R233.reuse, 0x20, RZ ;  /* 0x00000020e9297810 */ /* 0x040fe40007ffe0ff */
[C---:B------:R-:W-:Y:S02]  /*11640*/  ISETP.NE.AND P5, PT, R233.reuse, RZ, PT ;  /* 0x000000ffe900720c */ /* 0x040fe40003fa5270 */
[----:B------:R-:W-:Y:S02]  /*11650*/  LOP3.LUT R40, R40, 0x7fffff, RZ, 0xc0, !PT ;  /* 0x007fffff28287812 */ /* 0x000fe400078ec0ff */
[----:B------:R-:W-:Y:S02]  /*11660*/  ISETP.NE.AND P4, PT, R233, RZ, PT ;  /* 0x000000ffe900720c */ /* 0x000fe40003f85270 */
[----:B------:R-:W-:-:S02]  /*11670*/  LOP3.LUT R40, R40, 0x800000, RZ, 0xfc, !PT ;  /* 0x0080000028287812 */ /* 0x000fc400078efcff */
[----:B------:R-:W-:Y:S02]  /*11680*/  IADD3 R233, -R233, RZ, RZ ;  /* 0x000000ffe9e97210 */ /* 0x000fe40007ffe1ff */
[----:B------:R-:W-:Y:S02]  /*11690*/  SHF.L.U32 R41, R40, R41, RZ ;  /* 0x0000002928297219 */ /* 0x000fe400000006ff */
[----:B------:R-:W-:Y:S02]  /*116a0*/  FSETP.NEU.FTZ.AND P3, PT, R236, R235, PT ;  /* 0x000000ebec00720b */ /* 0x000fe40003f7d000 */
[----:B------:R-:W-:Y:S02]  /*116b0*/  ISETP.NE.AND P4, PT, R41, RZ, P4 ;  /* 0x000000ff2900720c */ /* 0x000fe40002785270 */
[----:B------:R-:W-:Y:S02]  /*116c0*/  SEL R233, R233, RZ, P5 ;  /* 0x000000ffe9e97207 */ /* 0x000fe40002800000 */
[----:B------:R-:W-:-:S02]  /*116d0*/  PLOP3.LUT P3, PT, P3, P4, PT, 0xa8, 0x0 ;  /* 0x000000000000781c */ /* 0x000fc40001f69570 */
[----:B------:R-:W-:Y:S02]  /*116e0*/  SHF.R.U32.HI R40, RZ, R233, R40 ;  /* 0x000000e9ff287219 */ /* 0x000fe40000011628 */
[----:B------:R-:W-:Y:S02]  /*116f0*/  SEL R233, RZ, 0x1, !P3 ;  /* 0x00000001ffe97807 */ /* 0x000fe40005800000 */
[----:B------:R-:W-:-:S04]  /*11700*/  SHF.R.U32.HI R41, RZ, 0x1, R40 ;  /* 0x00000001ff297819 */ /* 0x000fc80000011628 */
[----:B------:R-:W-:-:S04]  /*11710*/  LOP3.LUT R233, R233, 0x1, R41, 0xf8, !PT ;  /* 0x00000001e9e97812 */ /* 0x000fc800078ef829 */
[----:B------:R-:W-:-:S04]  /*11720*/  LOP3.LUT R40, R233, R40, RZ, 0xc0, !PT ;  /* 0x00000028e9287212 */ /* 0x000fc800078ec0ff */
[----:B------:R-:W-:-:S04]  /*11730*/  IADD3 R41, R41, R40, RZ ;  /* 0x0000002829297210 */ /* 0x000fc80007ffe0ff */
[----:B------:R-:W-:Y:S01]  /*11740*/  LOP3.LUT R232, R41, R232, RZ, 0xfc, !PT ;  /* 0x000000e829e87212 */ /* 0x000fe200078efcff */
[----:B------:R-:W-:Y:S05]  /*11750*/  BRA `(.L_x_104) ;  /* 0x0000004000007947 */ /* 0x000fea0003800000 */
.L_x_103:
[----:B------:R-:W-:-:S04]  /*11760*/  LOP3.LUT R232, R232, 0x80000000, RZ, 0xc0, !PT ;  /* 0x80000000e8e87812 */ /* 0x000fc800078ec0ff */
[----:B------:R-:W-:Y:S01]  /*11770*/  LOP3.LUT R232, R232, 0x7f800000, RZ, 0xfc, !PT ;  /* 0x7f800000e8e87812 */ /* 0x000fe200078efcff */
[----:B------:R-:W-:Y:S05]  /*11780*/  BRA `(.L_x_104) ;  /* 0x0000001000007947 */ /* 0x000fea0003800000 */
.L_x_102:
[----:B------:R-:W-:Y:S02]  /*11790*/  LEA R232, R235, R232, 0x17 ;  /* 0x000000e8ebe87211 */ /* 0x000fe400078eb8ff */
.L_x_104:
[----:B------:R-:W-:Y:S05]  /*117a0*/  BSYNC B1 ;  /* 0x0000000000017941 */ /* 0x000fea0003800000 */
.L_x_101:
[----:B------:R-:W-:Y:S05]  /*117b0*/  BRA `(.L_x_105) ;  /* 0x0000008000007947 */ /* 0x000fea0003800000 */
.L_x_100:
[----:B------:R-:W-:-:S04]  /*117c0*/  LOP3.LUT R40, R40, 0x80000000, R41, 0x48, !PT ;  /* 0x8000000028287812 */ /* 0x000fc800078e4829 */
[----:B------:R-:W-:Y:S01]  /*117d0*/  LOP3.LUT R232, R40, 0x7f800000, RZ, 0xfc, !PT ;  /* 0x7f80000028e87812 */ /* 0x000fe200078efcff */
[----:B------:R-:W-:Y:S05]  /*117e0*/  BRA `(.L_x_105) ;  /* 0x0000005000007947 */ /* 0x000fea0003800000 */
.L_x_99:
[----:B------:R-:W-:Y:S01]  /*117f0*/  LOP3.LUT R232, R40, 0x80000000, R41, 0x48, !PT ;  /* 0x8000000028e87812 */ /* 0x000fe200078e4829 */
[----:B------:R-:W-:Y:S05]  /*11800*/  BRA `(.L_x_105) ;  /* 0x0000003000007947 */ /* 0x000fea0003800000 */
.L_x_98:
[----:B------:R-:W0:Y:S01]  /*11810*/  MUFU.RSQ R232, -QNAN ;  /* 0xffc0000000e87908 */ /* 0x000e220000001400 */
[----:B------:R-:W-:Y:S05]  /*11820*/  BRA `(.L_x_105) ;  /* 0x0000001000007947 */ /* 0x000fea0003800000 */
.L_x_97:
[----:B------:R-:W-:Y:S02]  /*11830*/  FADD.FTZ R232, R41, R40 ;  /* 0x0000002829e87221 */ /* 0x000fe40000010000 */
.L_x_105:
[----:B------:R-:W-:Y:S05]  /*11840*/  BSYNC B0 ;  /* 0x0000000000007941 */ /* 0x000fea0003800000 */
.L_x_95:
[----:B------:R-:W-:Y:S02]  /*11850*/  MOV R40, R231 ;  /* 0x000000e700287202 */ /* 0x000fe40000000f00 */
[----:B------:R-:W-:-:S04]  /*11860*/  MOV R41, 0x0 ;  /* 0x0000000000297802 */ /* 0x000fc80000000f00 */
[----:B------:R-:W-:Y:S05]  /*11870*/  RET.REL.NODEC R40 `(compute_hollow_mesh_inertia_cuda_kernel_backward) ;  /* 0xfffee78028007950 */ /* 0x000fea0003c3ffff */
.L_x_106:
[----:B------:R-:W-:-:S00]  /*11880*/  BRA `(.L_x_106) ;  /* 0xfffffff000007947 */ /* 0x000fc0000383ffff */
[----:B------:R-:W-:-:S00]  /*11890*/  NOP ;  /* 0x0000000000007918 */ /* 0x000fc00000000000 */
        /* <DEDUP_REMOVED lines=14> */
.L_x_197:


//--------------------- .text.compute_hollow_mesh_inertia_cuda_kernel_forward --------------------------
	.section	.text.compute_hollow_mesh_inertia_cuda_kernel_forward,"ax",@progbits
	.sectioninfo	@"SHI_REGISTERS=96"
	.align	128
        .global         compute_hollow_mesh_inertia_cuda_kernel_forward
        .type           compute_hollow_mesh_inertia_cuda_kernel_forward,@function
        .size           compute_hollow_mesh_inertia_cuda_kernel_forward,(.L_x_199 - compute_hollow_mesh_inertia_cuda_kernel_forward)
        .other          compute_hollow_mesh_inertia_cuda_kernel_forward,@"STO_CUDA_ENTRY STV_DEFAULT"
compute_hollow_mesh_inertia_cuda_kernel_forward:
.text.compute_hollow_mesh_inertia_cuda_kernel_forward:
        /* <DEDUP_REMOVED lines=8> */
[----:B------:R-:W-:Y:S01]  /*0080*/  ULDC.64 UR10, c[0x0][0x270] ;  /* 0x00009c00000a7ab9 */ /* 0x000fe20000000a00 */
[----:B------:R-:W-:Y:S01]  /*0090*/  MOV R0, c[0x0][0x18c] ;  /* 0x0000630000007a02 */ /* 0x000fe20000000f00 */
[----:B------:R-:W-:Y:S01]  /*00a0*/  UIADD3 UR10, UP0, UR10, 0x4, URZ ;  /* 0x000000040a0a7890 */ /* 0x000fe2000ff1e03f */
[----:B------:R-:W-:Y:S01]  /*00b0*/  MOV R18, R16 ;  /* 0x0000001000127202 */ /* 0x000fe20000000f00 */
[----:B------:R-:W-:Y:S02]  /*00c0*/  ULDC UR6, c[0x0][0x0] ;  /* 0x0000000000067ab9 */ /* 0x000fe40000000800 */
[----:B------:R-:W-:Y:S01]  /*00d0*/  UIADD3.X UR11, URZ, UR11, URZ, UP0, !UPT ;  /* 0x0000000b3f0b7290 */ /* 0x000fe200087fe43f */
[----:B------:R-:W-:Y:S01]  /*00e0*/  FMUL R16, R0, 4 ;  /* 0x4080000000107820 */ /* 0x000fe20000400000 */
[----:B------:R-:W-:Y:S01]  /*00f0*/  ULDC UR7, c[0x0][0xc] ;  /* 0x0000030000077ab9 */ /* 0x000fe20000000800 */
[----:B------:R-:W-:Y:S01]  /*0100*/  MOV R6, UR10 ;  /* 0x0000000a00067c02 */ /* 0x000fe20008000f00 */
[----:B------:R-:W-:-:S02]  /*0110*/  UIMAD.WIDE.U32 UR6, UR6, UR7, URZ ;  /* 0x00000007060672a5 */ /* 0x000fc4000f8e003f */
[----:B------:R-:W-:Y:S01]  /*0120*/  ULDC UR5, c[0x0][0x1b0] ;  /* 0x00006c0000057ab9 */ /* 0x000fe20000000800 */
[----:B------:R-:W-:Y:S01]  /*0130*/  MOV R7, UR11 ;  /* 0x0000000b00077c02 */ /* 0x000fe20008000f00 */
[----:B------:R-:W-:Y:S02]  /*0140*/  ULDC UR8, c[0x0][0x1e8] ;  /* 0x00007a0000087ab9 */ /* 0x000fe40000000800 */
[----:B------:R-:W-:Y:S02]  /*0150*/  ULDC UR9, c[0x0][0x220] ;  /* 0x0000880000097ab9 */ /* 0x000fe40000000800 */
[----:B------:R-:W-:Y:S02]  /*0160*/  UMOV UR4, URZ ;  /* 0x0000003f00047c82 */ /* 0x000fe40008000000 */
[----:B------:R-:W-:Y:S02]  /*0170*/  USHF.R.S32.HI UR5, URZ, 0x1f, UR5 ;  /* 0x0000001f3f057899 */ /* 0x000fe40008011405 */
[----:B------:R-:W-:-:S02]  /*0180*/  USHF.R.S32.HI UR8, URZ, 0x1f, UR8 ;  /* 0x0000001f3f087899 */ /* 0x000fc40008011408 */
[----:B------:R-:W-:Y:S02]  /*0190*/  USHF.R.S32.HI UR9, URZ, 0x1f, UR9 ;  /* 0x0000001f3f097899 */ /* 0x000fe40008011409 */
[----:B------:R-:W-:Y:S02]  /*01a0*/  UIADD3 UR4, UR7, UR4, URZ ;  /* 0x0000000407047290 */ /* 0x000fe4000fffe03f */
[----:B------:R-:W-:Y:S02]  /*01b0*/  ULDC.64 UR10, c[0x0][0x118] ;  /* 0x00004600000a7ab9 */ /* 0x000fe40000000a00 */
.L_x_136:
[----:B0-----:R-:W-:Y:S02]  /*01c0*/  LEA R2, R18, R18, 0x1 ;  /* 0x0000001212027211 */ /* 0x001fe400078e08ff */
[----:B------:R-:W-:Y:S02]  /*01d0*/  MOV R15, c[0x0][0x1b0] ;  /* 0x00006c00000f7a02 */ /* 0x000fe40000000f00 */
[----:B------:R-:W-:Y:S02]  /*01e0*/  SHF.R.S32.HI R0, RZ, 0x1f, R2 ;  /* 0x0000001fff007819 */ /* 0x000fe40000011402 */
[----:B------:R-:W-:-:S02]  /*01f0*/  IADD3 R4, R2, 0x1, RZ ;  /* 0x0000000102047810 */ /* 0x000fc40007ffe0ff */
[----:B------:R-:W-:Y:S01]  /*0200*/  IADD3 R10, R2, 0x2, RZ ;  /* 0x00000002020a7810 */ /* 0x000fe20007ffe0ff */
[----:B------:R-:W-:Y:S01]  /*0210*/  IMAD R5, R0, c[0x0][0x1b0], RZ ;  /* 0x00006c0000057a24 */ /* 0x000fe200078e02ff */
[----:B------:R-:W-:Y:S02]  /*0220*/  SHF.R.S32.HI R3, RZ, 0x1f, R4 ;  /* 0x0000001fff037819 */ /* 0x000fe40000011404 */
[----:B------:R-:W-:Y:S01]  /*0230*/  SHF.R.S32.HI R0, RZ, 0x1f, R10 ;  /* 0x0000001fff007819 */ /* 0x000fe2000001140a */
[C---:B------:R-:W-:Y:S02]  /*0240*/  IMAD R9, R2.reuse, UR5, R5 ;  /* 0x0000000502097c24 */ /* 0x040fe4000f8e0205 */
[----:B------:R-:W-:Y:S02]  /*0250*/  IMAD R11, R3, c[0x0][0x1b0], RZ ;  /* 0x00006c00030b7a24 */ /* 0x000fe400078e02ff */
[----:B------:R-:W-:-:S04]  /*0260*/  IMAD.WIDE.U32 R2, R2, R15, c[0x0][0x190] ;  /* 0x0000640002027625 */ /* 0x000fc800078e000f */
[----:B------:R-:W-:Y:S01]  /*0270*/  IMAD R13, R0, c[0x0][0x1b0], RZ ;  /* 0x00006c00000d7a24 */ /* 0x000fe200078e02ff */
[----:B------:R-:W-:Y:S01]  /*0280*/  IADD3 R3, R3, R9, RZ ;  /* 0x0000000903037210 */ /* 0x000fe20007ffe0ff */
[C---:B------:R-:W-:Y:S02]  /*0290*/  IMAD R21, R4.reuse, UR5, R11 ;  /* 0x0000000504157c24 */ /* 0x040fe4000f8e020b */
[----:B------:R-:W-:-:S04]  /*02a0*/  IMAD.WIDE.U32 R4, R4, R15, c[0x0][0x190] ;  /* 0x0000640004047625 */ /* 0x000fc800078e000f */
[C---:B------:R-:W-:Y:S01]  /*02b0*/  IMAD R13, R10.reuse, UR5, R13 ;  /* 0x000000050a0d7c24 */ /* 0x040fe2000f8e020d */
[----:B------:R-:W-:Y:S01]  /*02c0*/  IADD3 R21, R5, R21, RZ ;  /* 0x0000001505157210 */ /* 0x000fe20007ffe0ff */
[----:B------:R-:W-:Y:S01]  /*02d0*/  IMAD.WIDE.U32 R10, R10, R15, c[0x0][0x190] ;  /* 0x000064000a0a7625 */ /* 0x000fe200078e000f */
[----:B------:R-:W2:Y:S01]  /*02e0*/  LDG.E R5, [R2.64] ;  /* 0x0000000a02057981 */ /* 0x000ea2000c1e1900 */
[----:B------:R-:W-:-:S03]  /*02f0*/  MOV R20, R4 ;  /* 0x0000000400147202 */ /* 0x000fc60000000f00 */
[----:B------:R-:W-:Y:S02]  /*0300*/  IADD3 R25, R11, R13, RZ ;  /* 0x0000000d0b197210 */ /* 0x000fe40007ffe0ff */
[----:B------:R-:W-:Y:S01]  /*0310*/  MOV R24, R10 ;  /* 0x0000000a00187202 */ /* 0x000fe20000000f00 */
[----:B------:R-:W3:Y:S04]  /*0320*/  LDG.E R8, [R20.64] ;  /* 0x0000000a14087981 */ /* 0x000ee8000c1e1900 */
[----:B------:R-:W4:Y:S01]  /*0330*/  LDG.E R9, [R24.64] ;  /* 0x0000000a18097981 */ /* 0x000f22000c1e1900 */
[----:B------:R-:W-:Y:S02]  /*0340*/  MOV R4, c[0x0][0x1e8] ;  /* 0x00007a0000047a02 */ /* 0x000fe40000000f00 */
[----:B--2---:R-:W-:-:S05]  /*0350*/  SHF.R.S32.HI R10, RZ, 0x1f, R5 ;  /* 0x0000001fff0a7819 */ /* 0x004fca0000011405 */
[----:B------:R-:W-:Y:S01]  /*0360*/  IMAD R0, R10, c[0x0][0x1e8], RZ ;  /* 0x00007a000a007a24 */ /* 0x000fe200078e02ff */
[----:B---3--:R-:W-:Y:S02]  /*0370*/  SHF.R.S32.HI R11, RZ, 0x1f, R8 ;  /* 0x0000001fff0b7819 */ /* 0x008fe40000011408 */
[----:B----4-:R-:W-:Y:S01]  /*0380*/  SHF.R.S32.HI R12, RZ, 0x1f, R9 ;  /* 0x0000001fff0c7819 */ /* 0x010fe20000011409 */
[----:B------:R-:W-:Y:S02]  /*0390*/  IMAD R3, R5, UR8, R0 ;  /* 0x0000000805037c24 */ /* 0x000fe4000f8e0200 */
[----:B------:R-:W-:Y:S02]  /*03a0*/  IMAD R13, R11, c[0x0][0x1e8], RZ ;  /* 0x00007a000b0d7a24 */ /* 0x000fe400078e02ff */
[----:B------:R-:W-:Y:S02]  /*03b0*/  IMAD R0, R12, c[0x0][0x1e8], RZ ;  /* 0x00007a000c007a24 */ /* 0x000fe400078e02ff */
[----:B------:R-:W-:-:S04]  /*03c0*/  IMAD.WIDE.U32 R14, R5, R4, c[0x0][0x1c8] ;  /* 0x00007200050e7625 */ /* 0x000fc800078e0004 */
[----:B------:R-:W-:-:S04]  /*03d0*/  IMAD.WIDE.U32 R22, R8, R4, c[0x0][0x1c8] ;  /* 0x0000720008167625 */ /* 0x000fc800078e0004 */
[----:B------:R-:W-:Y:S02]  /*03e0*/  IMAD R13, R8, UR8, R13 ;  /* 0x00000008080d7c24 */ /* 0x000fe4000f8e020d */
[----:B------:R-:W-:-:S04]  /*03f0*/  IMAD.WIDE.U32 R20, R9, R4, c[0x0][0x1c8] ;  /* 0x0000720009147625 */ /* 0x000fc800078e0004 */
[----:B------:R-:W-:Y:S01]  /*0400*/  IMAD R19, R9, UR8, R0 ;  /* 0x0000000809137c24 */ /* 0x000fe2000f8e0200 */
[----:B------:R-:W-:Y:S02]  /*0410*/  IADD3 R3, R15, R3, RZ ;  /* 0x000000030f037210 */ /* 0x000fe40007ffe0ff */
[----:B------:R-:W-:Y:S02]  /*0420*/  MOV R2, R14 ;  /* 0x0000000e00027202 */ /* 0x000fe40000000f00 */
[----:B------:R-:W-:Y:S02]  /*0430*/  IADD3 R15, R23, R13, RZ ;  /* 0x0000000d170f7210 */ /* 0x000fe40007ffe0ff */
[----:B------:R-:W-:Y:S01]  /*0440*/  IADD3 R21, R21, R19, RZ ;  /* 0x0000001315157210 */ /* 0x000fe20007ffe0ff */
[----:B------:R-:W2:Y:S01]  /*0450*/  LDG.E R23, [R2.64] ;  /* 0x0000000a02177981 */ /* 0x000ea2000c1e1900 */
[----:B------:R-:W-:-:S03]  /*0460*/  MOV R14, R22 ;  /* 0x00000016000e7202 */ /* 0x000fc60000000f00 */
[----:B------:R-:W3:Y:S04]  /*0470*/  LDG.E R24, [R2.64+0x8] ;  /* 0x0000080a02187981 */ /* 0x000ee8000c1e1900 */
[----:B------:R-:W2:Y:S04]  /*0480*/  LDG.E R26, [R14.64] ;  /* 0x0000000a0e1a7981 */ /* 0x000ea8000c1e1900 */
[----:B------:R-:W3:Y:S04]  /*0490*/  LDG.E R33, [R20.64+0x8] ;  /* 0x0000080a14217981 */ /* 0x000ee8000c1e1900 */
[----:B------:R-:W4:Y:S04]  /*04a0*/  LDG.E R22, [R2.64+0x4] ;  /* 0x0000040a02167981 */ /* 0x000f28000c1e1900 */
[----:B------:R-:W5:Y:S04]  /*04b0*/  LDG.E R25, [R14.64+0x8] ;  /* 0x0000080a0e197981 */ /* 0x000f68000c1e1900 */
[----:B------:R-:W4:Y:S04]  /*04c0*/  LDG.E R35, [R20.64+0x4] ;  /* 0x0000040a14237981 */ /* 0x000f28000c1e1900 */
[----:B------:R-:W4:Y:S04]  /*04d0*/  LDG.E R28, [R20.64] ;  /* 0x0000000a141c7981 */ /* 0x000f28000c1e1900 */
[----:B------:R-:W4:Y:S01]  /*04e0*/  LDG.E R27, [R14.64+0x4] ;  /* 0x0000040a0e1b7981 */ /* 0x000f22000c1e1900 */
[----:B------:R-:W-:Y:S01]  /*04f0*/  IADD3 R18, P0, R18, UR6, RZ ;  /* 0x0000000612127c10 */ /* 0x000fe2000ff1e0ff */
[----:B------:R-:W-:Y:S01]  /*0500*/  YIELD ;  /* 0x0000000000007946 */ /* 0x000fe20003800000 */
[----:B------:R-:W-:Y:S02]  /*0510*/  BSSY B0, `(.L_x_107) ;  /* 0x000001f000007945 */ /* 0x000fe40003800000 */
[----:B------:R-:W-:-:S02]  /*0520*/  IADD3.X R17, R17, UR4, RZ, P0, !PT ;  /* 0x0000000411117c10 */ /* 0x000fc400087fe4ff */
[----:B------:R-:W-:-:S04]  /*0530*/  ISETP.GE.U32.AND P0, PT, R18, c[0x0][0x178], PT ;  /* 0x00005e0012007a0c */ /* 0x000fc80003f06070 */
[----:B------:R-:W-:Y:S01]  /*0540*/  ISETP.GE.U32.AND.EX P0, PT, R17, c[0x0][0x17c], PT, P0 ;  /* 0x00005f0011007a0c */ /* 0x000fe20003f06100 */
[----:B--2---:R-:W-:Y:S01]  /*0550*/  FADD R0, R26, -R23 ;  /* 0x800000171a007221 */ /* 0x004fe20000000000 */
[----:B---3--:R-:W-:-:S04]  /*0560*/  FADD R19, -R24, R33 ;  /* 0x0000002118137221 */ /* 0x008fc80000000100 */
[----:B------:R-:W-:Y:S01]  /*0570*/  FMUL R31, R0, R19 ;  /* 0x00000013001f7220 */ /* 0x000fe20000400000 */
[----:B-----5:R-:W-:Y:S01]  /*0580*/  FADD R4, R25, -R24 ;  /* 0x8000001819047221 */ /* 0x020fe20000000000 */
[----:B----4-:R-:W-:Y:S01]  /*0590*/  FADD R13, -R22, R35 ;  /* 0x00000023160d7221 */ /* 0x010fe20000000100 */
[----:B------:R-:W-:-:S03]  /*05a0*/  FADD R3, -R23, R28 ;  /* 0x0000001c17037221 */ /* 0x000fc60000000100 */
[C---:B------:R-:W-:Y:S01]  /*05b0*/  FMUL R29, R4.reuse, R13 ;  /* 0x0000000d041d7220 */ /* 0x040fe20000400000 */
[----:B------:R-:W-:Y:S01]  /*05c0*/  FADD R2, R27, -R22 ;  /* 0x800000161b027221 */ /* 0x000fe20000000000 */
[----:B------:R-:W-:-:S03]  /*05d0*/  FFMA R4, R4, R3, -R31 ;  /* 0x0000000304047223 */ /* 0x000fc6000000081f */
[C---:B------:R-:W-:Y:S01]  /*05e0*/  FMUL R3, R2.reuse, R3 ;  /* 0x0000000302037220 */ /* 0x040fe20000400000 */
[----:B------:R-:W-:Y:S01]  /*05f0*/  FFMA R2, R2, R19, -R29 ;  /* 0x0000001302027223 */ /* 0x000fe2000000081d */
[----:B------:R-:W-:Y:S02]  /*0600*/  FMUL R15, R4, R4 ;  /* 0x00000004040f7220 */ /* 0x000fe40000400000 */
[----:B------:R-:W-:Y:S02]  /*0610*/  FFMA R3, R0, R13, -R3 ;  /* 0x0000000d00037223 */ /* 0x000fe40000000803 */
[----:B------:R-:W-:-:S04]  /*0620*/  FFMA R0, R2, R2, R15 ;  /* 0x0000000202007223 */ /* 0x000fc8000000000f */
[----:B------:R-:W-:-:S05]  /*0630*/  FFMA R0, R3, R3, R0 ;  /* 0x0000000303007223 */ /* 0x000fca0000000000 */
[----:B------:R-:W-:Y:S01]  /*0640*/  IADD3 R14, R0, -0xd000000, RZ ;  /* 0xf3000000000e7810 */ /* 0x000fe20007ffe0ff */
[----:B------:R0:W1:Y:S03]  /*0650*/  MUFU.RSQ R13, R0 ;  /* 0x00000000000d7308 */ /* 0x0000660000001400 */
[----:B------:R-:W-:-:S13]  /*0660*/  ISETP.GT.U32.AND P1, PT, R14, 0x727fffff, PT ;  /* 0x727fffff0e00780c */ /* 0x000fda0003f24070 */
[----:B------:R-:W-:Y:S05]  /*0670*/  @!P1 BRA `(.L_x_108) ;  /* 0x0000004000009947 */ /* 0x000fea0003800000 */
[----:B01----:R-:W-:Y:S02]  /*0680*/  MOV R29, 0x6a0 ;  /* 0x000006a0001d7802 */ /* 0x003fe40000000f00 */
[----:B------:R-:W-:Y:S05]  /*0690*/  CALL.REL.NOINC `($__internal_3_$__cuda_sm20_sqrt_rn_f32_slowpath) ;  /* 0x00004d2000007944 */ /* 0x000fea0003c00000 */
[----:B------:R-:W-:Y:S01]  /*06a0*/  MOV R19, R13 ;  /* 0x0000000d00137202 */ /* 0x000fe20000000f00 */
[----:B------:R-:W-:Y:S05]  /*06b0*/  BRA `(.L_x_109) ;  /* 0x0000004000007947 */ /* 0x000fea0003800000 */
.L_x_108:
[----:B01----:R-:W-:Y:S01]  /*06c0*/  FMUL.FTZ R19, R0, R13 ;  /* 0x0000000d00137220 */ /* 0x003fe20000410000 */
[----:B------:R-:W-:-:S03]  /*06d0*/  FMUL.FTZ R13, R13, 0.5 ;  /* 0x3f0000000d0d7820 */ /* 0x000fc60000410000 */
[----:B------:R-:W-:-:S04]  /*06e0*/  FFMA R0, -R19, R19, R0 ;  /* 0x0000001313007223 */ /* 0x000fc80000000100 */
[----:B------:R-:W-:Y:S02]  /*06f0*/  FFMA R19, R0, R13, R19 ;  /* 0x0000000d00137223 */ /* 0x000fe40000000013 */
.L_x_109:
[----:B------:R-:W-:Y:S05]  /*0700*/  BSYNC B0 ;  /* 0x0000000000007941 */ /* 0x000fea0003800000 */
.L_x_107:
[----:B------:R-:W-:Y:S01]  /*0710*/  FSETP.GT.AND P1, PT, R19, RZ, PT ;  /* 0x000000ff1300720b */ /* 0x000fe20003f24000 */
[----:B------:R-:W-:Y:S01]  /*0720*/  BSSY B2, `(.L_x_110) ;  /* 0x0000032000027945 */ /* 0x000fe20003800000 */
[----:B------:R-:W-:Y:S02]  /*0730*/  MOV R57, RZ ;  /* 0x000000ff00397202 */ /* 0x000fe40000000f00 */
[----:B------:R-:W-:Y:S02]  /*0740*/  MOV R58, RZ ;  /* 0x000000ff003a7202 */ /* 0x000fe40000000f00 */
[----:B------:R-:W-:-:S07]  /*0750*/  MOV R60, RZ ;  /* 0x000000ff003c7202 */ /* 0x000fce0000000f00 */
        /* <DEDUP_REMOVED lines=13> */
[----:B------:R-:W-:Y:S05]  /*0830*/  CALL.REL.NOINC `($__internal_4_$__cuda_sm3x_div_rn_noftz_f32_slowpath) ;  /* 0x00004ce000007944 */ /* 0x000fea0003c00000 */
[----:B------:R-:W-:Y:S02]  /*0840*/  MOV R60, R3 ;  /* 0x00000003003c7202 */ /* 0x000fe40000000f00 */
.L_x_113:
[----:B------:R-:W-:Y:S05]  /*0850*/  BSYNC B3 ;  /* 0x0000000000037941 */ /* 0x000fea0003800000 */
.L_x_112:
        /* <DEDUP_REMOVED lines=14> */
.L_x_115:
[----:B------:R-:W-:Y:S05]  /*0940*/  BSYNC B3 ;  /* 0x0000000000037941 */ /* 0x000fea0003800000 */
.L_x_114:
        /* <DEDUP_REMOVED lines=14> */
.L_x_116:
[----:B------:R-:W-:Y:S05]  /*0a30*/  BSYNC B3 ;  /* 0x0000000000037941 */ /* 0x000fea0003800000 */
.L_x_111:
[----:B------:R-:W-:Y:S05]  /*0a40*/  BSYNC B2 ;  /* 0x0000000000027941 */ /* 0x000fea0003800000 */
.L_x_110:
[----:B------:R-:W-:Y:S01]  /*0a50*/  IMAD R10, R10, c[0x0][0x220], RZ ;  /* 0x000088000a0a7a24 */ /* 0x000fe200078e02ff */
[----:B------:R-:W-:Y:S01]  /*0a60*/  MOV R4, c[0x0][0x220] ;  /* 0x0000880000047a02 */ /* 0x000fe20000000f00 */
[----:B------:R-:W-:Y:S02]  /*0a70*/  IMAD R3, R11, c[0x0][0x220], RZ ;  /* 0x000088000b037a24 */ /* 0x000fe400078e02ff */
[----:B------:R-:W-:Y:S02]  /*0a80*/  IMAD R12, R12, c[0x0][0x220], RZ ;  /* 0x000088000c0c7a24 */ /* 0x000fe400078e02ff */
[----:B------:R-:W-:-:S02]  /*0a90*/  IMAD R13, R5, UR9, R10 ;  /* 0x00000009050d7c24 */ /* 0x000fc4000f8e020a */
[----:B------:R-:W-:-:S04]  /*0aa0*/  IMAD.WIDE.U32 R10, R5, R4, c[0x0][0x200] ;  /* 0x00008000050a7625 */ /* 0x000fc800078e0004 */
[C---:B------:R-:W-:Y:S01]  /*0ab0*/  IMAD R15, R8.reuse, UR9, R3 ;  /* 0x00000009080f7c24 */ /* 0x040fe2000f8e0203 */
[----:B------:R-:W-:Y:S01]  /*0ac0*/  IADD3 R11, R11, R13, RZ ;  /* 0x0000000d0b0b7210 */ /* 0x000fe20007ffe0ff */
[----:B------:R-:W-:-:S04]  /*0ad0*/  IMAD.WIDE.U32 R2, R8, R4, c[0x0][0x200] ;  /* 0x0000800008027625 */ /* 0x000fc800078e0004 */
[C---:B------:R-:W-:Y:S01]  /*0ae0*/  IMAD R21, R9.reuse, UR9, R12 ;  /* 0x0000000909157c24 */ /* 0x040fe2000f8e020c */
[----:B------:R-:W2:Y:S01]  /*0af0*/  LDG.E R53, [R10.64] ;  /* 0x0000000a0a357981 */ /* 0x000ea2000c1e1900 */
[----:B------:R-:W-:Y:S01]  /*0b00*/  IMAD.WIDE.U32 R4, R9, R4, c[0x0][0x200] ;  /* 0x0000800009047625 */ /* 0x000fe200078e0004 */
[----:B------:R-:W-:Y:S02]  /*0b10*/  IADD3 R9, R3, R15, RZ ;  /* 0x0000000f03097210 */ /* 0x000fe40007ffe0ff */
[----:B------:R-:W-:Y:S02]  /*0b20*/  MOV R8, R2 ;  /* 0x0000000200087202 */ /* 0x000fe40000000f00 */
[----:B------:R-:W-:-:S03]  /*0b30*/  IADD3 R5, R5, R21, RZ ;  /* 0x0000001505057210 */ /* 0x000fc60007ffe0ff */
[----:B------:R-:W3:Y:S04]  /*0b40*/  LDG.E R3, [R8.64] ;  /* 0x0000000a08037981 */ /* 0x000ee8000c1e1900 */
[----:B------:R-:W4:Y:S01]  /*0b50*/  LDG.E R13, [R4.64] ;  /* 0x0000000a040d7981 */ /* 0x000f22000c1e1900 */
[----:B------:R-:W-:Y:S02]  /*0b60*/  MOV R15, 0x3e2aaaab ;  /* 0x3e2aaaab000f7802 */ /* 0x000fe40000000f00 */
[----:B------:R-:W-:-:S05]  /*0b70*/  MOV R12, 0x40c00000 ;  /* 0x40c00000000c7802 */ /* 0x000fca0000000f00 */
[----:B------:R-:W-:Y:S01]  /*0b80*/  FFMA R12, R15, -R12, 1 ;  /* 0x3f8000000f0c7423 */ /* 0x000fe2000000080c */
[----:B------:R-:W-:Y:S01]  /*0b90*/  BSSY B2, `(.L_x_117) ;  /* 0x0000031000027945 */ /* 0x000fe20003800000 */
[CC--:B--2---:R-:W-:Y:S01]  /*0ba0*/  FMUL R50, R53.reuse, -R57.reuse ;  /* 0x8000003935327220 */ /* 0x0c4fe20000400000 */
[C---:B------:R-:W-:Y:S01]  /*0bb0*/  FMUL R51, R53.reuse, -R58 ;  /* 0x8000003a35337220 */ /* 0x040fe20000400000 */
[----:B------:R-:W-:Y:S01]  /*0bc0*/  FMUL R53, R53, -R60 ;  /* 0x8000003c35357220 */ /* 0x000fe20000400000 */
[C---:B---3--:R-:W-:Y:S01]  /*0bd0*/  FMUL R52, R3.reuse, -R58 ;  /* 0x8000003a03347220 */ /* 0x048fe20000400000 */
[----:B------:R-:W-:Y:S01]  /*0be0*/  FMUL R54, R3, -R60 ;  /* 0x8000003c03367220 */ /* 0x000fe20000400000 */
[C---:B----4-:R-:W-:Y:S01]  /*0bf0*/  FMUL R58, R13.reuse, -R58 ;  /* 0x8000003a0d3a7220 */ /* 0x050fe20000400000 */
[----:B------:R-:W-:Y:S01]  /*0c00*/  FMUL R60, R13, -R60 ;  /* 0x8000003c0d3c7220 */ /* 0x000fe20000400000 */
[----:B------:R-:W-:Y:S01]  /*0c10*/  FADD R29, R22, -R51 ;  /* 0x80000033161d7221 */ /* 0x000fe20000000000 */
[----:B------:R-:W-:Y:S01]  /*0c20*/  FADD R30, R24, -R53 ;  /* 0x80000035181e7221 */ /* 0x000fe20000000000 */
[----:B------:R-:W-:Y:S01]  /*0c30*/  FADD R2, R35, -R58 ;  /* 0x8000003a23027221 */ /* 0x000fe20000000000 */
[----:B------:R-:W-:Y:S01]  /*0c40*/  FADD R20, R33, -R60 ;  /* 0x8000003c21147221 */ /* 0x000fe20000000000 */
[----:B------:R-:W-:Y:S01]  /*0c50*/  FMUL R55, R3, -R57 ;  /* 0x8000003903377220 */ /* 0x000fe20000400000 */
[----:B------:R-:W-:Y:S01]  /*0c60*/  FADD R41, R27, -R52 ;  /* 0x800000341b297221 */ /* 0x000fe20000000000 */
[----:B------:R-:W-:Y:S01]  /*0c70*/  FADD R42, R25, -R54 ;  /* 0x80000036192a7221 */ /* 0x000fe20000000000 */
[----:B------:R-:W-:Y:S01]  /*0c80*/  FADD R47, R29, -c[0x0][0x184] ;  /* 0x800061001d2f7621 */ /* 0x000fe20000000000 */
[----:B------:R-:W-:Y:S01]  /*0c90*/  FADD R44, R30, -c[0x0][0x188] ;  /* 0x800062001e2c7621 */ /* 0x000fe20000000000 */
[----:B------:R-:W-:Y:S01]  /*0ca0*/  FADD R39, R2, -c[0x0][0x184] ;  /* 0x8000610002277621 */ /* 0x000fe20000000000 */
[----:B------:R-:W-:Y:S01]  /*0cb0*/  FADD R38, R20, -c[0x0][0x188] ;  /* 0x8000620014267621 */ /* 0x000fe20000000000 */
[----:B------:R-:W-:Y:S01]  /*0cc0*/  FADD R40, R26, -R55 ;  /* 0x800000371a287221 */ /* 0x000fe20000000000 */
[----:B------:R-:W-:Y:S01]  /*0cd0*/  FADD R49, R41, -c[0x0][0x184] ;  /* 0x8000610029317621 */ /* 0x000fe20000000000 */
[----:B------:R-:W-:Y:S01]  /*0ce0*/  FADD R48, R42, -c[0x0][0x188] ;  /* 0x800062002a307621 */ /* 0x000fe20000000000 */
[-C--:B------:R-:W-:Y:S01]  /*0cf0*/  FMUL R34, R44, R39.reuse ;  /* 0x000000272c227220 */ /* 0x080fe20000400000 */
[-C--:B------:R-:W-:Y:S01]  /*0d00*/  FMUL R37, R47, R38.reuse ;  /* 0x000000262f257220 */ /* 0x080fe20000400000 */
[----:B------:R-:W-:Y:S01]  /*0d10*/  FADD R31, R23, -R50 ;  /* 0x80000032171f7221 */ /* 0x000fe20000000000 */
[----:B------:R-:W-:Y:S01]  /*0d20*/  FADD R43, R40, -c[0x0][0x180] ;  /* 0x80006000282b7621 */ /* 0x000fe20000000000 */
[----:B------:R-:W-:Y:S01]  /*0d30*/  FMUL R59, R49, R38 ;  /* 0x00000026313b7220 */ /* 0x000fe20000400000 */
[----:B------:R-:W-:Y:S01]  /*0d40*/  FMUL R56, R48, R39 ;  /* 0x0000002730387220 */ /* 0x000fe20000400000 */
[----:B------:R-:W-:Y:S01]  /*0d50*/  FADD R0, R34, -R37 ;  /* 0x8000002522007221 */ /* 0x000fe20000000000 */
[----:B------:R-:W-:Y:S01]  /*0d60*/  FMUL R57, R13, -R57 ;  /* 0x800000390d397220 */ /* 0x000fe20000400000 */
[----:B------:R-:W-:Y:S01]  /*0d70*/  FADD R36, R31, -c[0x0][0x180] ;  /* 0x800060001f247621 */ /* 0x000fe20000000000 */
[----:B------:R-:W-:Y:S01]  /*0d80*/  FADD R3, R59, -R56 ;  /* 0x800000383b037221 */ /* 0x000fe20000000000 */
[----:B------:R-:W-:Y:S01]  /*0d90*/  FMUL R13, R43, R0 ;  /* 0x000000002b0d7220 */ /* 0x000fe20000400000 */
[----:B------:R-:W-:Y:S01]  /*0da0*/  FADD R21, R28, -R57 ;  /* 0x800000391c157221 */ /* 0x000fe20000000000 */
[----:B------:R-:W-:Y:S01]  /*0db0*/  FMUL R45, R47, R48 ;  /* 0x000000302f2d7220 */ /* 0x000fe20000400000 */
[----:B------:R-:W-:Y:S01]  /*0dc0*/  FMUL R46, R44, R49 ;  /* 0x000000312c2e7220 */ /* 0x000fe20000400000 */
[----:B------:R-:W-:Y:S01]  /*0dd0*/  FFMA R13, R36, R3, R13 ;  /* 0x00000003240d7223 */ /* 0x000fe2000000000d */
[----:B------:R-:W-:-:S02]  /*0de0*/  FADD R32, R21, -c[0x0][0x180] ;  /* 0x8000600015207621 */ /* 0x000fc40000000000 */
[----:B------:R-:W-:-:S04]  /*0df0*/  FADD R3, R45, -R46 ;  /* 0x8000002e2d037221 */ /* 0x000fc80000000000 */
        /* <DEDUP_REMOVED lines=9> */
[----:B------:R-:W-:Y:S05]  /*0e90*/  CALL.REL.NOINC `($__internal_4_$__cuda_sm3x_div_rn_noftz_f32_slowpath) ;  /* 0x0000468000007944 */ /* 0x000fea0003c00000 */
.L_x_118:
[----:B------:R-:W-:Y:S05]  /*0ea0*/  BSYNC B2 ;  /* 0x0000000000027941 */ /* 0x000fea0003800000 */
.L_x_117:
[----:B------:R-:W-:Y:S01]  /*0eb0*/  FADD R61, R31, c[0x0][0x180] ;  /* 0x000060001f3d7621 */ /* 0x000fe20000000000 */
[----:B------:R-:W-:Y:S01]  /*0ec0*/  FADD R0, R29, c[0x0][0x184] ;  /* 0x000061001d007621 */ /* 0x000fe20000000000 */
[----:B------:R-:W-:Y:S01]  /*0ed0*/  MOV R75, 0x3e800000 ;  /* 0x3e800000004b7802 */ /* 0x000fe20000000f00 */
[----:B------:R-:W-:Y:S01]  /*0ee0*/  FMUL R15, R16, R3 ;  /* 0x00000003100f7220 */ /* 0x000fe20000400000 */
[----:B------:R-:W-:Y:S01]  /*0ef0*/  FADD R14, R40, R61 ;  /* 0x0000003d280e7221 */ /* 0x000fe20000000000 */
[----:B------:R-:W-:Y:S01]  /*0f00*/  FADD R63, R41, R0 ;  /* 0x00000000293f7221 */ /* 0x000fe20000000000 */
[----:B------:R-:W-:Y:S01]  /*0f10*/  MOV R12, c[0x0][0x238] ;  /* 0x00008e00000c7a02 */ /* 0x000fe20000000f00 */
[----:B------:R-:W-:Y:S01]  /*0f20*/  FADD R61, R30, c[0x0][0x188] ;  /* 0x000062001e3d7621 */ /* 0x000fe20000000000 */
[----:B------:R-:W-:Y:S01]  /*0f30*/  MOV R13, c[0x0][0x23c] ;  /* 0x00008f00000d7a02 */ /* 0x000fe20000000f00 */
[----:B------:R-:W-:Y:S01]  /*0f40*/  FADD R14, R21, R14 ;  /* 0x0000000e150e7221 */ /* 0x000fe20000000000 */
[----:B------:R-:W-:Y:S01]  /*0f50*/  FADD R0, R2, R63 ;  /* 0x0000003f02007221 */ /* 0x000fe20000000000 */
[----:B------:R-:W-:-:S02]  /*0f60*/  FADD R61, R42, R61 ;  /* 0x0000003d2a3d7221 */ /* 0x000fc40000000000 */
[CC--:B------:R-:W-:Y:S01]  /*0f70*/  FFMA R62, R14.reuse, R75.reuse, -c[0x0][0x180] ;  /* 0x800060000e3e7623 */ /* 0x0c0fe2000000004b */
[C---:B------:R-:W-:Y:S01]  /*0f80*/  FFMA R65, R14.reuse, -0.25, R40 ;  /* 0xbe8000000e417823 */ /* 0x040fe20000000028 */
[CC--:B------:R-:W-:Y:S01]  /*0f90*/  FFMA R69, R14.reuse, -R75.reuse, c[0x0][0x180] ;  /* 0x000060000e457623 */ /* 0x0c0fe2000000084b */
[----:B------:R0:W-:Y:S01]  /*0fa0*/  RED.E.ADD.F32.FTZ.RN.STRONG.GPU [R12.64], R15 ;  /* 0x0000000f0c00798e */ /* 0x0001e2000c10e78a */
[C---:B------:R-:W-:Y:S01]  /*0fb0*/  FFMA R63, R14.reuse, -0.25, R31 ;  /* 0xbe8000000e3f7823 */ /* 0x040fe2000000001f */
[----:B------:R-:W-:Y:S01]  /*0fc0*/  FFMA R67, R14, -0.25, R21 ;  /* 0xbe8000000e437823 */ /* 0x000fe20000000015 */
[CC--:B------:R-:W-:Y:S01]  /*0fd0*/  FFMA R14, R0.reuse, R75.reuse, -c[0x0][0x184] ;  /* 0x80006100000e7623 */ /* 0x0c0fe2000000004b */
[--C-:B------:R-:W-:Y:S01]  /*0fe0*/  FFMA R64, R65, 0.44721359014511108398, R62.reuse ;  /* 0x3ee4f92e41407823 */ /* 0x100fe2000000003e */
[--C-:B------:R-:W-:Y:S01]  /*0ff0*/  FFMA R68, R69, 0.44721359014511108398, R62.reuse ;  /* 0x3ee4f92e45447823 */ /* 0x100fe2000000003e */
[--C-:B------:R-:W-:Y:S01]  /*1000*/  FFMA R63, R63, 0.44721359014511108398, R62.reuse ;  /* 0x3ee4f92e3f3f7823 */ /* 0x100fe2000000003e */
[----:B------:R-:W-:Y:S01]  /*1010*/  FFMA R66, R67, 0.44721359014511108398, R62 ;  /* 0x3ee4f92e43427823 */ /* 0x000fe2000000003e */
[C---:B------:R-:W-:Y:S01]  /*1020*/  FFMA R65, R0.reuse, -0.25, R41 ;  /* 0xbe80000000417823 */ /* 0x040fe20000000029 */
[C---:B------:R-:W-:Y:S01]  /*1030*/  FFMA R69, R0.reuse, -0.25, R2 ;  /* 0xbe80000000457823 */ /* 0x040fe20000000002 */
[-C--:B------:R-:W-:Y:S01]  /*1040*/  FFMA R71, R0, -R75.reuse, c[0x0][0x184] ;  /* 0x0000610000477623 */ /* 0x080fe2000000084b */
[----:B------:R-:W-:Y:S01]  /*1050*/  FADD R61, R20, R61 ;  /* 0x0000003d143d7221 */ /* 0x000fe20000000000 */
[----:B0-----:R-:W-:Y:S01]  /*1060*/  FFMA R15, R0, -0.25, R29 ;  /* 0xbe800000000f7823 */ /* 0x001fe2000000001d */
[--C-:B------:R-:W-:Y:S01]  /*1070*/  FFMA R67, R65, 0.44721359014511108398, R14.reuse ;  /* 0x3ee4f92e41437823 */ /* 0x100fe2000000000e */
[--C-:B------:R-:W-:Y:S01]  /*1080*/  FFMA R69, R69, 0.44721359014511108398, R14.reuse ;  /* 0x3ee4f92e45457823 */ /* 0x100fe2000000000e */
[--C-:B------:R-:W-:Y:S01]  /*1090*/  FFMA R73, R71, 0.44721359014511108398, R14.reuse ;  /* 0x3ee4f92e47497823 */ /* 0x100fe2000000000e */
[----:B------:R-:W-:Y:S01]  /*10a0*/  FFMA R62, R15, 0.44721359014511108398, R14 ;  /* 0x3ee4f92e0f3e7823 */ /* 0x000fe2000000000e */
[CC--:B------:R-:W-:Y:S01]  /*10b0*/  FFMA R0, R61.reuse, R75.reuse, -c[0x0][0x188] ;  /* 0x800062003d007623 */ /* 0x0c0fe2000000004b */
[C---:B------:R-:W-:Y:S01]  /*10c0*/  FFMA R15, R61.reuse, -0.25, R30 ;  /* 0xbe8000003d0f7823 */ /* 0x040fe2000000001e */
[C---:B------:R-:W-:Y:S01]  /*10d0*/  FFMA R71, R61.reuse, -R75, c[0x0][0x188] ;  /* 0x000062003d477623 */ /* 0x040fe2000000084b */
[----:B------:R-:W-:Y:S01]  /*10e0*/  FMUL R14, R62, R62 ;  /* 0x0000003e3e0e7220 */ /* 0x000fe20000400000 */
[----:B------:R-:W-:Y:S01]  /*10f0*/  FFMA R65, R61, -0.25, R42 ;  /* 0xbe8000003d417823 */ /* 0x000fe2000000002a */
[----:B------:R-:W-:Y:S01]  /*1100*/  FFMA R15, R15, 0.44721359014511108398, R0 ;  /* 0x3ee4f92e0f0f7823 */ /* 0x000fe20000000000 */
[----:B------:R-:W-:Y:S01]  /*1110*/  FFMA R61, R61, -0.25, R20 ;  /* 0xbe8000003d3d7823 */ /* 0x000fe20000000014 */
[----:B------:R-:W-:Y:S01]  /*1120*/  FFMA R70, R63, R63, R14 ;  /* 0x0000003f3f467223 */ /* 0x000fe2000000000e */
[----:B------:R-:W-:Y:S01]  /*1130*/  FMUL R77, R67, R67 ;  /* 0x00000043434d7220 */ /* 0x000fe20000400000 */
[--C-:B------:R-:W-:Y:S01]  /*1140*/  FFMA R65, R65, 0.44721359014511108398, R0.reuse ;  /* 0x3ee4f92e41417823 */ /* 0x100fe20000000000 */
[----:B------:R-:W-:Y:S01]  /*1150*/  FFMA R61, R61, 0.44721359014511108398, R0 ;  /* 0x3ee4f92e3d3d7823 */ /* 0x000fe20000000000 */
[----:B------:R-:W-:Y:S01]  /*1160*/  FFMA R70, R15, R15, R70 ;  /* 0x0000000f0f467223 */ /* 0x000fe20000000046 */
[----:B------:R-:W-:Y:S01]  /*1170*/  FFMA R71, R71, 0.44721359014511108398, R0 ;  /* 0x3ee4f92e47477823 */ /* 0x000fe20000000000 */
[----:B------:R-:W-:Y:S01]  /*1180*/  FMUL R83, R69, R69 ;  /* 0x0000004545537220 */ /* 0x000fe20000400000 */
[----:B------:R-:W-:Y:S01]  /*1190*/  FFMA R0, R64, R64, R77 ;  /* 0x0000004040007223 */ /* 0x000fe2000000004d */
[----:B------:R-:W-:Y:S01]  /*11a0*/  FMUL R75, RZ, R70 ;  /* 0x00000046ff4b7220 */ /* 0x000fe20000400000 */
[----:B------:R-:W-:Y:S01]  /*11b0*/  FMUL R87, R73, R73 ;  /* 0x0000004949577220 */ /* 0x000fe20000400000 */
[----:B------:R-:W-:Y:S01]  /*11c0*/  FFMA R76, R66, R66, R83 ;  /* 0x00000042424c7223 */ /* 0x000fe20000000053 */
[----:B------:R-:W-:Y:S01]  /*11d0*/  FFMA R74, R65, R65, R0 ;  /* 0x00000041414a7223 */ /* 0x000fe20000000000 */
[--C-:B------:R-:W-:Y:S01]  /*11e0*/  FADD R72, -R14, R70.reuse ;  /* 0x000000460e487221 */ /* 0x100fe20000000100 */
[C-C-:B------:R-:W-:Y:S01]  /*11f0*/  FFMA R0, -R63.reuse, R63, R70.reuse ;  /* 0x0000003f3f007223 */ /* 0x140fe20000000146 */
[--C-:B------:R-:W-:Y:S01]  /*1200*/  FFMA R14, -R63, R62, R75.reuse ;  /* 0x0000003e3f0e7223 */ /* 0x100fe2000000014b */
[-C--:B------:R-:W-:Y:S01]  /*1210*/  FFMA R70, -R15, R15.reuse, R70 ;  /* 0x0000000f0f467223 */ /* 0x080fe20000000146 */
[-CC-:B------:R-:W-:Y:S01]  /*1220*/  FFMA R63, -R63, R15.reuse, R75.reuse ;  /* 0x0000000f3f3f7223 */ /* 0x180fe2000000014b */
[----:B------:R-:W-:Y:S01]  /*1230*/  FFMA R15, -R62, R15, R75 ;  /* 0x0000000f3e0f7223 */ /* 0x000fe2000000014b */
[----:B------:R-:W-:Y:S01]  /*1240*/  FFMA R78, R68, R68, R87 ;  /* 0x00000044444e7223 */ /* 0x000fe20000000057 */
[----:B------:R-:W-:Y:S01]  /*1250*/  FFMA R76, R61, R61, R76 ;  /* 0x0000003d3d4c7223 */ /* 0x000fe2000000004c */
[----:B------:R-:W-:Y:S01]  /*1260*/  FMUL R62, RZ, R74 ;  /* 0x0000004aff3e7220 */ /* 0x000fe20000400000 */
[--C-:B------:R-:W-:Y:S01]  /*1270*/  FADD R79, -R77, R74.reuse ;  /* 0x0000004a4d4f7221 */ /* 0x100fe20000000100 */
[C-C-:B------:R-:W-:Y:S01]  /*1280*/  FFMA R75, -R64.reuse, R64, R74.reuse ;  /* 0x00000040404b7223 */ /* 0x140fe2000000014a */
[----:B------:R-:W-:Y:S01]  /*1290*/  FFMA R81, -R65, R65, R74 ;  /* 0x0000004141517223 */ /* 0x000fe2000000014a */
[C---:B------:R-:W-:Y:S01]  /*12a0*/  FFMA R77, -R64.reuse, R67, R62 ;  /* 0x00000043404d7223 */ /* 0x040fe2000000013e */
[----:B------:R-:W-:Y:S01]  /*12b0*/  FFMA R78, R71, R71, R78 ;  /* 0x00000047474e7223 */ /* 0x000fe2000000004e */
[----:B------:R-:W-:Y:S01]  /*12c0*/  FMUL R74, RZ, R76 ;  /* 0x0000004cff4a7220 */ /* 0x000fe20000400000 */
[-CC-:B------:R-:W-:Y:S01]  /*12d0*/  FFMA R64, -R64, R65.reuse, R62.reuse ;  /* 0x0000004140407223 */ /* 0x180fe2000000013e */
[----:B------:R-:W-:Y:S01]  /*12e0*/  FFMA R62, -R67, R65, R62 ;  /* 0x00000041433e7223 */ /* 0x000fe2000000013e */
[--C-:B------:R-:W-:Y:S01]  /*12f0*/  FADD R83, -R83, R76.reuse ;  /* 0x0000004c53537221 */ /* 0x100fe20000000100 */
[C-C-:B------:R-:W-:Y:S01]  /*1300*/  FFMA R65, -R66.reuse, R66, R76.reuse ;  /* 0x0000004242417223 */ /* 0x140fe2000000014c */
[----:B------:R-:W-:Y:S01]  /*1310*/  FFMA R85, -R61, R61, R76 ;  /* 0x0000003d3d557223 */ /* 0x000fe2000000014c */
[C-C-:B------:R-:W-:Y:S01]  /*1320*/  FFMA R67, -R66.reuse, R69, R74.reuse ;  /* 0x0000004542437223 */ /* 0x140fe2000000014a */
[----:B------:R-:W-:Y:S01]  /*1330*/  FMUL R76, RZ, R78 ;  /* 0x0000004eff4c7220 */ /* 0x000fe20000400000 */
[-CC-:B------:R-:W-:Y:S01]  /*1340*/  FFMA R66, -R66, R61.reuse, R74.reuse ;  /* 0x0000003d42427223 */ /* 0x180fe2000000014a */
[----:B------:R-:W-:Y:S01]  /*1350*/  FFMA R74, -R69, R61, R74 ;  /* 0x0000003d454a7223 */ /* 0x000fe2000000014a */
[----:B------:R-:W-:Y:S01]  /*1360*/  FADD R72, R72, R79 ;  /* 0x0000004f48487221 */ /* 0x000fe20000000000 */
[----:B------:R-:W-:Y:S01]  /*1370*/  FADD R0, R0, R75 ;  /* 0x0000004b00007221 */ /* 0x000fe20000000000 */
[----:B------:R-:W-:Y:S01]  /*1380*/  FADD R70, R70, R81 ;  /* 0x0000005146467221 */ /* 0x000fe20000000000 */
[----:B------:R-:W-:Y:S01]  /*1390*/  FADD R14, R14, R77 ;  /* 0x0000004d0e0e7221 */ /* 0x000fe20000000000 */
[----:B------:R-:W-:Y:S01]  /*13a0*/  FADD R63, R63, R64 ;  /* 0x000000403f3f7221 */ /* 0x000fe20000000000 */
[----:B------:R-:W-:Y:S01]  /*13b0*/  FADD R15, R15, R62 ;  /* 0x0000003e0f0f7221 */ /* 0x000fe20000000000 */
[C---:B------:R-:W-:Y:S01]  /*13c0*/  FFMA R61, -R68.reuse, R68, R78 ;  /* 0x00000044443d7223 */ /* 0x040fe2000000014e */
[C-C-:B------:R-:W-:Y:S01]  /*13d0*/  FFMA R69, -R68.reuse, R73, R76.reuse ;  /* 0x0000004944457223 */ /* 0x140fe2000000014c */
[-C--:B------:R-:W-:Y:S01]  /*13e0*/  FFMA R68, -R68, R71.reuse, R76 ;  /* 0x0000004744447223 */ /* 0x080fe2000000014c */
[--C-:B------:R-:W-:Y:S01]  /*13f0*/  FADD R87, -R87, R78.reuse ;  /* 0x0000004e57577221 */ /* 0x100fe20000000100 */
[-C--:B------:R-:W-:Y:S01]  /*1400*/  FFMA R89, -R71, R71.reuse, R78 ;  /* 0x0000004747597223 */ /* 0x080fe2000000014e */
[----:B------:R-:W-:Y:S01]  /*1410*/  FFMA R76, -R73, R71, R76 ;  /* 0x00000047494c7223 */ /* 0x000fe2000000014c */
[----:B------:R-:W-:Y:S01]  /*1420*/  FADD R0, R0, R65 ;  /* 0x0000004100007221 */ /* 0x000fe20000000000 */
[----:B------:R-:W-:Y:S01]  /*1430*/  FADD R72, R72, R83 ;  /* 0x0000005348487221 */ /* 0x000fe20000000000 */
[----:B------:R-:W-:Y:S01]  /*1440*/  FADD R70, R70, R85 ;  /* 0x0000005546467221 */ /* 0x000fe20000000000 */
[----:B------:R-:W-:Y:S01]  /*1450*/  FADD R14, R14, R67 ;  /* 0x000000430e0e7221 */ /* 0x000fe20000000000 */
[----:B------:R-:W-:Y:S01]  /*1460*/  FADD R63, R63, R66 ;  /* 0x000000423f3f7221 */ /* 0x000fe20000000000 */
[----:B------:R-:W-:Y:S01]  /*1470*/  FADD R15, R15, R74 ;  /* 0x0000004a0f0f7221 */ /* 0x000fe20000000000 */
[----:B------:R-:W-:Y:S01]  /*1480*/  FADD R0, R0, R61 ;  /* 0x0000003d00007221 */ /* 0x000fe20000000000 */
[----:B------:R-:W-:Y:S01]  /*1490*/  FMUL R3, R3, c[0x0][0x18c] ;  /* 0x0000630003037a20 */ /* 0x000fe20000400000 */
[----:B------:R-:W-:Y:S01]  /*14a0*/  FADD R72, R72, R87 ;  /* 0x0000005748487221 */ /* 0x000fe20000000000 */
[----:B------:R-:W-:Y:S01]  /*14b0*/  FADD R70, R70, R89 ;  /* 0x0000005946467221 */ /* 0x000fe20000000000 */
[----:B------:R-:W-:Y:S01]  /*14c0*/  FADD R14, R14, R69 ;  /* 0x000000450e0e7221 */ /* 0x000fe20000000000 */
[----:B------:R-:W-:Y:S01]  /*14d0*/  FADD R63, R63, R68 ;  /* 0x000000443f3f7221 */ /* 0x000fe20000000000 */
[----:B------:R-:W-:Y:S01]  /*14e0*/  FADD R15, R15, R76 ;  /* 0x0000004c0f0f7221 */ /* 0x000fe20000000000 */
[----:B------:R-:W-:Y:S01]  /*14f0*/  FADD R35, R35, R58 ;  /* 0x0000003a23237221 */ /* 0x000fe20000000000 */
[----:B------:R-:W-:Y:S01]  /*1500*/  FADD R33, R33, R60 ;  /* 0x0000003c21217221 */ /* 0x000fe20000000000 */
[-C--:B------:R-:W-:Y:S01]  /*1510*/  FMUL R61, R0, R3.reuse ;  /* 0x00000003003d7220 */ /* 0x080fe20000400000 */
[-C--:B------:R-:W-:Y:S01]  /*1520*/  FMUL R65, R14, R3.reuse ;  /* 0x000000030e417220 */ /* 0x080fe20000400000 */
[-C--:B------:R-:W-:Y:S01]  /*1530*/  FMUL R63, R63, R3.reuse ;  /* 0x000000033f3f7220 */ /* 0x080fe20000400000 */
[-C--:B------:R-:W-:Y:S01]  /*1540*/  FMUL R67, R72, R3.reuse ;  /* 0x0000000348437220 */ /* 0x080fe20000400000 */
[-C--:B------:R-:W-:Y:S01]  /*1550*/  FMUL R69, R70, R3.reuse ;  /* 0x0000000346457220 */ /* 0x080fe20000400000 */
[----:B------:R-:W-:Y:S01]  /*1560*/  FMUL R15, R15, R3 ;  /* 0x000000030f0f7220 */ /* 0x000fe20000400000 */
[----:B------:R-:W-:Y:S01]  /*1570*/  FADD R3, -R59, R56 ;  /* 0x000000383b037221 */ /* 0x000fe20000000100 */
[----:B------:R-:W-:Y:S01]  /*1580*/  FADD R28, R28, R57 ;  /* 0x000000391c1c7221 */ /* 0x000fe20000000000 */
[----:B------:R-:W-:Y:S01]  /*1590*/  FADD R59, R35, -c[0x0][0x184] ;  /* 0x80006100233b7621 */ /* 0x000fe20000000000 */
[----:B------:R-:W-:Y:S01]  /*15a0*/  FADD R60, R33, -c[0x0][0x188] ;  /* 0x80006200213c7621 */ /* 0x000fe20000000000 */
[----:B------:R0:W-:Y:S01]  /*15b0*/  RED.E.ADD.F32.FTZ.RN.STRONG.GPU [R6.64+-0x4], R61 ;  /* 0xfffffc3d0600798e */ /* 0x0001e2000c10e78a */
[----:B------:R-:W-:Y:S01]  /*15c0*/  FADD R56, R28, -c[0x0][0x180] ;  /* 0x800060001c387621 */ /* 0x000fe20000000000 */
[----:B------:R-:W-:Y:S01]  /*15d0*/  FMUL R57, R38, R59 ;  /* 0x0000003b26397220 */ /* 0x000fe20000400000 */
[----:B------:R-:W-:Y:S01]  /*15e0*/  FMUL R58, R39, R60 ;  /* 0x0000003c273a7220 */ /* 0x000fe20000400000 */
[----:B------:R-:W-:Y:S01]  /*15f0*/  RED.E.ADD.F32.FTZ.RN.STRONG.GPU [R6.64], R65 ;  /* 0x000000410600798e */ /* 0x000fe2000c10e78a */
[----:B------:R-:W-:Y:S01]  /*1600*/  FMUL R14, R56, R3 ;  /* 0x00000003380e7220 */ /* 0x000fe20000400000 */
[----:B------:R-:W-:-:S02]  /*1610*/  FMUL R64, R48, R59 ;  /* 0x0000003b30407220 */ /* 0x000fc40000400000 */
[----:B------:R-:W-:Y:S01]  /*1620*/  RED.E.ADD.F32.FTZ.RN.STRONG.GPU [R6.64+0x4], R63 ;  /* 0x0000043f0600798e */ /* 0x000fe2000c10e78a */
[----:B------:R-:W-:-:S03]  /*1630*/  FADD R0, R57, -R58 ;  /* 0x8000003a39007221 */ /* 0x000fc60000000000 */
[----:B------:R1:W-:Y:S01]  /*1640*/  RED.E.ADD.F32.FTZ.RN.STRONG.GPU [R6.64+0x8], R65 ;  /* 0x000008410600798e */ /* 0x0003e2000c10e78a */
[----:B0-----:R-:W-:-:S03]  /*1650*/  MOV R61, 0x3e2aaaab ;  /* 0x3e2aaaab003d7802 */ /* 0x001fc60000000f00 */
[----:B------:R-:W-:Y:S01]  /*1660*/  RED.E.ADD.F32.FTZ.RN.STRONG.GPU [R6.64+0xc], R67 ;  /* 0x00000c430600798e */ /* 0x000fe2000c10e78a */
[----:B------:R-:W-:-:S03]  /*1670*/  MOV R62, 0x40c00000 ;  /* 0x40c00000003e7802 */ /* 0x000fc60000000f00 */
[----:B------:R-:W-:Y:S01]  /*1680*/  RED.E.ADD.F32.FTZ.RN.STRONG.GPU [R6.64+0x10], R15 ;  /* 0x0000100f0600798e */ /* 0x000fe2000c10e78a */
[----:B-1----:R-:W-:-:S03]  /*1690*/  FMUL R65, R49, R60 ;  /* 0x0000003c31417220 */ /* 0x002fc60000400000 */
[----:B------:R-:W-:Y:S01]  /*16a0*/  RED.E.ADD.F32.FTZ.RN.STRONG.GPU [R6.64+0x14], R63 ;  /* 0x0000143f0600798e */ /* 0x000fe2000c10e78a */
[----:B------:R-:W-:-:S03]  /*16b0*/  FADD R3, R65, -R64 ;  /* 0x8000004041037221 */ /* 0x000fc60000000000 */
[----:B------:R0:W-:Y:S01]  /*16c0*/  RED.E.ADD.F32.FTZ.RN.STRONG.GPU [R6.64+0x18], R15 ;  /* 0x0000180f0600798e */ /* 0x0001e2000c10e78a */
[----:B------:R-:W-:Y:S03]  /*16d0*/  BSSY B2, `(.L_x_119) ;  /* 0x000000f000027945 */ /* 0x000fe60003800000 */
[----:B------:R1:W-:Y:S01]  /*16e0*/  RED.E.ADD.F32.FTZ.RN.STRONG.GPU [R6.64+0x1c], R69 ;  /* 0x00001c450600798e */ /* 0x0003e2000c10e78a */
[----:B0-----:R-:W-:Y:S01]  /*16f0*/  FFMA R15, R43, R0, R14 ;  /* 0x000000002b0f7223 */ /* 0x001fe2000000000e */
[----:B------:R-:W-:-:S03]  /*1700*/  FFMA R0, R61, -R62, 1 ;  /* 0x3f8000003d007423 */ /* 0x000fc6000000083e */
[----:B------:R-:W-:Y:S01]  /*1710*/  FFMA R62, R32, R3, R15 ;  /* 0x00000003203e7223 */ /* 0x000fe2000000000f */
[----:B------:R-:W-:-:S03]  /*1720*/  FFMA R0, R0, R61, 0.16666667163372039795 ;  /* 0x3e2aaaab00007423 */ /* 0x000fc6000000003d */
[----:B------:R-:W0:Y:S01]  /*1730*/  FCHK P1, R62, 6 ;  /* 0x40c000003e007902 */ /* 0x000e220000020000 */
[----:B------:R-:W-:-:S04]  /*1740*/  FFMA R3, R0, R62, RZ ;  /* 0x0000003e00037223 */ /* 0x000fc800000000ff */
[----:B------:R-:W-:-:S04]  /*1750*/  FFMA R14, R3, -6, R62 ;  /* 0xc0c00000030e7823 */ /* 0x000fc8000000003e */
[----:B------:R-:W-:Y:S01]  /*1760*/  FFMA R3, R0, R14, R3 ;  /* 0x0000000e00037223 */ /* 0x000fe20000000003 */
[----:B0-----:R-:W-:Y:S05]  /*1770*/  @!P1 BRA `(.L_x_120) ;  /* 0x0000004000009947 */ /* 0x001fea0003800000 */
[----:B-1----:R-:W-:Y:S02]  /*1780*/  MOV R0, R62 ;  /* 0x0000003e00007202 */ /* 0x002fe40000000f00 */
[----:B------:R-:W-:Y:S02]  /*1790*/  MOV R3, 0x40c00000 ;  /* 0x40c0000000037802 */ /* 0x000fe40000000f00 */
[----:B------:R-:W-:Y:S02]  /*17a0*/  MOV R14, 0x17c0 ;  /* 0x000017c0000e7802 */ /* 0x000fe40000000f00 */
[----:B------:R-:W-:Y:S05]  /*17b0*/  CALL.REL.NOINC `($__internal_4_$__cuda_sm3x_div_rn_noftz_f32_slowpath) ;  /* 0x00003d6000007944 */ /* 0x000fea0003c00000 */
.L_x_120:
[----:B-1----:R-:W-:Y:S05]  /*17c0*/  BSYNC B2 ;  /* 0x0000000000027941 */ /* 0x002fea0003800000 */
.L_x_119:
[----:B------:R-:W-:Y:S01]  /*17d0*/  FADD R61, R40, c[0x0][0x180] ;  /* 0x00006000283d7621 */ /* 0x000fe20000000000 */
[----:B------:R-:W-:Y:S01]  /*17e0*/  FADD R62, R41, c[0x0][0x184] ;  /* 0x00006100293e7621 */ /* 0x000fe20000000000 */
[----:B------:R-:W-:Y:S01]  /*17f0*/  MOV R76, 0x3e800000 ;  /* 0x3e800000004c7802 */ /* 0x000fe20000000f00 */
[----:B------:R-:W-:Y:S01]  /*1800*/  FADD R63, R42, c[0x0][0x188] ;  /* 0x000062002a3f7621 */ /* 0x000fe20000000000 */
[----:B------:R-:W-:Y:S01]  /*1810*/  FADD R0, R28, R61 ;  /* 0x0000003d1c007221 */ /* 0x000fe20000000000 */
[----:B------:R-:W-:-:S02]  /*1820*/  FADD R15, R35, R62 ;  /* 0x0000003e230f7221 */ /* 0x000fc40000000000 */
[----:B------:R-:W-:Y:S01]  /*1830*/  FADD R67, R33, R63 ;  /* 0x0000003f21437221 */ /* 0x000fe20000000000 */
[----:B------:R-:W-:Y:S01]  /*1840*/  FADD R69, R21, R0 ;  /* 0x0000000015457221 */ /* 0x000fe20000000000 */
[----:B------:R-:W-:Y:S02]  /*1850*/  FADD R14, R2, R15 ;  /* 0x0000000f020e7221 */ /* 0x000fe40000000000 */
[----:B------:R-:W-:Y:S01]  /*1860*/  FADD R67, R20, R67 ;  /* 0x0000004314437221 */ /* 0x000fe20000000000 */
[CC--:B------:R-:W-:Y:S01]  /*1870*/  FFMA R0, R69.reuse, R76.reuse, -c[0x0][0x180] ;  /* 0x8000600045007623 */ /* 0x0c0fe2000000004c */
[C---:B------:R-:W-:Y:S01]  /*1880*/  FFMA R15, R69.reuse, -0.25, R40 ;  /* 0xbe800000450f7823 */ /* 0x040fe20000000028 */
[C---:B------:R-:W-:Y:S01]  /*1890*/  FFMA R71, R69.reuse, -0.25, R28 ;  /* 0xbe80000045477823 */ /* 0x040fe2000000001c */
[C---:B------:R-:W-:Y:S01]  /*18a0*/  FFMA R73, R69.reuse, -0.25, R21 ;  /* 0xbe80000045497823 */ /* 0x040fe20000000015 */
[-C--:B------:R-:W-:Y:S01]  /*18b0*/  FFMA R69, R69, -R76.reuse, c[0x0][0x180] ;  /* 0x0000600045457623 */ /* 0x080fe2000000084c */
[--C-:B------:R-:W-:Y:S01]  /*18c0*/  FFMA R68, R15, 0.44721359014511108398, R0.reuse ;  /* 0x3ee4f92e0f447823 */ /* 0x100fe20000000000 */
[CC--:B------:R-:W-:Y:S01]  /*18d0*/  FFMA R15, R14.reuse, R76.reuse, -c[0x0][0x184] ;  /* 0x800061000e0f7623 */ /* 0x0c0fe2000000004c */
[C---:B------:R-:W-:Y:S01]  /*18e0*/  FFMA R66, R14.reuse, -0.25, R41 ;  /* 0xbe8000000e427823 */ /* 0x040fe20000000029 */
[--C-:B------:R-:W-:Y:S01]  /*18f0*/  FFMA R72, R71, 0.44721359014511108398, R0.reuse ;  /* 0x3ee4f92e47487823 */ /* 0x100fe20000000000 */
[----:B------:R-:W-:Y:S01]  /*1900*/  FFMA R75, R73, 0.44721359014511108398, R0 ;  /* 0x3ee4f92e494b7823 */ /* 0x000fe20000000000 */
[C---:B------:R-:W-:Y:S01]  /*1910*/  FFMA R70, R14.reuse, -0.25, R35 ;  /* 0xbe8000000e467823 */ /* 0x040fe20000000023 */
[C---:B------:R-:W-:Y:S01]  /*1920*/  FFMA R74, R14.reuse, -0.25, R2 ;  /* 0xbe8000000e4a7823 */ /* 0x040fe20000000002 */
[----:B------:R-:W-:Y:S01]  /*1930*/  FFMA R0, R69, 0.44721359014511108398, R0 ;  /* 0x3ee4f92e45007823 */ /* 0x000fe20000000000 */
[-C--:B------:R-:W-:Y:S01]  /*1940*/  FFMA R14, R14, -R76.reuse, c[0x0][0x184] ;  /* 0x000061000e0e7623 */ /* 0x080fe2000000084c */
[--C-:B------:R-:W-:Y:S01]  /*1950*/  FFMA R69, R66, 0.44721359014511108398, R15.reuse ;  /* 0x3ee4f92e42457823 */ /* 0x100fe2000000000f */
[--C-:B------:R-:W-:Y:S01]  /*1960*/  FFMA R73, R70, 0.44721359014511108398, R15.reuse ;  /* 0x3ee4f92e46497823 */ /* 0x100fe2000000000f */
[--C-:B------:R-:W-:Y:S01]  /*1970*/  FFMA R74, R74, 0.44721359014511108398, R15.reuse ;  /* 0x3ee4f92e4a4a7823 */ /* 0x100fe2000000000f */
[----:B------:R-:W-:Y:S01]  /*1980*/  FFMA R79, R14, 0.44721359014511108398, R15 ;  /* 0x3ee4f92e0e4f7823 */ /* 0x000fe2000000000f */
[C---:B------:R-:W-:Y:S01]  /*1990*/  FFMA R14, R67.reuse, R76, -c[0x0][0x188] ;  /* 0x80006200430e7623 */ /* 0x040fe2000000004c */
[----:B------:R-:W-:Y:S01]  /*19a0*/  FFMA R15, R67, -0.25, R42 ;  /* 0xbe800000430f7823 */ /* 0x000fe2000000002a */
[----:B------:R-:W-:Y:S01]  /*19b0*/  FMUL R81, R69, R69 ;  /* 0x0000004545517220 */ /* 0x000fe20000400000 */
[----:B------:R-:W-:Y:S01]  /*19c0*/  FFMA R71, R67, -0.25, R33 ;  /* 0xbe80000043477823 */ /* 0x000fe20000000021 */
[----:B------:R-:W-:Y:S01]  /*19d0*/  FMUL R83, R73, R73 ;  /* 0x0000004949537220 */ /* 0x000fe20000400000 */
[----:B------:R-:W-:Y:S01]  /*19e0*/  FFMA R15, R15, 0.44721359014511108398, R14 ;  /* 0x3ee4f92e0f0f7823 */ /* 0x000fe2000000000e */
[----:B------:R-:W-:Y:S01]  /*19f0*/  FFMA R66, R68, R68, R81 ;  /* 0x0000004444427223 */ /* 0x000fe20000000051 */
[C---:B------:R-:W-:Y:S01]  /*1a00*/  FFMA R77, R67.reuse, -R76, c[0x0][0x188] ;  /* 0x00006200434d7623 */ /* 0x040fe2000000084c */
[----:B------:R-:W-:Y:S01]  /*1a10*/  FFMA R67, R67, -0.25, R20 ;  /* 0xbe80000043437823 */ /* 0x000fe20000000014 */
[----:B------:R-:W-:Y:S01]  /*1a20*/  FFMA R71, R71, 0.44721359014511108398, R14 ;  /* 0x3ee4f92e47477823 */ /* 0x000fe2000000000e */
[----:B------:R-:W-:Y:S01]  /*1a30*/  FFMA R70, R72, R72, R83 ;  /* 0x0000004848467223 */ /* 0x000fe20000000053 */
[----:B------:R-:W-:Y:S01]  /*1a40*/  FFMA R66, R15, R15, R66 ;  /* 0x0000000f0f427223 */ /* 0x000fe20000000042 */
[--C-:B------:R-:W-:Y:S01]  /*1a50*/  FFMA R67, R67, 0.44721359014511108398, R14.reuse ;  /* 0x3ee4f92e43437823 */ /* 0x100fe2000000000e */
[----:B------:R-:W-:Y:S01]  /*1a60*/  FFMA R77, R77, 0.44721359014511108398, R14 ;  /* 0x3ee4f92e4d4d7823 */ /* 0x000fe2000000000e */
[----:B------:R-:W-:Y:S01]  /*1a70*/  FFMA R78, R71, R71, R70 ;  /* 0x00000047474e7223 */ /* 0x000fe20000000046 */
[----:B------:R-:W-:Y:S01]  /*1a80*/  FMUL R84, R74, R74 ;  /* 0x0000004a4a547220 */ /* 0x000fe20000400000 */
[----:B------:R-:W-:Y:S01]  /*1a90*/  FMUL R14, RZ, R66 ;  /* 0x00000042ff0e7220 */ /* 0x000fe20000400000 */
[--C-:B------:R-:W-:Y:S01]  /*1aa0*/  FADD R81, -R81, R66.reuse ;  /* 0x0000004251517221 */ /* 0x100fe20000000100 */
[C-C-:B------:R-:W-:Y:S01]  /*1ab0*/  FFMA R70, -R68.reuse, R68, R66.reuse ;  /* 0x0000004444467223 */ /* 0x140fe20000000142 */
[----:B------:R-:W-:Y:S01]  /*1ac0*/  FFMA R76, -R15, R15, R66 ;  /* 0x0000000f0f4c7223 */ /* 0x000fe20000000142 */
[----:B------:R-:W-:Y:S01]  /*1ad0*/  FMUL R80, RZ, R78 ;  /* 0x0000004eff507220 */ /* 0x000fe20000400000 */
[C---:B------:R-:W-:Y:S01]  /*1ae0*/  FFMA R66, -R68.reuse, R69, R14 ;  /* 0x0000004544427223 */ /* 0x040fe2000000010e */
[----:B------:R-:W-:Y:S01]  /*1af0*/  FFMA R86, R75, R75, R84 ;  /* 0x0000004b4b567223 */ /* 0x000fe20000000054 */
[-CC-:B------:R-:W-:Y:S01]  /*1b00*/  FFMA R68, -R68, R15.reuse, R14.reuse ;  /* 0x0000000f44447223 */ /* 0x180fe2000000010e */
[----:B------:R-:W-:Y:S01]  /*1b10*/  FFMA R14, -R69, R15, R14 ;  /* 0x0000000f450e7223 */ /* 0x000fe2000000010e */
[----:B------:R-:W-:Y:S01]  /*1b20*/  FADD R82, -R83, R78 ;  /* 0x0000004e53527221 */ /* 0x000fe20000000100 */
[----:B------:R-:W-:Y:S01]  /*1b30*/  FMUL R91, R79, R79 ;  /* 0x0000004f4f5b7220 */ /* 0x000fe20000400000 */
[C-C-:B------:R-:W-:Y:S01]  /*1b40*/  FFMA R69, -R72.reuse, R73, R80.reuse ;  /* 0x0000004948457223 */ /* 0x140fe20000000150 */
[-CC-:B------:R-:W-:Y:S01]  /*1b50*/  FFMA R83, -R73, R71.reuse, R80.reuse ;  /* 0x0000004749537223 */ /* 0x180fe20000000150 */
[C---:B------:R-:W-:Y:S01]  /*1b60*/  FFMA R73, -R72.reuse, R71, R80 ;  /* 0x0000004748497223 */ /* 0x040fe20000000150 */
[----:B------:R-:W-:Y:S01]  /*1b70*/  FFMA R86, R67, R67, R86 ;  /* 0x0000004343567223 */ /* 0x000fe20000000056 */
[--C-:B------:R-:W-:Y:S01]  /*1b80*/  FFMA R15, -R72, R72, R78.reuse ;  /* 0x00000048480f7223 */ /* 0x100fe2000000014e */
[----:B------:R-:W-:Y:S01]  /*1b90*/  FFMA R71, -R71, R71, R78 ;  /* 0x0000004747477223 */ /* 0x000fe2000000014e */
[----:B------:R-:W-:Y:S01]  /*1ba0*/  FFMA R78, R0, R0, R91 ;  /* 0x00000000004e7223 */ /* 0x000fe2000000005b */
[----:B------:R-:W-:Y:S01]  /*1bb0*/  FMUL R72, RZ, R86 ;  /* 0x00000056ff487220 */ /* 0x000fe20000400000 */
[----:B------:R-:W-:Y:S01]  /*1bc0*/  FADD R70, R70, R15 ;  /* 0x0000000f46467221 */ /* 0x000fe20000000000 */
[----:B------:R-:W-:Y:S01]  /*1bd0*/  FADD R66, R66, R69 ;  /* 0x0000004542427221 */ /* 0x000fe20000000000 */
[----:B------:R-:W-:Y:S01]  /*1be0*/  FFMA R78, R77, R77, R78 ;  /* 0x0000004d4d4e7223 */ /* 0x000fe2000000004e */
[C-C-:B------:R-:W-:Y:S01]  /*1bf0*/  FFMA R85, -R75.reuse, R74, R72.reuse ;  /* 0x0000004a4b557223 */ /* 0x140fe20000000148 */
[CCC-:B------:R-:W-:Y:S01]  /*1c00*/  FFMA R87, -R75.reuse, R67.reuse, R72.reuse ;  /* 0x000000434b577223 */ /* 0x1c0fe20000000148 */
[----:B------:R-:W-:Y:S01]  /*1c10*/  FFMA R89, -R74, R67, R72 ;  /* 0x000000434a597223 */ /* 0x000fe20000000148 */
[--C-:B------:R-:W-:Y:S01]  /*1c20*/  FFMA R75, -R75, R75, R86.reuse ;  /* 0x0000004b4b4b7223 */ /* 0x100fe20000000156 */
[----:B------:R-:W-:Y:S01]  /*1c30*/  FMUL R72, RZ, R78 ;  /* 0x0000004eff487220 */ /* 0x000fe20000400000 */
[--C-:B------:R-:W-:Y:S01]  /*1c40*/  FADD R84, -R84, R86.reuse ;  /* 0x0000005654547221 */ /* 0x100fe20000000100 */
[----:B------:R-:W-:Y:S01]  /*1c50*/  FADD R68, R68, R73 ;  /* 0x0000004944447221 */ /* 0x000fe20000000000 */
[----:B------:R-:W-:Y:S01]  /*1c60*/  FFMA R86, -R67, R67, R86 ;  /* 0x0000004343567223 */ /* 0x000fe20000000156 */
[--C-:B------:R-:W-:Y:S01]  /*1c70*/  FADD R74, -R91, R78.reuse ;  /* 0x0000004e5b4a7221 */ /* 0x100fe20000000100 */
[----:B------:R-:W-:Y:S01]  /*1c80*/  FFMA R67, -R0, R0, R78 ;  /* 0x0000000000437223 */ /* 0x000fe2000000014e */
[----:B------:R-:W-:Y:S01]  /*1c90*/  FADD R81, R81, R82 ;  /* 0x0000005251517221 */ /* 0x000fe20000000000 */
[----:B------:R-:W-:Y:S01]  /*1ca0*/  FADD R71, R76, R71 ;  /* 0x000000474c477221 */ /* 0x000fe20000000000 */
[----:B------:R-:W-:Y:S01]  /*1cb0*/  FADD R70, R70, R75 ;  /* 0x0000004b46467221 */ /* 0x000fe20000000000 */
[--C-:B------:R-:W-:Y:S01]  /*1cc0*/  FFMA R91, -R0, R79, R72.reuse ;  /* 0x0000004f005b7223 */ /* 0x100fe20000000148 */
[-CC-:B------:R-:W-:Y:S01]  /*1cd0*/  FFMA R93, -R79, R77.reuse, R72.reuse ;  /* 0x0000004d4f5d7223 */ /* 0x180fe20000000148 */
[----:B------:R-:W-:Y:S01]  /*1ce0*/  FADD R14, R14, R83 ;  /* 0x000000530e0e7221 */ /* 0x000fe20000000000 */
[----:B------:R-:W-:Y:S01]  /*1cf0*/  FADD R66, R66, R85 ;  /* 0x0000005542427221 */ /* 0x000fe20000000000 */
[----:B------:R-:W-:Y:S01]  /*1d00*/  FFMA R79, -R0, R77, R72 ;  /* 0x0000004d004f7223 */ /* 0x000fe20000000148 */
[----:B------:R-:W-:Y:S01]  /*1d10*/  FADD R68, R68, R87 ;  /* 0x0000005744447221 */ /* 0x000fe20000000000 */
[----:B------:R-:W-:Y:S01]  /*1d20*/  FMUL R15, R16, R3 ;  /* 0x00000003100f7220 */ /* 0x000fe20000400000 */
[----:B------:R-:W-:Y:S01]  /*1d30*/  FFMA R78, -R77, R77, R78 ;  /* 0x0000004d4d4e7223 */ /* 0x000fe2000000014e */
        /* <DEDUP_REMOVED lines=9> */
[----:B------:R0:W-:Y:S01]  /*1dd0*/  RED.E.ADD.F32.FTZ.RN.STRONG.GPU [R12.64], R15 ;  /* 0x0000000f0c00798e */ /* 0x0001e2000c10e78a */
[----:B------:R-:W-:Y:S01]  /*1de0*/  FADD R74, R81, R74 ;  /* 0x0000004a514a7221 */ /* 0x000fe20000000000 */
[-C--:B------:R-:W-:Y:S01]  /*1df0*/  FMUL R67, R67, R3.reuse ;  /* 0x0000000343437220 */ /* 0x080fe20000400000 */
[----:B------:R-:W-:Y:S01]  /*1e00*/  FADD R71, R71, R78 ;  /* 0x0000004e47477221 */ /* 0x000fe20000000000 */
[----:B------:R-:W-:Y:S01]  /*1e10*/  FADD R26, R26, R55 ;  /* 0x000000371a1a7221 */ /* 0x000fe20000000000 */
[----:B------:R-:W-:Y:S01]  /*1e20*/  FADD R0, -R65, R64 ;  /* 0x0000004041007221 */ /* 0x000fe20000000100 */
[----:B------:R-:W-:Y:S01]  /*1e30*/  FADD R14, R14, R93 ;  /* 0x0000005d0e0e7221 */ /* 0x000fe20000000000 */
[----:B------:R-:W-:Y:S01]  /*1e40*/  FADD R65, R27, -c[0x0][0x184] ;  /* 0x800061001b417621 */ /* 0x000fe20000000000 */
[----:B------:R-:W-:Y:S01]  /*1e50*/  FADD R64, R54, -c[0x0][0x188] ;  /* 0x8000620036407621 */ /* 0x000fe20000000000 */
[-C--:B------:R-:W-:Y:S01]  /*1e60*/  FMUL R69, R68, R3.reuse ;  /* 0x0000000344457220 */ /* 0x080fe20000400000 */
[-C--:B0-----:R-:W-:Y:S01]  /*1e70*/  FMUL R15, R66, R3.reuse ;  /* 0x00000003420f7220 */ /* 0x081fe20000400000 */
[-C--:B------:R-:W-:Y:S01]  /*1e80*/  FMUL R73, R74, R3.reuse ;  /* 0x000000034a497220 */ /* 0x080fe20000400000 */
[-C--:B------:R-:W-:Y:S01]  /*1e90*/  FMUL R71, R71, R3.reuse ;  /* 0x0000000347477220 */ /* 0x080fe20000400000 */
[----:B------:R-:W-:Y:S01]  /*1ea0*/  FADD R25, R26, -c[0x0][0x180] ;  /* 0x800060001a197621 */ /* 0x000fe20000000000 */
[----:B------:R0:W-:Y:S01]  /*1eb0*/  RED.E.ADD.F32.FTZ.RN.STRONG.GPU [R6.64+-0x4], R67 ;  /* 0xfffffc430600798e */ /* 0x0001e2000c10e78a */
[----:B------:R-:W-:Y:S01]  /*1ec0*/  FMUL R3, R14, R3 ;  /* 0x000000030e037220 */ /* 0x000fe20000400000 */
        /* <DEDUP_REMOVED lines=8> */
[----:B0-----:R-:W-:-:S03]  /*1f50*/  FMUL R67, R48, R65 ;  /* 0x0000004130437220 */ /* 0x001fc60000400000 */
[----:B------:R-:W-:Y:S04]  /*1f60*/  RED.E.ADD.F32.FTZ.RN.STRONG.GPU [R6.64+0xc], R73 ;  /* 0x00000c490600798e */ /* 0x000fe8000c10e78a */
[----:B------:R-:W-:Y:S04]  /*1f70*/  RED.E.ADD.F32.FTZ.RN.STRONG.GPU [R6.64+0x10], R3 ;  /* 0x000010030600798e */ /* 0x000fe8000c10e78a */
[----:B------:R0:W-:Y:S01]  /*1f80*/  RED.E.ADD.F32.FTZ.RN.STRONG.GPU [R6.64+0x14], R69 ;  /* 0x000014450600798e */ /* 0x0001e2000c10e78a */
[----:B-1----:R-:W-:-:S03]  /*1f90*/  FFMA R15, R43, R0, R14 ;  /* 0x000000002b0f7223 */ /* 0x002fc6000000000e */
[----:B------:R1:W-:Y:S01]  /*1fa0*/  RED.E.ADD.F32.FTZ.RN.STRONG.GPU [R6.64+0x18], R3 ;  /* 0x000018030600798e */ /* 0x0003e2000c10e78a */
[----:B------:R-:W-:Y:S01]  /*1fb0*/  MOV R70, 0x3e2aaaab ;  /* 0x3e2aaaab00467802 */ /* 0x000fe20000000f00 */
[----:B------:R-:W-:Y:S02]  /*1fc0*/  BSSY B2, `(.L_x_121) ;  /* 0x0000013000027945 */ /* 0x000fe40003800000 */
[----:B------:R2:W-:Y:S01]  /*1fd0*/  RED.E.ADD.F32.FTZ.RN.STRONG.GPU [R6.64+0x1c], R71 ;  /* 0x00001c470600798e */ /* 0x0005e2000c10e78a */
[----:B------:R-:W-:Y:S01]  /*1fe0*/  FADD R50, R23, R50 ;  /* 0x0000003217327221 */ /* 0x000fe20000000000 */
[----:B------:R-:W-:Y:S01]  /*1ff0*/  FADD R51, R22, R51 ;  /* 0x0000003316337221 */ /* 0x000fe20000000000 */
[----:B------:R-:W-:Y:S01]  /*2000*/  FADD R24, R24, R53 ;  /* 0x0000003518187221 */ /* 0x000fe20000000000 */
[----:B0-----:R-:W-:Y:S01]  /*2010*/  MOV R69, 0x40c00000 ;  /* 0x40c0000000457802 */ /* 0x001fe20000000f00 */
[----:B-1----:R-:W-:-:S04]  /*2020*/  FADD R3, R66, -R67 ;  /* 0x8000004342037221 */ /* 0x002fc80000000000 */
[----:B------:R-:W-:Y:S01]  /*2030*/  FFMA R69, R70, -R69, 1 ;  /* 0x3f80000046457423 */ /* 0x000fe20000000845 */
[----:B------:R-:W-:-:S03]  /*2040*/  FFMA R68, R56, R3, R15 ;  /* 0x0000000338447223 */ /* 0x000fc6000000000f */
[----:B------:R-:W-:Y:S01]  /*2050*/  FFMA R0, R69, R70, 0.16666667163372039795 ;  /* 0x3e2aaaab45007423 */ /* 0x000fe20000000046 */
[----:B------:R-:W0:Y:S03]  /*2060*/  FCHK P1, R68, 6 ;  /* 0x40c0000044007902 */ /* 0x000e260000020000 */
[----:B------:R-:W-:-:S04]  /*2070*/  FFMA R3, R0, R68, RZ ;  /* 0x0000004400037223 */ /* 0x000fc800000000ff */
[----:B------:R-:W-:-:S04]  /*2080*/  FFMA R14, R3, -6, R68 ;  /* 0xc0c00000030e7823 */ /* 0x000fc80000000044 */
[----:B------:R-:W-:Y:S01]  /*2090*/  FFMA R3, R0, R14, R3 ;  /* 0x0000000e00037223 */ /* 0x000fe20000000003 */
[----:B0-----:R-:W-:Y:S05]  /*20a0*/  @!P1 BRA `(.L_x_122) ;  /* 0x0000004000009947 */ /* 0x001fea0003800000 */
[----:B--2---:R-:W-:Y:S02]  /*20b0*/  MOV R0, R68 ;  /* 0x0000004400007202 */ /* 0x004fe40000000f00 */
[----:B------:R-:W-:Y:S02]  /*20c0*/  MOV R3, 0x40c00000 ;  /* 0x40c0000000037802 */ /* 0x000fe40000000f00 */
[----:B------:R-:W-:Y:S02]  /*20d0*/  MOV R14, 0x20f0 ;  /* 0x000020f0000e7802 */ /* 0x000fe40000000f00 */
[----:B------:R-:W-:Y:S05]  /*20e0*/  CALL.REL.NOINC `($__internal_4_$__cuda_sm3x_div_rn_noftz_f32_slowpath) ;  /* 0x0000343000007944 */ /* 0x000fea0003c00000 */
.L_x_122:
[----:B--2---:R-:W-:Y:S05]  /*20f0*/  BSYNC B2 ;  /* 0x0000000000027941 */ /* 0x004fea0003800000 */
.L_x_121:
[----:B------:R-:W-:Y:S01]  /*2100*/  FADD R15, R61, R26 ;  /* 0x0000001a3d0f7221 */ /* 0x000fe20000000000 */
[----:B------:R-:W-:Y:S01]  /*2110*/  MOV R74, 0x3e800000 ;  /* 0x3e800000004a7802 */ /* 0x000fe20000000f00 */
[----:B------:R-:W-:Y:S01]  /*2120*/  FADD R0, R62, R27 ;  /* 0x0000001b3e007221 */ /* 0x000fe20000000000 */
[----:B------:R-:W-:Y:S01]  /*2130*/  FADD R14, R63, R54 ;  /* 0x000000363f0e7221 */ /* 0x000fe20000000000 */
[----:B------:R-:W-:Y:S02]  /*2140*/  FADD R15, R28, R15 ;  /* 0x0000000f1c0f7221 */ /* 0x000fe40000000000 */
[----:B------:R-:W-:-:S02]  /*2150*/  FADD R0, R35, R0 ;  /* 0x0000000023007221 */ /* 0x000fc40000000000 */
[CC--:B------:R-:W-:Y:S01]  /*2160*/  FFMA R22, R15.reuse, R74.reuse, -c[0x0][0x180] ;  /* 0x800060000f167623 */ /* 0x0c0fe2000000004a */
[C---:B------:R-:W-:Y:S01]  /*2170*/  FFMA R23, R15.reuse, -0.25, R40 ;  /* 0xbe8000000f177823 */ /* 0x040fe20000000028 */
[C---:B------:R-:W-:Y:S01]  /*2180*/  FFMA R69, R15.reuse, -0.25, R26 ;  /* 0xbe8000000f457823 */ /* 0x040fe2000000001a */
[C---:B------:R-:W-:Y:S01]  /*2190*/  FFMA R71, R15.reuse, -0.25, R28 ;  /* 0xbe8000000f477823 */ /* 0x040fe2000000001c */
[-C--:B------:R-:W-:Y:S01]  /*21a0*/  FFMA R15, R15, -R74.reuse, c[0x0][0x180] ;  /* 0x000060000f0f7623 */ /* 0x080fe2000000084a */
[--C-:B------:R-:W-:Y:S01]  /*21b0*/  FFMA R53, R23, 0.44721359014511108398, R22.reuse ;  /* 0x3ee4f92e17357823 */ /* 0x100fe20000000016 */
[C---:B------:R-:W-:Y:S01]  /*21c0*/  FFMA R23, R0.reuse, -0.25, R41 ;  /* 0xbe80000000177823 */ /* 0x040fe20000000029 */
[--C-:B------:R-:W-:Y:S01]  /*21d0*/  FFMA R68, R69, 0.44721359014511108398, R22.reuse ;  /* 0x3ee4f92e45447823 */ /* 0x100fe20000000016 */
[----:B------:R-:W-:Y:S01]  /*21e0*/  FFMA R72, R15, 0.44721359014511108398, R22 ;  /* 0x3ee4f92e0f487823 */ /* 0x000fe20000000016 */
[----:B------:R-:W-:Y:S01]  /*21f0*/  FADD R15, R33, R14 ;  /* 0x0000000e210f7221 */ /* 0x000fe20000000000 */
[CC--:B------:R-:W-:Y:S01]  /*2200*/  FFMA R14, R0.reuse, R74.reuse, -c[0x0][0x184] ;  /* 0x80006100000e7623 */ /* 0x0c0fe2000000004a */
[C---:B------:R-:W-:Y:S01]  /*2210*/  FFMA R69, R0.reuse, -0.25, R27 ;  /* 0xbe80000000457823 */ /* 0x040fe2000000001b */
[----:B------:R-:W-:Y:S01]  /*2220*/  FFMA R70, R71, 0.44721359014511108398, R22 ;  /* 0x3ee4f92e47467823 */ /* 0x000fe20000000016 */
[C---:B------:R-:W-:Y:S01]  /*2230*/  FFMA R73, R0.reuse, -0.25, R35 ;  /* 0xbe80000000497823 */ /* 0x040fe20000000023 */
[-C--:B------:R-:W-:Y:S01]  /*2240*/  FFMA R75, R0, -R74.reuse, c[0x0][0x184] ;  /* 0x00006100004b7623 */ /* 0x080fe2000000084a */
[--C-:B------:R-:W-:Y:S01]  /*2250*/  FFMA R22, R23, 0.44721359014511108398, R14.reuse ;  /* 0x3ee4f92e17167823 */ /* 0x100fe2000000000e */
[--C-:B------:R-:W-:Y:S01]  /*2260*/  FFMA R71, R69, 0.44721359014511108398, R14.reuse ;  /* 0x3ee4f92e45477823 */ /* 0x100fe2000000000e */
[--C-:B------:R-:W-:Y:S01]  /*2270*/  FFMA R73, R73, 0.44721359014511108398, R14.reuse ;  /* 0x3ee4f92e49497823 */ /* 0x100fe2000000000e */
[----:B------:R-:W-:Y:S01]  /*2280*/  FFMA R77, R75, 0.44721359014511108398, R14 ;  /* 0x3ee4f92e4b4d7823 */ /* 0x000fe2000000000e */
[C---:B------:R-:W-:Y:S01]  /*2290*/  FFMA R0, R15.reuse, R74, -c[0x0][0x188] ;  /* 0x800062000f007623 */ /* 0x040fe2000000004a */
[C---:B------:R-:W-:Y:S01]  /*22a0*/  FFMA R23, R15.reuse, -0.25, R42 ;  /* 0xbe8000000f177823 */ /* 0x040fe2000000002a */
[----:B------:R-:W-:Y:S01]  /*22b0*/  FMUL R14, R22, R22 ;  /* 0x00000016160e7220 */ /* 0x000fe20000400000 */
[----:B------:R-:W-:Y:S01]  /*22c0*/  FFMA R69, R15, -0.25, R54 ;  /* 0xbe8000000f457823 */ /* 0x000fe20000000036 */
[----:B------:R-:W-:Y:S01]  /*22d0*/  FMUL R81, R71, R71 ;  /* 0x0000004747517220 */ /* 0x000fe20000400000 */
[----:B------:R-:W-:Y:S01]  /*22e0*/  FFMA R75, R15, -R74, c[0x0][0x188] ;  /* 0x000062000f4b7623 */ /* 0x000fe2000000084a */
[----:B------:R-:W-:Y:S01]  /*22f0*/  FFMA R23, R23, 0.44721359014511108398, R0 ;  /* 0x3ee4f92e17177823 */ /* 0x000fe20000000000 */
[----:B------:R-:W-:Y:S01]  /*2300*/  FFMA R74, R53, R53, R14 ;  /* 0x00000035354a7223 */ /* 0x000fe2000000000e */
[----:B------:R-:W-:Y:S01]  /*2310*/  FFMA R69, R69, 0.44721359014511108398, R0 ;  /* 0x3ee4f92e45457823 */ /* 0x000fe20000000000 */
[----:B------:R-:W-:Y:S01]  /*2320*/  FFMA R76, R68, R68, R81 ;  /* 0x00000044444c7223 */ /* 0x000fe20000000051 */
[----:B------:R-:W-:Y:S01]  /*2330*/  FFMA R15, R15, -0.25, R33 ;  /* 0xbe8000000f0f7823 */ /* 0x000fe20000000021 */
[----:B------:R-:W-:Y:S01]  /*2340*/  FFMA R74, R23, R23, R74 ;  /* 0x00000017174a7223 */ /* 0x000fe2000000004a */
[----:B------:R-:W-:Y:S01]  /*2350*/  FMUL R83, R73, R73 ;  /* 0x0000004949537220 */ /* 0x000fe20000400000 */
[----:B------:R-:W-:Y:S01]  /*2360*/  FFMA R78, R69, R69, R76 ;  /* 0x00000045454e7223 */ /* 0x000fe2000000004c */
[--C-:B------:R-:W-:Y:S01]  /*2370*/  FFMA R15, R15, 0.44721359014511108398, R0.reuse ;  /* 0x3ee4f92e0f0f7823 */ /* 0x100fe20000000000 */
[----:B------:R-:W-:Y:S01]  /*2380*/  FMUL R79, RZ, R74 ;  /* 0x0000004aff4f7220 */ /* 0x000fe20000400000 */
[----:B------:R-:W-:Y:S01]  /*2390*/  FFMA R75, R75, 0.44721359014511108398, R0 ;  /* 0x3ee4f92e4b4b7823 */ /* 0x000fe20000000000 */
[----:B------:R-:W-:Y:S01]  /*23a0*/  FMUL R80, RZ, R78 ;  /* 0x0000004eff507220 */ /* 0x000fe20000400000 */
[--C-:B------:R-:W-:Y:S01]  /*23b0*/  FADD R76, -R14, R74.reuse ;  /* 0x0000004a0e4c7221 */ /* 0x100fe20000000100 */
[----:B------:R-:W-:Y:S01]  /*23c0*/  FFMA R82, R70, R70, R83 ;  /* 0x0000004646527223 */ /* 0x000fe20000000053 */
[C---:B------:R-:W-:Y:S01]  /*23d0*/  FFMA R0, -R53.reuse, R53, R74 ;  /* 0x0000003535007223 */ /* 0x040fe2000000014a */
[C-C-:B------:R-:W-:Y:S01]  /*23e0*/  FFMA R14, -R53.reuse, R22, R79.reuse ;  /* 0x00000016350e7223 */ /* 0x140fe2000000014f */
[-CC-:B------:R-:W-:Y:S01]  /*23f0*/  FFMA R53, -R53, R23.reuse, R79.reuse ;  /* 0x0000001735357223 */ /* 0x180fe2000000014f */
[----:B------:R-:W-:Y:S01]  /*2400*/  FFMA R22, -R22, R23, R79 ;  /* 0x0000001716167223 */ /* 0x000fe2000000014f */
[----:B------:R-:W-:Y:S01]  /*2410*/  FMUL R89, R77, R77 ;  /* 0x0000004d4d597220 */ /* 0x000fe20000400000 */
[C-C-:B------:R-:W-:Y:S01]  /*2420*/  FFMA R79, -R68.reuse, R71, R80.reuse ;  /* 0x00000047444f7223 */ /* 0x140fe20000000150 */
[----:B------:R-:W-:Y:S01]  /*2430*/  FFMA R71, -R71, R69, R80 ;  /* 0x0000004547477223 */ /* 0x000fe20000000150 */
[----:B------:R-:W-:Y:S01]  /*2440*/  FFMA R74, -R23, R23, R74 ;  /* 0x00000017174a7223 */ /* 0x000fe2000000014a */
[----:B------:R-:W-:Y:S01]  /*2450*/  FFMA R82, R15, R15, R82 ;  /* 0x0000000f0f527223 */ /* 0x000fe20000000052 */
[CC--:B------:R-:W-:Y:S01]  /*2460*/  FFMA R80, -R68.reuse, R69.reuse, R80 ;  /* 0x0000004544507223 */ /* 0x0c0fe20000000150 */
[--C-:B------:R-:W-:Y:S01]  /*2470*/  FADD R81, -R81, R78.reuse ;  /* 0x0000004e51517221 */ /* 0x100fe20000000100 */
[--C-:B------:R-:W-:Y:S01]  /*2480*/  FFMA R23, -R68, R68, R78.reuse ;  /* 0x0000004444177223 */ /* 0x100fe2000000014e */
[----:B------:R-:W-:Y:S01]  /*2490*/  FFMA R69, -R69, R69, R78 ;  /* 0x0000004545457223 */ /* 0x000fe2000000014e */
[----:B------:R-:W-:Y:S01]  /*24a0*/  FFMA R78, R72, R72, R89 ;  /* 0x00000048484e7223 */ /* 0x000fe20000000059 */
[----:B------:R-:W-:Y:S01]  /*24b0*/  FMUL R68, RZ, R82 ;  /* 0x00000052ff447220 */ /* 0x000fe20000400000 */
[----:B------:R-:W-:Y:S01]  /*24c0*/  FADD R85, -R83, R82 ;  /* 0x0000005253557221 */ /* 0x000fe20000000100 */
[----:B------:R-:W-:Y:S01]  /*24d0*/  FADD R76, R76, R81 ;  /* 0x000000514c4c7221 */ /* 0x000fe20000000000 */
[----:B------:R-:W-:Y:S01]  /*24e0*/  FFMA R78, R75, R75, R78 ;  /* 0x0000004b4b4e7223 */ /* 0x000fe2000000004e */
[C-C-:B------:R-:W-:Y:S01]  /*24f0*/  FFMA R83, -R70.reuse, R73, R68.reuse ;  /* 0x0000004946537223 */ /* 0x140fe20000000144 */
[-CC-:B------:R-:W-:Y:S01]  /*2500*/  FFMA R87, -R73, R15.reuse, R68.reuse ;  /* 0x0000000f49577223 */ /* 0x180fe20000000144 */
[CC--:B------:R-:W-:Y:S01]  /*2510*/  FFMA R68, -R70.reuse, R15.reuse, R68 ;  /* 0x0000000f46447223 */ /* 0x0c0fe20000000144 */
[--C-:B------:R-:W-:Y:S01]  /*2520*/  FFMA R73, -R70, R70, R82.reuse ;  /* 0x0000004646497223 */ /* 0x100fe20000000152 */
[----:B------:R-:W-:Y:S01]  /*2530*/  FMUL R70, RZ, R78 ;  /* 0x0000004eff467220 */ /* 0x000fe20000400000 */
[----:B------:R-:W-:Y:S01]  /*2540*/  FFMA R82, -R15, R15, R82 ;  /* 0x0000000f0f527223 */ /* 0x000fe20000000152 */
[----:B------:R-:W-:Y:S01]  /*2550*/  FADD R0, R0, R23 ;  /* 0x0000001700007221 */ /* 0x000fe20000000000 */
[----:B------:R-:W-:Y:S01]  /*2560*/  FADD R69, R74, R69 ;  /* 0x000000454a457221 */ /* 0x000fe20000000000 */
[----:B------:R-:W-:Y:S01]  /*2570*/  FADD R14, R14, R79 ;  /* 0x0000004f0e0e7221 */ /* 0x000fe20000000000 */
[----:B------:R-:W-:Y:S01]  /*2580*/  FADD R53, R53, R80 ;  /* 0x0000005035357221 */ /* 0x000fe20000000000 */
[----:B------:R-:W-:Y:S01]  /*2590*/  FADD R91, -R89, R78 ;  /* 0x0000004e595b7221 */ /* 0x000fe20000000100 */
[----:B------:R-:W-:Y:S01]  /*25a0*/  FADD R22, R22, R71 ;  /* 0x0000004716167221 */ /* 0x000fe20000000000 */
[C-C-:B------:R-:W-:Y:S01]  /*25b0*/  FFMA R89, -R72.reuse, R77, R70.reuse ;  /* 0x0000004d48597223 */ /* 0x140fe20000000146 */
[-C--:B------:R-:W-:Y:S01]  /*25c0*/  FFMA R93, -R77, R75.reuse, R70 ;  /* 0x0000004b4d5d7223 */ /* 0x080fe20000000146 */
[C---:B------:R-:W-:Y:S01]  /*25d0*/  FFMA R77, -R72.reuse, R72, R78 ;  /* 0x00000048484d7223 */ /* 0x040fe2000000014e */
        /* <DEDUP_REMOVED lines=8> */
[----:B------:R-:W-:Y:S01]  /*2660*/  FMUL R15, R16, R3 ;  /* 0x00000003100f7220 */ /* 0x000fe20000400000 */
[----:B------:R-:W-:Y:S01]  /*2670*/  FADD R0, R0, R77 ;  /* 0x0000004d00007221 */ /* 0x000fe20000000000 */
[----:B------:R-:W-:Y:S01]  /*2680*/  FMUL R3, R3, c[0x0][0x18c] ;  /* 0x0000630003037a20 */ /* 0x000fe20000400000 */
[----:B------:R-:W-:Y:S01]  /*2690*/  FADD R76, R76, R91 ;  /* 0x0000005b4c4c7221 */ /* 0x000fe20000000000 */
[----:B------:R-:W-:Y:S01]  /*26a0*/  FADD R69, R69, R78 ;  /* 0x0000004e45457221 */ /* 0x000fe20000000000 */
[----:B------:R-:W-:Y:S01]  /*26b0*/  FADD R14, R14, R89 ;  /* 0x000000590e0e7221 */ /* 0x000fe20000000000 */
[----:B------:R-:W-:Y:S01]  /*26c0*/  FADD R53, R53, R70 ;  /* 0x0000004635357221 */ /* 0x000fe20000000000 */
[----:B------:R-:W-:Y:S01]  /*26d0*/  FADD R22, R22, R93 ;  /* 0x0000005d16167221 */ /* 0x000fe20000000000 */
[----:B------:R-:W-:Y:S01]  /*26e0*/  FADD R67, -R66, R67 ;  /* 0x0000004342437221 */ /* 0x000fe20000000100 */
[----:B------:R-:W-:Y:S01]  /*26f0*/  FADD R23, R51, -c[0x0][0x184] ;  /* 0x8000610033177621 */ /* 0x000fe20000000000 */
[----:B------:R-:W-:Y:S01]  /*2700*/  FADD R66, R24, -c[0x0][0x188] ;  /* 0x8000620018427621 */ /* 0x000fe20000000000 */
[----:B------:R0:W-:Y:S01]  /*2710*/  RED.E.ADD.F32.FTZ.RN.STRONG.GPU [R12.64], R15 ;  /* 0x0000000f0c00798e */ /* 0x0001e2000c10e78a */
[-C--:B------:R-:W-:Y:S01]  /*2720*/  FMUL R71, R14, R3.reuse ;  /* 0x000000030e477220 */ /* 0x080fe20000400000 */
[-C--:B------:R-:W-:Y:S01]  /*2730*/  FMUL R53, R53, R3.reuse ;  /* 0x0000000335357220 */ /* 0x080fe20000400000 */
[-C--:B------:R-:W-:Y:S01]  /*2740*/  FMUL R73, R76, R3.reuse ;  /* 0x000000034c497220 */ /* 0x080fe20000400000 */
[----:B------:R-:W-:Y:S01]  /*2750*/  FMUL R69, R69, R3 ;  /* 0x0000000345457220 */ /* 0x000fe20000400000 */
[----:B------:R-:W-:Y:S01]  /*2760*/  FMUL R64, R64, R23 ;  /* 0x0000001740407220 */ /* 0x000fe20000400000 */
[-C--:B------:R-:W-:Y:S01]  /*2770*/  FMUL R65, R65, R66.reuse ;  /* 0x0000004241417220 */ /* 0x080fe20000400000 */
[-C--:B0-----:R-:W-:Y:S01]  /*2780*/  FMUL R15, R0, R3.reuse ;  /* 0x00000003000f7220 */ /* 0x081fe20000400000 */
[----:B------:R-:W-:Y:S01]  /*2790*/  FMUL R3, R22, R3 ;  /* 0x0000000316037220 */ /* 0x000fe20000400000 */
[----:B------:R-:W-:Y:S01]  /*27a0*/  FADD R22, R50, -c[0x0][0x180] ;  /* 0x8000600032167621 */ /* 0x000fe20000000000 */
[----:B------:R-:W-:Y:S01]  /*27b0*/  FADD R0, R64, -R65 ;  /* 0x8000004140007221 */ /* 0x000fe20000000000 */
[----:B------:R-:W-:Y:S01]  /*27c0*/  FMUL R48, R48, R23 ;  /* 0x0000001730307220 */ /* 0x000fe20000400000 */
[----:B------:R-:W-:Y:S01]  /*27d0*/  FMUL R49, R49, R66 ;  /* 0x0000004231317220 */ /* 0x000fe20000400000 */
[----:B------:R-:W-:Y:S01]  /*27e0*/  FMUL R14, R22, R67 ;  /* 0x00000043160e7220 */ /* 0x000fe20000400000 */
[----:B------:R0:W-:Y:S01]  /*27f0*/  RED.E.ADD.F32.FTZ.RN.STRONG.GPU [R6.64+-0x4], R15 ;  /* 0xfffffc0f0600798e */ /* 0x0001e2000c10e78a */
[----:B------:R-:W-:-:S02]  /*2800*/  MOV R68, 0x40c00000 ;  /* 0x40c0000000447802 */ /* 0x000fc40000000f00 */
[----:B------:R-:W-:Y:S01]  /*2810*/  FFMA R14, R43, R0, R14 ;  /* 0x000000002b0e7223 */ /* 0x000fe2000000000e */
[----:B------:R-:W-:Y:S01]  /*2820*/  FADD R0, R49, -R48 ;  /* 0x8000003031007221 */ /* 0x000fe20000000000 */
[----:B------:R-:W-:Y:S04]  /*2830*/  RED.E.ADD.F32.FTZ.RN.STRONG.GPU [R6.64], R71 ;  /* 0x000000470600798e */ /* 0x000fe8000c10e78a */
[----:B------:R-:W-:Y:S01]  /*2840*/  RED.E.ADD.F32.FTZ.RN.STRONG.GPU [R6.64+0x4], R53 ;  /* 0x000004350600798e */ /* 0x000fe2000c10e78a */
[----:B0-----:R-:W-:-:S03]  /*2850*/  MOV R15, 0x3e2aaaab ;  /* 0x3e2aaaab000f7802 */ /* 0x001fc60000000f00 */
[----:B------:R-:W-:Y:S02]  /*2860*/  RED.E.ADD.F32.FTZ.RN.STRONG.GPU [R6.64+0x8], R71 ;  /* 0x000008470600798e */ /* 0x000fe4000c10e78a */
[----:B------:R-:W-:Y:S01]  /*2870*/  FFMA R70, R15, -R68, 1 ;  /* 0x3f8000000f467423 */ /* 0x000fe20000000844 */
[----:B------:R-:W-:Y:S01]  /*2880*/  FFMA R68, R25, R0, R14 ;  /* 0x0000000019447223 */ /* 0x000fe2000000000e */
[----:B------:R-:W-:Y:S03]  /*2890*/  RED.E.ADD.F32.FTZ.RN.STRONG.GPU [R6.64+0xc], R73 ;  /* 0x00000c490600798e */ /* 0x000fe6000c10e78a */
[----:B------:R-:W0:Y:S01]  /*28a0*/  FCHK P1, R68, 6 ;  /* 0x40c0000044007902 */ /* 0x000e220000020000 */
[----:B------:R-:W-:Y:S01]  /*28b0*/  FFMA R0, R70, R15, 0.16666667163372039795 ;  /* 0x3e2aaaab46007423 */ /* 0x000fe2000000000f */
[----:B------:R-:W-:Y:S04]  /*28c0*/  RED.E.ADD.F32.FTZ.RN.STRONG.GPU [R6.64+0x10], R3 ;  /* 0x000010030600798e */ /* 0x000fe8000c10e78a */
[----:B------:R-:W-:Y:S04]  /*28d0*/  RED.E.ADD.F32.FTZ.RN.STRONG.GPU [R6.64+0x14], R53 ;  /* 0x000014350600798e */ /* 0x000fe8000c10e78a */
[----:B------:R1:W-:Y:S01]  /*28e0*/  RED.E.ADD.F32.FTZ.RN.STRONG.GPU [R6.64+0x18], R3 ;  /* 0x000018030600798e */ /* 0x0003e2000c10e78a */
[----:B------:R-:W-:Y:S03]  /*28f0*/  BSSY B2, `(.L_x_123) ;  /* 0x000000a000027945 */ /* 0x000fe60003800000 */
[----:B------:R2:W-:Y:S01]  /*2900*/  RED.E.ADD.F32.FTZ.RN.STRONG.GPU [R6.64+0x1c], R69 ;  /* 0x00001c450600798e */ /* 0x0005e2000c10e78a */
[----:B-1----:R-:W-:-:S04]  /*2910*/  FFMA R3, R0, R68, RZ ;  /* 0x0000004400037223 */ /* 0x002fc800000000ff */
[----:B------:R-:W-:-:S04]  /*2920*/  FFMA R14, R3, -6, R68 ;  /* 0xc0c00000030e7823 */ /* 0x000fc80000000044 */
[----:B------:R-:W-:Y:S01]  /*2930*/  FFMA R3, R0, R14, R3 ;  /* 0x0000000e00037223 */ /* 0x000fe20000000003 */
[----:B0-----:R-:W-:Y:S05]  /*2940*/  @!P1 BRA `(.L_x_124) ;  /* 0x0000004000009947 */ /* 0x001fea0003800000 */
[----:B--2---:R-:W-:Y:S02]  /*2950*/  MOV R0, R68 ;  /* 0x0000004400007202 */ /* 0x004fe40000000f00 */
[----:B------:R-:W-:Y:S02]  /*2960*/  MOV R3, 0x40c00000 ;  /* 0x40c0000000037802 */ /* 0x000fe40000000f00 */
[----:B------:R-:W-:Y:S02]  /*2970*/  MOV R14, 0x2990 ;  /* 0x00002990000e7802 */ /* 0x000fe40000000f00 */
[----:B------:R-:W-:Y:S05]  /*2980*/  CALL.REL.NOINC `($__internal_4_$__cuda_sm3x_div_rn_noftz_f32_slowpath) ;  /* 0x00002b9000007944 */ /* 0x000fea0003c00000 */
.L_x_124:
[----:B--2---:R-:W-:Y:S05]  /*2990*/  BSYNC B2 ;  /* 0x0000000000027941 */ /* 0x004fea0003800000 */
.L_x_123:
[----:B------:R-:W-:Y:S01]  /*29a0*/  FADD R15, R61, R50 ;  /* 0x000000323d0f7221 */ /* 0x000fe20000000000 */
[----:B------:R-:W-:Y:S01]  /*29b0*/  FADD R0, R62, R51 ;  /* 0x000000333e007221 */ /* 0x000fe20000000000 */
[----:B------:R-:W-:Y:S02]  /*29c0*/  MOV R74, 0x3e800000 ;  /* 0x3e800000004a7802 */ /* 0x000fe40000000f00 */
[----:B------:R-:W-:Y:S01]  /*29d0*/  FADD R53, R26, R15 ;  /* 0x0000000f1a357221 */ /* 0x000fe20000000000 */
[----:B------:R-:W-:Y:S01]  /*29e0*/  FADD R14, R27, R0 ;  /* 0x000000001b0e7221 */ /* 0x000fe20000000000 */
[----:B------:R-:W-:-:S02]  /*29f0*/  FADD R15, R63, R24 ;  /* 0x000000183f0f7221 */ /* 0x000fc40000000000 */
[CC--:B------:R-:W-:Y:S01]  /*2a00*/  FFMA R0, R53.reuse, R74.reuse, -c[0x0][0x180] ;  /* 0x8000600035007623 */ /* 0x0c0fe2000000004a */
[C---:B------:R-:W-:Y:S01]  /*2a10*/  FFMA R67, R53.reuse, -0.25, R40 ;  /* 0xbe80000035437823 */ /* 0x040fe20000000028 */
[C---:B------:R-:W-:Y:S01]  /*2a20*/  FFMA R69, R53.reuse, -0.25, R50 ;  /* 0xbe80000035457823 */ /* 0x040fe20000000032 */
[C---:B------:R-:W-:Y:S01]  /*2a30*/  FFMA R73, R53.reuse, -0.25, R26 ;  /* 0xbe80000035497823 */ /* 0x040fe2000000001a */
[-C--:B------:R-:W-:Y:S01]  /*2a40*/  FFMA R53, R53, -R74.reuse, c[0x0][0x180] ;  /* 0x0000600035357623 */ /* 0x080fe2000000084a */
[--C-:B------:R-:W-:Y:S01]  /*2a50*/  FFMA R67, R67, 0.44721359014511108398, R0.reuse ;  /* 0x3ee4f92e43437823 */ /* 0x100fe20000000000 */
[--C-:B------:R-:W-:Y:S01]  /*2a60*/  FFMA R71, R69, 0.44721359014511108398, R0.reuse ;  /* 0x3ee4f92e45477823 */ /* 0x100fe20000000000 */
[--C-:B------:R-:W-:Y:S01]  /*2a70*/  FFMA R73, R73, 0.44721359014511108398, R0.reuse ;  /* 0x3ee4f92e49497823 */ /* 0x100fe20000000000 */
[----:B------:R-:W-:Y:S01]  /*2a80*/  FFMA R0, R53, 0.44721359014511108398, R0 ;  /* 0x3ee4f92e35007823 */ /* 0x000fe20000000000 */
[CC--:B------:R-:W-:Y:S01]  /*2a90*/  FFMA R53, R14.reuse, R74.reuse, -c[0x0][0x184] ;  /* 0x800061000e357623 */ /* 0x0c0fe2000000004a */
[C---:B------:R-:W-:Y:S01]  /*2aa0*/  FFMA R68, R14.reuse, -0.25, R41 ;  /* 0xbe8000000e447823 */ /* 0x040fe20000000029 */
[C---:B------:R-:W-:Y:S01]  /*2ab0*/  FFMA R70, R14.reuse, -0.25, R51 ;  /* 0xbe8000000e467823 */ /* 0x040fe20000000033 */
[C---:B------:R-:W-:Y:S01]  /*2ac0*/  FFMA R72, R14.reuse, -0.25, R27 ;  /* 0xbe8000000e487823 */ /* 0x040fe2000000001b */
[-C--:B------:R-:W-:Y:S01]  /*2ad0*/  FFMA R14, R14, -R74.reuse, c[0x0][0x184] ;  /* 0x000061000e0e7623 */ /* 0x080fe2000000084a */
[----:B------:R-:W-:Y:S01]  /*2ae0*/  FADD R15, R54, R15 ;  /* 0x0000000f360f7221 */ /* 0x000fe20000000000 */
[--C-:B------:R-:W-:Y:S01]  /*2af0*/  FFMA R68, R68, 0.44721359014511108398, R53.reuse ;  /* 0x3ee4f92e44447823 */ /* 0x100fe20000000035 */
[--C-:B------:R-:W-:Y:S01]  /*2b00*/  FFMA R70, R70, 0.44721359014511108398, R53.reuse ;  /* 0x3ee4f92e46467823 */ /* 0x100fe20000000035 */
[--C-:B------:R-:W-:Y:S01]  /*2b10*/  FFMA R77, R14, 0.44721359014511108398, R53.reuse ;  /* 0x3ee4f92e0e4d7823 */ /* 0x100fe20000000035 */
[----:B------:R-:W-:Y:S01]  /*2b20*/  FFMA R72, R72, 0.44721359014511108398, R53 ;  /* 0x3ee4f92e48487823 */ /* 0x000fe20000000035 */
[CC--:B------:R-:W-:Y:S01]  /*2b30*/  FFMA R14, R15.reuse, R74.reuse, -c[0x0][0x188] ;  /* 0x800062000f0e7623 */ /* 0x0c0fe2000000004a */
[C---:B------:R-:W-:Y:S01]  /*2b40*/  FFMA R75, R15.reuse, -R74, c[0x0][0x188] ;  /* 0x000062000f4b7623 */ /* 0x040fe2000000084a */
[C---:B------:R-:W-:Y:S01]  /*2b50*/  FFMA R53, R15.reuse, -0.25, R42 ;  /* 0xbe8000000f357823 */ /* 0x040fe2000000002a */
[----:B------:R-:W-:Y:S01]  /*2b60*/  FMUL R74, R68, R68 ;  /* 0x00000044444a7220 */ /* 0x000fe20000400000 */
[----:B------:R-:W-:Y:S01]  /*2b70*/  FFMA R69, R15, -0.25, R24 ;  /* 0xbe8000000f457823 */ /* 0x000fe20000000018 */
[----:B------:R-:W-:Y:S01]  /*2b80*/  FMUL R80, R70, R70 ;  /* 0x0000004646507220 */ /* 0x000fe20000400000 */
[----:B------:R-:W-:Y:S01]  /*2b90*/  FFMA R53, R53, 0.44721359014511108398, R14 ;  /* 0x3ee4f92e35357823 */ /* 0x000fe2000000000e */
[----:B------:R-:W-:Y:S01]  /*2ba0*/  FFMA R76, R67, R67, R74 ;  /* 0x00000043434c7223 */ /* 0x000fe2000000004a */
[----:B------:R-:W-:Y:S01]  /*2bb0*/  FFMA R69, R69, 0.44721359014511108398, R14 ;  /* 0x3ee4f92e45457823 */ /* 0x000fe2000000000e */
[----:B------:R-:W-:Y:S01]  /*2bc0*/  FFMA R78, R71, R71, R80 ;  /* 0x00000047474e7223 */ /* 0x000fe20000000050 */
[----:B------:R-:W-:Y:S01]  /*2bd0*/  FFMA R15, R15, -0.25, R54 ;  /* 0xbe8000000f0f7823 */ /* 0x000fe20000000036 */
[----:B------:R-:W-:Y:S01]  /*2be0*/  FFMA R76, R53, R53, R76 ;  /* 0x00000035354c7223 */ /* 0x000fe2000000004c */
[----:B------:R-:W-:Y:S01]  /*2bf0*/  FFMA R75, R75, 0.44721359014511108398, R14 ;  /* 0x3ee4f92e4b4b7823 */ /* 0x000fe2000000000e */
[----:B------:R-:W-:Y:S01]  /*2c00*/  FFMA R82, R69, R69, R78 ;  /* 0x0000004545527223 */ /* 0x000fe2000000004e */
[----:B------:R-:W-:Y:S01]  /*2c10*/  FFMA R15, R15, 0.44721359014511108398, R14 ;  /* 0x3ee4f92e0f0f7823 */ /* 0x000fe2000000000e */
[----:B------:R-:W-:Y:S01]  /*2c20*/  FMUL R79, RZ, R76 ;  /* 0x0000004cff4f7220 */ /* 0x000fe20000400000 */
[----:B------:R-:W-:Y:S01]  /*2c30*/  FMUL R86, R72, R72 ;  /* 0x0000004848567220 */ /* 0x000fe20000400000 */
[--C-:B------:R-:W-:Y:S01]  /*2c40*/  FADD R78, -R74, R76.reuse ;  /* 0x0000004c4a4e7221 */ /* 0x100fe20000000100 */
[C-C-:B------:R-:W-:Y:S01]  /*2c50*/  FFMA R14, -R67.reuse, R67, R76.reuse ;  /* 0x00000043430e7223 */ /* 0x140fe2000000014c */
[--C-:B------:R-:W-:Y:S01]  /*2c60*/  FFMA R74, -R67, R68, R79.reuse ;  /* 0x00000044434a7223 */ /* 0x100fe2000000014f */
[-C--:B------:R-:W-:Y:S01]  /*2c70*/  FFMA R76, -R53, R53.reuse, R76 ;  /* 0x00000035354c7223 */ /* 0x080fe2000000014c */
[----:B------:R-:W-:Y:S01]  /*2c80*/  FMUL R84, RZ, R82 ;  /* 0x00000052ff547220 */ /* 0x000fe20000400000 */
[-CC-:B------:R-:W-:Y:S01]  /*2c90*/  FFMA R67, -R67, R53.reuse, R79.reuse ;  /* 0x0000003543437223 */ /* 0x180fe2000000014f */
[----:B------:R-:W-:Y:S01]  /*2ca0*/  FFMA R53, -R68, R53, R79 ;  /* 0x0000003544357223 */ /* 0x000fe2000000014f */
[----:B------:R-:W-:Y:S01]  /*2cb0*/  FFMA R68, R73, R73, R86 ;  /* 0x0000004949447223 */ /* 0x000fe20000000056 */
[--C-:B------:R-:W-:Y:S01]  /*2cc0*/  FFMA R79, -R71, R70, R84.reuse ;  /* 0x00000046474f7223 */ /* 0x100fe20000000154 */
[----:B------:R-:W-:Y:S01]  /*2cd0*/  FMUL R87, R77, R77 ;  /* 0x0000004d4d577220 */ /* 0x000fe20000400000 */
[-CC-:B------:R-:W-:Y:S01]  /*2ce0*/  FFMA R70, -R70, R69.reuse, R84.reuse ;  /* 0x0000004546467223 */ /* 0x180fe20000000154 */
[----:B------:R-:W-:Y:S01]  /*2cf0*/  FFMA R84, -R71, R69, R84 ;  /* 0x0000004547547223 */ /* 0x000fe20000000154 */
[----:B------:R-:W-:Y:S01]  /*2d00*/  FFMA R68, R15, R15, R68 ;  /* 0x0000000f0f447223 */ /* 0x000fe20000000044 */
        /* <DEDUP_REMOVED lines=10> */
[C---:B------:R-:W-:Y:S01]  /*2db0*/  FFMA R80, -R73.reuse, R15, R80 ;  /* 0x0000000f49507223 */ /* 0x040fe20000000150 */
[----:B------:R-:W-:Y:S01]  /*2dc0*/  FMUL R86, RZ, R82 ;  /* 0x00000052ff567220 */ /* 0x000fe20000400000 */
[----:B------:R-:W-:Y:S01]  /*2dd0*/  FFMA R73, -R73, R73, R68 ;  /* 0x0000004949497223 */ /* 0x000fe20000000144 */
[----:B------:R-:W-:Y:S01]  /*2de0*/  FADD R89, -R87, R82 ;  /* 0x0000005257597221 */ /* 0x000fe20000000100 */
[----:B------:R-:W-:Y:S01]  /*2df0*/  FFMA R68, -R15, R15, R68 ;  /* 0x0000000f0f447223 */ /* 0x000fe20000000144 */
[C-C-:B------:R-:W-:Y:S01]  /*2e00*/  FFMA R87, -R0.reuse, R77, R86.reuse ;  /* 0x0000004d00577223 */ /* 0x140fe20000000156 */
[----:B------:R-:W-:Y:S01]  /*2e10*/  FFMA R88, -R77, R75, R86 ;  /* 0x0000004b4d587223 */ /* 0x000fe20000000156 */
[----:B------:R-:W-:Y:S01]  /*2e20*/  FFMA R77, -R0, R0, R82 ;  /* 0x00000000004d7223 */ /* 0x000fe20000000152 */
[----:B------:R-:W-:Y:S01]  /*2e30*/  FADD R14, R14, R73 ;  /* 0x000000490e0e7221 */ /* 0x000fe20000000000 */
[----:B------:R-:W-:Y:S01]  /*2e40*/  FMUL R15, R16, R3 ;  /* 0x00000003100f7220 */ /* 0x000fe20000400000 */
[----:B------:R-:W-:Y:S01]  /*2e50*/  FMUL R3, R3, c[0x0][0x18c] ;  /* 0x0000630003037a20 */ /* 0x000fe20000400000 */
[----:B------:R-:W-:Y:S01]  /*2e60*/  FADD R78, R78, R81 ;  /* 0x000000514e4e7221 */ /* 0x000fe20000000000 */
[----:B------:R-:W-:Y:S01]  /*2e70*/  FADD R14, R14, R77 ;  /* 0x0000004d0e0e7221 */ /* 0x000fe20000000000 */
[----:B------:R-:W-:Y:S01]  /*2e80*/  FADD R69, R76, R69 ;  /* 0x000000454c457221 */ /* 0x000fe20000000000 */
[----:B------:R-:W-:Y:S01]  /*2e90*/  FADD R74, R74, R79 ;  /* 0x0000004f4a4a7221 */ /* 0x000fe20000000000 */
[----:B------:R-:W-:Y:S01]  /*2ea0*/  FADD R67, R67, R84 ;  /* 0x0000005443437221 */ /* 0x000fe20000000000 */
[----:B------:R-:W-:Y:S01]  /*2eb0*/  FADD R53, R53, R70 ;  /* 0x0000004635357221 */ /* 0x000fe20000000000 */
[----:B------:R-:W-:Y:S01]  /*2ec0*/  FADD R49, -R49, R48 ;  /* 0x0000003031317221 */ /* 0x000fe20000000100 */
[----:B------:R-:W-:Y:S01]  /*2ed0*/  FMUL R47, R47, R66 ;  /* 0x000000422f2f7220 */ /* 0x000fe20000400000 */
[----:B------:R-:W-:Y:S01]  /*2ee0*/  FMUL R44, R44, R23 ;  /* 0x000000172c2c7220 */ /* 0x000fe20000400000 */
[----:B------:R0:W-:Y:S01]  /*2ef0*/  RED.E.ADD.F32.FTZ.RN.STRONG.GPU [R12.64], R15 ;  /* 0x0000000f0c00798e */ /* 0x0001e2000c10e78a */
[-C--:B------:R-:W-:Y:S01]  /*2f00*/  FFMA R86, -R0, R75.reuse, R86 ;  /* 0x0000004b00567223 */ /* 0x080fe20000000156 */
[----:B------:R-:W-:Y:S01]  /*2f10*/  FFMA R75, -R75, R75, R82 ;  /* 0x0000004b4b4b7223 */ /* 0x000fe20000000152 */
[----:B------:R-:W-:Y:S01]  /*2f20*/  FADD R78, R78, R85 ;  /* 0x000000554e4e7221 */ /* 0x000fe20000000000 */
[----:B------:R-:W-:Y:S01]  /*2f30*/  FADD R68, R69, R68 ;  /* 0x0000004445447221 */ /* 0x000fe20000000000 */
[----:B------:R-:W-:Y:S01]  /*2f40*/  FADD R74, R74, R83 ;  /* 0x000000534a4a7221 */ /* 0x000fe20000000000 */
[----:B------:R-:W-:Y:S01]  /*2f50*/  FADD R67, R67, R80 ;  /* 0x0000005043437221 */ /* 0x000fe20000000000 */
[----:B------:R-:W-:Y:S01]  /*2f60*/  FADD R53, R53, R72 ;  /* 0x0000004835357221 */ /* 0x000fe20000000000 */
[----:B------:R-:W-:Y:S01]  /*2f70*/  FADD R0, R47, -R44 ;  /* 0x8000002c2f007221 */ /* 0x000fe20000000000 */
[----:B0-----:R-:W-:Y:S01]  /*2f80*/  FMUL R15, R14, R3 ;  /* 0x000000030e0f7220 */ /* 0x001fe20000400000 */
[----:B------:R-:W-:Y:S01]  /*2f90*/  FMUL R14, R36, R49 ;  /* 0x00000031240e7220 */ /* 0x000fe20000400000 */
[----:B------:R-:W-:Y:S01]  /*2fa0*/  FADD R78, R78, R89 ;  /* 0x000000594e4e7221 */ /* 0x000fe20000000000 */
[----:B------:R-:W-:Y:S01]  /*2fb0*/  FADD R68, R68, R75 ;  /* 0x0000004b44447221 */ /* 0x000fe20000000000 */
[----:B------:R-:W-:Y:S01]  /*2fc0*/  FADD R74, R74, R87 ;  /* 0x000000574a4a7221 */ /* 0x000fe20000000000 */
[----:B------:R-:W-:Y:S01]  /*2fd0*/  FADD R67, R67, R86 ;  /* 0x0000005643437221 */ /* 0x000fe20000000000 */
[----:B------:R-:W-:Y:S01]  /*2fe0*/  FADD R53, R53, R88 ;  /* 0x0000005835357221 */ /* 0x000fe20000000000 */
[----:B------:R-:W-:Y:S01]  /*2ff0*/  FADD R45, -R45, R46 ;  /* 0x0000002e2d2d7221 */ /* 0x000fe20000000100 */
[----:B------:R-:W-:Y:S01]  /*3000*/  FFMA R43, R43, R0, R14 ;  /* 0x000000002b2b7223 */ /* 0x000fe2000000000e */
[-C--:B------:R-:W-:Y:S01]  /*3010*/  FMUL R69, R74, R3.reuse ;  /* 0x000000034a457220 */ /* 0x080fe20000400000 */
[-C--:B------:R-:W-:Y:S01]  /*3020*/  FMUL R67, R67, R3.reuse ;  /* 0x0000000343437220 */ /* 0x080fe20000400000 */
[-C--:B------:R-:W-:Y:S01]  /*3030*/  FMUL R71, R78, R3.reuse ;  /* 0x000000034e477220 */ /* 0x080fe20000400000 */
[-C--:B------:R-:W-:Y:S01]  /*3040*/  FMUL R73, R68, R3.reuse ;  /* 0x0000000344497220 */ /* 0x080fe20000400000 */
[----:B------:R-:W-:Y:S01]  /*3050*/  FMUL R53, R53, R3 ;  /* 0x0000000335357220 */ /* 0x000fe20000400000 */
[----:B------:R-:W-:Y:S01]  /*3060*/  FFMA R46, R22, R45, R43 ;  /* 0x0000002d162e7223 */ /* 0x000fe2000000002b */
[----:B------:R-:W-:Y:S01]  /*3070*/  MOV R3, 0x3e2aaaab ;  /* 0x3e2aaaab00037802 */ /* 0x000fe20000000f00 */
[----:B------:R0:W-:Y:S01]  /*3080*/  RED.E.ADD.F32.FTZ.RN.STRONG.GPU [R6.64+-0x4], R15 ;  /* 0xfffffc0f0600798e */ /* 0x0001e2000c10e78a */
[----:B------:R-:W-:Y:S01]  /*3090*/  MOV R48, 0x40c00000 ;  /* 0x40c0000000307802 */ /* 0x000fe20000000f00 */
[----:B------:R-:W1:Y:S02]  /*30a0*/  FCHK P1, R46, 6 ;  /* 0x40c000002e007902 */ /* 0x000e640000020000 */
[----:B------:R0:W-:Y:S02]  /*30b0*/  RED.E.ADD.F32.FTZ.RN.STRONG.GPU [R6.64], R69 ;  /* 0x000000450600798e */ /* 0x0001e4000c10e78a */
[----:B------:R-:W-:-:S02]  /*30c0*/  FFMA R0, R3, -R48, 1 ;  /* 0x3f80000003007423 */ /* 0x000fc40000000830 */
[----:B------:R0:W-:Y:S02]  /*30d0*/  RED.E.ADD.F32.FTZ.RN.STRONG.GPU [R6.64+0x4], R67 ;  /* 0x000004430600798e */ /* 0x0001e4000c10e78a */
[----:B------:R-:W-:Y:S02]  /*30e0*/  FFMA R0, R0, R3, 0.16666667163372039795 ;  /* 0x3e2aaaab00007423 */ /* 0x000fe40000000003 */
[----:B------:R0:W-:Y:S02]  /*30f0*/  RED.E.ADD.F32.FTZ.RN.STRONG.GPU [R6.64+0x8], R69 ;  /* 0x000008450600798e */ /* 0x0001e4000c10e78a */
[----:B------:R-:W-:Y:S02]  /*3100*/  FFMA R3, R0, R46, RZ ;  /* 0x0000002e00037223 */ /* 0x000fe400000000ff */
[----:B------:R0:W-:Y:S01]  /*3110*/  RED.E.ADD.F32.FTZ.RN.STRONG.GPU [R6.64+0xc], R71 ;  /* 0x00000c470600798e */ /* 0x0001e2000c10e78a */
[----:B------:R-:W-:Y:S01]  /*3120*/  BSSY B2, `(.L_x_125) ;  /* 0x000000c000027945 */ /* 0x000fe20003800000 */
[----:B------:R-:W-:-:S02]  /*3130*/  FFMA R14, R3, -6, R46 ;  /* 0xc0c00000030e7823 */ /* 0x000fc4000000002e */
        /* <DEDUP_REMOVED lines=9> */
[----:B0-----:R-:W-:Y:S05]  /*31d0*/  CALL.REL.NOINC `($__internal_4_$__cuda_sm3x_div_rn_noftz_f32_slowpath) ;  /* 0x0000234000007944 */ /* 0x001fea0003c00000 */
.L_x_126:
[----:B------:R-:W-:Y:S05]  /*31e0*/  BSYNC B2 ;  /* 0x0000000000027941 */ /* 0x000fea0003800000 */
.L_x_125:
[----:B------:R-:W-:Y:S01]  /*31f0*/  FADD R61, R31, R61 ;  /* 0x0000003d1f3d7221 */ /* 0x000fe20000000000 */
[----:B------:R-:W-:Y:S01]  /*3200*/  MOV R68, 0x3e800000 ;  /* 0x3e80000000447802 */ /* 0x000fe20000000f00 */
[----:B------:R-:W-:Y:S01]  /*3210*/  FADD R62, R29, R62 ;  /* 0x0000003e1d3e7221 */ /* 0x000fe20000000000 */
[----:B0-----:R-:W-:Y:S01]  /*3220*/  FMUL R15, R16, R3 ;  /* 0x00000003100f7220 */ /* 0x001fe20000400000 */
[----:B------:R-:W-:Y:S02]  /*3230*/  FADD R61, R50, R61 ;  /* 0x0000003d323d7221 */ /* 0x000fe40000000000 */
[----:B------:R-:W-:-:S02]  /*3240*/  FADD R62, R51, R62 ;  /* 0x0000003e333e7221 */ /* 0x000fc40000000000 */
[C---:B------:R-:W-:Y:S01]  /*3250*/  FFMA R43, R61.reuse, -0.25, R40 ;  /* 0xbe8000003d2b7823 */ /* 0x040fe20000000028 */
[CC--:B------:R-:W-:Y:S01]  /*3260*/  FFMA R0, R61.reuse, R68.reuse, -c[0x0][0x180] ;  /* 0x800060003d007623 */ /* 0x0c0fe20000000044 */
        /* <DEDUP_REMOVED lines=8> */
[C---:B------:R-:W-:Y:S01]  /*32f0*/  FFMA R41, R62.reuse, -0.25, R41 ;  /* 0xbe8000003e297823 */ /* 0x040fe20000000029 */
[-C--:B------:R-:W-:Y:S01]  /*3300*/  FFMA R0, R62, R68.reuse, -c[0x0][0x184] ;  /* 0x800061003e007623 */ /* 0x080fe20000000044 */
[----:B------:R0:W-:Y:S01]  /*3310*/  RED.E.ADD.F32.FTZ.RN.STRONG.GPU [R12.64], R15 ;  /* 0x0000000f0c00798e */ /* 0x0001e2000c10e78a */
[----:B------:R-:W-:Y:S01]  /*3320*/  FADD R63, R24, R63 ;  /* 0x0000003f183f7221 */ /* 0x000fe20000000000 */
[C---:B------:R-:W-:Y:S01]  /*3330*/  FFMA R49, R62.reuse, -0.25, R51 ;  /* 0xbe8000003e317823 */ /* 0x040fe20000000033 */
[-C--:B------:R-:W-:Y:S01]  /*3340*/  FFMA R53, R62, -R68.reuse, c[0x0][0x184] ;  /* 0x000061003e357623 */ /* 0x080fe20000000844 */
[----:B------:R-:W-:Y:S01]  /*3350*/  FFMA R14, R41, 0.44721359014511108398, R0 ;  /* 0x3ee4f92e290e7823 */ /* 0x000fe20000000000 */
[----:B------:R-:W-:Y:S01]  /*3360*/  FFMA R41, R63, -0.25, R30 ;  /* 0xbe8000003f297823 */ /* 0x000fe2000000001e */
[--C-:B------:R-:W-:Y:S01]  /*3370*/  FFMA R49, R49, 0.44721359014511108398, R0.reuse ;  /* 0x3ee4f92e31317823 */ /* 0x100fe20000000000 */
[----:B------:R-:W-:Y:S01]  /*3380*/  FFMA R48, R53, 0.44721359014511108398, R0 ;  /* 0x3ee4f92e35307823 */ /* 0x000fe20000000000 */
[----:B------:R-:W-:Y:S01]  /*3390*/  FFMA R53, R63, -R68, c[0x0][0x188] ;  /* 0x000062003f357623 */ /* 0x000fe20000000844 */
[----:B------:R-:W-:Y:S01]  /*33a0*/  FMUL R3, R3, c[0x0][0x18c] ;  /* 0x0000630003037a20 */ /* 0x000fe20000400000 */
[----:B------:R-:W-:Y:S01]  /*33b0*/  FMUL R75, R49, R49 ;  /* 0x00000031314b7220 */ /* 0x000fe20000400000 */
[----:B------:R-:W-:Y:S01]  /*33c0*/  FMUL R76, R48, R48 ;  /* 0x00000030304c7220 */ /* 0x000fe20000400000 */
[----:B0-----:R-:W-:-:S02]  /*33d0*/  FFMA R15, R62, -0.25, R29 ;  /* 0xbe8000003e0f7823 */ /* 0x001fc4000000001d */
[----:B------:R-:W-:Y:S01]  /*33e0*/  FFMA R74, R46, R46, R75 ;  /* 0x0000002e2e4a7223 */ /* 0x000fe2000000004b */
[----:B------:R-:W-:Y:S01]  /*33f0*/  FFMA R78, R61, R61, R76 ;  /* 0x0000003d3d4e7223 */ /* 0x000fe2000000004c */
[----:B------:R-:W-:Y:S01]  /*3400*/  FFMA R40, R15, 0.44721359014511108398, R0 ;  /* 0x3ee4f92e0f287823 */ /* 0x000fe20000000000 */
[C---:B------:R-:W-:Y:S01]  /*3410*/  FFMA R15, R63.reuse, -0.25, R42 ;  /* 0xbe8000003f0f7823 */ /* 0x040fe2000000002a */
[C---:B------:R-:W-:Y:S01]  /*3420*/  FFMA R0, R63.reuse, R68, -c[0x0][0x188] ;  /* 0x800062003f007623 */ /* 0x040fe20000000044 */
[----:B------:R-:W-:Y:S01]  /*3430*/  FMUL R42, R14, R14 ;  /* 0x0000000e0e2a7220 */ /* 0x000fe20000400000 */
[----:B------:R-:W-:Y:S01]  /*3440*/  FFMA R63, R63, -0.25, R24 ;  /* 0xbe8000003f3f7823 */ /* 0x000fe20000000018 */
[----:B------:R-:W-:Y:S01]  /*3450*/  FMUL R70, R40, R40 ;  /* 0x0000002828467220 */ /* 0x000fe20000400000 */
[----:B------:R-:W-:Y:S01]  /*3460*/  FFMA R15, R15, 0.44721359014511108398, R0 ;  /* 0x3ee4f92e0f0f7823 */ /* 0x000fe20000000000 */
[----:B------:R-:W-:Y:S01]  /*3470*/  FFMA R62, R43, R43, R42 ;  /* 0x0000002b2b3e7223 */ /* 0x000fe2000000002a */
[--C-:B------:R-:W-:Y:S01]  /*3480*/  FFMA R41, R41, 0.44721359014511108398, R0.reuse ;  /* 0x3ee4f92e29297823 */ /* 0x100fe20000000000 */
[--C-:B------:R-:W-:Y:S01]  /*3490*/  FFMA R63, R63, 0.44721359014511108398, R0.reuse ;  /* 0x3ee4f92e3f3f7823 */ /* 0x100fe20000000000 */
[----:B------:R-:W-:Y:S01]  /*34a0*/  FFMA R53, R53, 0.44721359014511108398, R0 ;  /* 0x3ee4f92e35357823 */ /* 0x000fe20000000000 */
[----:B------:R-:W-:Y:S01]  /*34b0*/  FFMA R62, R15, R15, R62 ;  /* 0x0000000f0f3e7223 */ /* 0x000fe2000000003e */
[----:B------:R-:W-:Y:S01]  /*34c0*/  FFMA R0, R45, R45, R70 ;  /* 0x0000002d2d007223 */ /* 0x000fe20000000046 */
[----:B------:R-:W-:Y:S01]  /*34d0*/  FFMA R74, R63, R63, R74 ;  /* 0x0000003f3f4a7223 */ /* 0x000fe2000000004a */
[----:B------:R-:W-:Y:S01]  /*34e0*/  FFMA R78, R53, R53, R78 ;  /* 0x00000035354e7223 */ /* 0x000fe2000000004e */
[----:B------:R-:W-:Y:S01]  /*34f0*/  FMUL R67, RZ, R62 ;  /* 0x0000003eff437220 */ /* 0x000fe20000400000 */
[----:B------:R-:W-:Y:S01]  /*3500*/  FFMA R72, R41, R41, R0 ;  /* 0x0000002929487223 */ /* 0x000fe20000000000 */
[--C-:B------:R-:W-:Y:S01]  /*3510*/  FADD R68, -R42, R62.reuse ;  /* 0x0000003e2a447221 */ /* 0x100fe20000000100 */
[C-C-:B------:R-:W-:Y:S01]  /*3520*/  FFMA R0, -R43.reuse, R43, R62.reuse ;  /* 0x0000002b2b007223 */ /* 0x140fe2000000013e */
[--C-:B------:R-:W-:Y:S01]  /*3530*/  FFMA R42, -R43, R14, R67.reuse ;  /* 0x0000000e2b2a7223 */ /* 0x100fe20000000143 */
[-C--:B------:R-:W-:Y:S01]  /*3540*/  FFMA R62, -R15, R15.reuse, R62 ;  /* 0x0000000f0f3e7223 */ /* 0x080fe2000000013e */
[-CC-:B------:R-:W-:Y:S01]  /*3550*/  FFMA R43, -R43, R15.reuse, R67.reuse ;  /* 0x0000000f2b2b7223 */ /* 0x180fe20000000143 */
[----:B------:R-:W-:Y:S01]  /*3560*/  FFMA R14, -R14, R15, R67 ;  /* 0x0000000f0e0e7223 */ /* 0x000fe20000000143 */
[----:B------:R-:W-:Y:S01]  /*3570*/  FMUL R15, RZ, R72 ;  /* 0x00000048ff0f7220 */ /* 0x000fe20000400000 */
[--C-:B------:R-:W-:Y:S01]  /*3580*/  FADD R71, -R70, R72.reuse ;  /* 0x0000004846477221 */ /* 0x100fe20000000100 */
[--C-:B------:R-:W-:Y:S01]  /*3590*/  FFMA R73, -R41, R41, R72.reuse ;  /* 0x0000002929497223 */ /* 0x100fe20000000148 */
[C---:B------:R-:W-:Y:S01]  /*35a0*/  FFMA R67, -R45.reuse, R45, R72 ;  /* 0x0000002d2d437223 */ /* 0x040fe20000000148 */
[C-C-:B------:R-:W-:Y:S01]  /*35b0*/  FFMA R69, -R45.reuse, R40, R15.reuse ;  /* 0x000000282d457223 */ /* 0x140fe2000000010f */
[-CC-:B------:R-:W-:Y:S01]  /*35c0*/  FFMA R70, -R45, R41.reuse, R15.reuse ;  /* 0x000000292d467223 */ /* 0x180fe2000000010f */
[----:B------:R-:W-:Y:S01]  /*35d0*/  FFMA R15, -R40, R41, R15 ;  /* 0x00000029280f7223 */ /* 0x000fe2000000010f */
[----:B------:R-:W-:Y:S01]  /*35e0*/  FMUL R41, RZ, R78 ;  /* 0x0000004eff297220 */ /* 0x000fe20000400000 */
[----:B------:R-:W-:Y:S01]  /*35f0*/  FMUL R40, RZ, R74 ;  /* 0x0000004aff287220 */ /* 0x000fe20000400000 */
[C-C-:B------:R-:W-:Y:S01]  /*3600*/  FFMA R77, -R61.reuse, R61, R78.reuse ;  /* 0x0000003d3d4d7223 */ /* 0x140fe2000000014e */
[----:B------:R-:W-:Y:S01]  /*3610*/  FADD R81, -R76, R78 ;  /* 0x0000004e4c517221 */ /* 0x000fe20000000100 */
[C-C-:B------:R-:W-:Y:S01]  /*3620*/  FFMA R79, -R61.reuse, R48, R41.reuse ;  /* 0x000000303d4f7223 */ /* 0x140fe20000000129 */
[-CC-:B------:R-:W-:Y:S01]  /*3630*/  FFMA R72, -R61, R53.reuse, R41.reuse ;  /* 0x000000353d487223 */ /* 0x180fe20000000129 */
[-C--:B------:R-:W-:Y:S01]  /*3640*/  FFMA R61, -R48, R53.reuse, R41 ;  /* 0x00000035303d7223 */ /* 0x080fe20000000129 */
[----:B------:R-:W-:Y:S01]  /*3650*/  FFMA R41, -R46, R46, R74 ;  /* 0x0000002e2e297223 */ /* 0x000fe2000000014a */
[----:B------:R-:W-:Y:S01]  /*3660*/  FADD R0, R0, R67 ;  /* 0x0000004300007221 */ /* 0x000fe20000000000 */
[----:B------:R-:W-:Y:S01]  /*3670*/  FFMA R78, -R53, R53, R78 ;  /* 0x00000035354e7223 */ /* 0x000fe2000000014e */
[C---:B------:R-:W-:Y:S01]  /*3680*/  FFMA R45, -R46.reuse, R49, R40 ;  /* 0x000000312e2d7223 */ /* 0x040fe20000000128 */
[--C-:B------:R-:W-:Y:S01]  /*3690*/  FADD R75, -R75, R74.reuse ;  /* 0x0000004a4b4b7221 */ /* 0x100fe20000000100 */
[-C--:B------:R-:W-:Y:S01]  /*36a0*/  FFMA R53, -R63, R63.reuse, R74 ;  /* 0x0000003f3f357223 */ /* 0x080fe2000000014a */
[-C--:B------:R-:W-:Y:S01]  /*36b0*/  FFMA R46, -R46, R63.reuse, R40 ;  /* 0x0000003f2e2e7223 */ /* 0x080fe20000000128 */
[----:B------:R-:W-:Y:S01]  /*36c0*/  FADD R68, R68, R71 ;  /* 0x0000004744447221 */ /* 0x000fe20000000000 */
[----:B------:R-:W-:Y:S01]  /*36d0*/  FADD R62, R62, R73 ;  /* 0x000000493e3e7221 */ /* 0x000fe20000000000 */
[----:B------:R-:W-:Y:S01]  /*36e0*/  FADD R42, R42, R69 ;  /* 0x000000452a2a7221 */ /* 0x000fe20000000000 */
[----:B------:R-:W-:Y:S01]  /*36f0*/  FADD R43, R43, R70 ;  /* 0x000000462b2b7221 */ /* 0x000fe20000000000 */
        /* <DEDUP_REMOVED lines=14> */
[----:B------:R-:W-:Y:S01]  /*37e0*/  FMUL R15, R0, R3 ;  /* 0x00000003000f7220 */ /* 0x000fe20000400000 */
[----:B------:R-:W-:Y:S01]  /*37f0*/  FADD R55, -R52, R55 ;  /* 0x0000003734377221 */ /* 0x000fe20000000100 */
[----:B------:R-:W-:Y:S01]  /*3800*/  FMUL R60, R60, R23 ;  /* 0x000000173c3c7220 */ /* 0x000fe20000400000 */
[----:B------:R-:W-:Y:S01]  /*3810*/  FMUL R59, R59, R66 ;  /* 0x000000423b3b7220 */ /* 0x000fe20000400000 */
[-C--:B------:R-:W-:Y:S01]  /*3820*/  FMUL R45, R68, R3.reuse ;  /* 0x00000003442d7220 */ /* 0x080fe20000400000 */
[-C--:B------:R-:W-:Y:S01]  /*3830*/  FMUL R41, R42, R3.reuse ;  /* 0x000000032a297220 */ /* 0x080fe20000400000 */
[-C--:B------:R-:W-:Y:S01]  /*3840*/  FMUL R43, R43, R3.reuse ;  /* 0x000000032b2b7220 */ /* 0x080fe20000400000 */
[-C--:B------:R-:W-:Y:S01]  /*3850*/  FMUL R53, R53, R3.reuse ;  /* 0x0000000335357220 */ /* 0x080fe20000400000 */
[----:B------:R-:W-:Y:S01]  /*3860*/  FMUL R3, R14, R3 ;  /* 0x000000030e037220 */ /* 0x000fe20000400000 */
[----:B------:R-:W-:Y:S01]  /*3870*/  FMUL R14, R22, R55 ;  /* 0x00000037160e7220 */ /* 0x000fe20000400000 */
[----:B------:R-:W-:Y:S01]  /*3880*/  FADD R0, R60, -R59 ;  /* 0x8000003b3c007221 */ /* 0x000fe20000000000 */
[----:B------:R0:W-:Y:S01]  /*3890*/  RED.E.ADD.F32.FTZ.RN.STRONG.GPU [R6.64+-0x4], R15 ;  /* 0xfffffc0f0600798e */ /* 0x0001e2000c10e78a */
[----:B------:R-:W-:Y:S01]  /*38a0*/  MOV R40, 0x40c00000 ;  /* 0x40c0000000287802 */ /* 0x000fe20000000f00 */
[----:B------:R-:W-:Y:S01]  /*38b0*/  FADD R65, -R64, R65 ;  /* 0x0000004140417221 */ /* 0x000fe20000000100 */
[----:B------:R-:W-:Y:S01]  /*38c0*/  FFMA R25, R25, R0, R14 ;  /* 0x0000000019197223 */ /* 0x000fe2000000000e */
        /* <DEDUP_REMOVED lines=22> */
.L_x_128:
[----:B--2---:R-:W-:Y:S05]  /*3a30*/  BSYNC B2 ;  /* 0x0000000000027941 */ /* 0x004fea0003800000 */
.L_x_127:
[----:B------:R-:W-:Y:S01]  /*3a40*/  FADD R25, R26, c[0x0][0x180] ;  /* 0x000060001a197621 */ /* 0x000fe20000000000 */
[----:B------:R-:W-:Y:S01]  /*3a50*/  FADD R0, R27, c[0x0][0x184] ;  /* 0x000061001b007621 */ /* 0x000fe20000000000 */
[----:B------:R-:W-:Y:S01]  /*3a60*/  FMUL R15, R16, R3 ;  /* 0x00000003100f7220 */ /* 0x000fe20000400000 */
[----:B------:R-:W-:Y:S01]  /*3a70*/  MOV R48, 0x3e800000 ;  /* 0x3e80000000307802 */ /* 0x000fe20000000f00 */
[----:B------:R-:W-:Y:S01]  /*3a80*/  FADD R41, R50, R25 ;  /* 0x0000001932297221 */ /* 0x000fe20000000000 */
[----:B------:R-:W-:Y:S01]  /*3a90*/  FADD R25, R54, c[0x0][0x188] ;  /* 0x0000620036197621 */ /* 0x000fe20000000000 */
[----:B------:R-:W-:Y:S01]  /*3aa0*/  FADD R0, R51, R0 ;  /* 0x0000000033007221 */ /* 0x000fe20000000000 */
[----:B------:R0:W-:Y:S01]  /*3ab0*/  RED.E.ADD.F32.FTZ.RN.STRONG.GPU [R12.64], R15 ;  /* 0x0000000f0c00798e */ /* 0x0001e2000c10e78a */
[----:B------:R-:W-:Y:S01]  /*3ac0*/  FADD R41, R28, R41 ;  /* 0x000000291c297221 */ /* 0x000fe20000000000 */
[----:B------:R-:W-:Y:S01]  /*3ad0*/  FADD R14, R24, R25 ;  /* 0x00000019180e7221 */ /* 0x000fe20000000000 */
[----:B------:R-:W-:-:S02]  /*3ae0*/  FADD R0, R35, R0 ;  /* 0x0000000023007221 */ /* 0x000fc40000000000 */
[C---:B------:R-:W-:Y:S01]  /*3af0*/  FFMA R26, R41.reuse, -0.25, R26 ;  /* 0xbe800000291a7823 */ /* 0x040fe2000000001a */
[CC--:B------:R-:W-:Y:S01]  /*3b00*/  FFMA R25, R41.reuse, R48.reuse, -c[0x0][0x180] ;  /* 0x8000600029197623 */ /* 0x0c0fe20000000030 */
[C---:B------:R-:W-:Y:S01]  /*3b10*/  FFMA R40, R41.reuse, -0.25, R50 ;  /* 0xbe80000029287823 */ /* 0x040fe20000000032 */
[C---:B------:R-:W-:Y:S01]  /*3b20*/  FFMA R42, R41.reuse, -0.25, R28 ;  /* 0xbe800000292a7823 */ /* 0x040fe2000000001c */
[-C--:B------:R-:W-:Y:S01]  /*3b30*/  FFMA R46, R41, -R48.reuse, c[0x0][0x180] ;  /* 0x00006000292e7623 */ /* 0x080fe20000000830 */
[C---:B------:R-:W-:Y:S01]  /*3b40*/  FFMA R27, R0.reuse, -0.25, R27 ;  /* 0xbe800000001b7823 */ /* 0x040fe2000000001b */
[----:B0-----:R-:W-:Y:S01]  /*3b50*/  FADD R15, R33, R14 ;  /* 0x0000000e210f7221 */ /* 0x001fe20000000000 */
[-C--:B------:R-:W-:Y:S01]  /*3b60*/  FFMA R14, R0, R48.reuse, -c[0x0][0x184] ;  /* 0x80006100000e7623 */ /* 0x080fe20000000030 */
[--C-:B------:R-:W-:Y:S01]  /*3b70*/  FFMA R26, R26, 0.44721359014511108398, R25.reuse ;  /* 0x3ee4f92e1a1a7823 */ /* 0x100fe20000000019 */
[--C-:B------:R-:W-:Y:S01]  /*3b80*/  FFMA R40, R40, 0.44721359014511108398, R25.reuse ;  /* 0x3ee4f92e28287823 */ /* 0x100fe20000000019 */
[--C-:B------:R-:W-:Y:S01]  /*3b90*/  FFMA R42, R42, 0.44721359014511108398, R25.reuse ;  /* 0x3ee4f92e2a2a7823 */ /* 0x100fe20000000019 */
[----:B------:R-:W-:Y:S01]  /*3ba0*/  FFMA R46, R46, 0.44721359014511108398, R25 ;  /* 0x3ee4f92e2e2e7823 */ /* 0x000fe20000000019 */
[C---:B------:R-:W-:Y:S01]  /*3bb0*/  FFMA R25, R0.reuse, -0.25, R51 ;  /* 0xbe80000000197823 */ /* 0x040fe20000000033 */
[C---:B------:R-:W-:Y:S01]  /*3bc0*/  FFMA R41, R0.reuse, -0.25, R35 ;  /* 0xbe80000000297823 */ /* 0x040fe20000000023 */
[-C--:B------:R-:W-:Y:S01]  /*3bd0*/  FFMA R49, R0, -R48.reuse, c[0x0][0x184] ;  /* 0x0000610000317623 */ /* 0x080fe20000000830 */
[--C-:B------:R-:W-:Y:S01]  /*3be0*/  FFMA R27, R27, 0.44721359014511108398, R14.reuse ;  /* 0x3ee4f92e1b1b7823 */ /* 0x100fe2000000000e */
[--C-:B------:R-:W-:Y:S01]  /*3bf0*/  FFMA R43, R25, 0.44721359014511108398, R14.reuse ;  /* 0x3ee4f92e192b7823 */ /* 0x100fe2000000000e */
[--C-:B------:R-:W-:Y:S01]  /*3c00*/  FFMA R45, R41, 0.44721359014511108398, R14.reuse ;  /* 0x3ee4f92e292d7823 */ /* 0x100fe2000000000e */
[----:B------:R-:W-:Y:S01]  /*3c10*/  FFMA R53, R49, 0.44721359014511108398, R14 ;  /* 0x3ee4f92e31357823 */ /* 0x000fe2000000000e */
[C---:B------:R-:W-:Y:S01]  /*3c20*/  FFMA R25, R15.reuse, -0.25, R54 ;  /* 0xbe8000000f197823 */ /* 0x040fe20000000036 */
[-C--:B------:R-:W-:Y:S01]  /*3c30*/  FFMA R0, R15, R48.reuse, -c[0x0][0x188] ;  /* 0x800062000f007623 */ /* 0x080fe20000000030 */
[----:B------:R-:W-:Y:S01]  /*3c40*/  FMUL R55, R27, R27 ;  /* 0x0000001b1b377220 */ /* 0x000fe20000400000 */
[C---:B------:R-:W-:Y:S01]  /*3c50*/  FFMA R49, R15.reuse, -R48, c[0x0][0x188] ;  /* 0x000062000f317623 */ /* 0x040fe20000000830 */
[C---:B------:R-:W-:Y:S01]  /*3c60*/  FFMA R41, R15.reuse, -0.25, R24 ;  /* 0xbe8000000f297823 */ /* 0x040fe20000000018 */
[----:B------:R-:W-:Y:S01]  /*3c70*/  FFMA R15, R15, -0.25, R33 ;  /* 0xbe8000000f0f7823 */ /* 0x000fe20000000021 */
[----:B------:R-:W-:Y:S01]  /*3c80*/  FMUL R61, R43, R43 ;  /* 0x0000002b2b3d7220 */ /* 0x000fe20000400000 */
[--C-:B------:R-:W-:Y:S01]  /*3c90*/  FFMA R25, R25, 0.44721359014511108398, R0.reuse ;  /* 0x3ee4f92e19197823 */ /* 0x100fe20000000000 */
[----:B------:R-:W-:Y:S01]  /*3ca0*/  FFMA R14, R26, R26, R55 ;  /* 0x0000001a1a0e7223 */ /* 0x000fe20000000037 */
[--C-:B------:R-:W-:Y:S01]  /*3cb0*/  FFMA R41, R41, 0.44721359014511108398, R0.reuse ;  /* 0x3ee4f92e29297823 */ /* 0x100fe20000000000 */
[--C-:B------:R-:W-:Y:S01]  /*3cc0*/  FFMA R15, R15, 0.44721359014511108398, R0.reuse ;  /* 0x3ee4f92e0f0f7823 */ /* 0x100fe20000000000 */
[----:B------:R-:W-:Y:S01]  /*3cd0*/  FFMA R49, R49, 0.44721359014511108398, R0 ;  /* 0x3ee4f92e31317823 */ /* 0x000fe20000000000 */
[----:B------:R-:W-:Y:S01]  /*3ce0*/  FMUL R67, R53, R53 ;  /* 0x0000003535437220 */ /* 0x000fe20000400000 */
[----:B------:R-:W-:Y:S01]  /*3cf0*/  FFMA R0, R40, R40, R61 ;  /* 0x0000002828007223 */ /* 0x000fe2000000003d */
[----:B------:R-:W-:-:S02]  /*3d00*/  FFMA R14, R25, R25, R14 ;  /* 0x00000019190e7223 */ /* 0x000fc4000000000e */
[----:B------:R-:W-:Y:S01]  /*3d10*/  FFMA R62, R46, R46, R67 ;  /* 0x0000002e2e3e7223 */ /* 0x000fe20000000043 */
[----:B------:R-:W-:Y:S01]  /*3d20*/  FFMA R54, R41, R41, R0 ;  /* 0x0000002929367223 */ /* 0x000fe20000000000 */
[----:B------:R-:W-:Y:S01]  /*3d30*/  FMUL R0, RZ, R14 ;  /* 0x0000000eff007220 */ /* 0x000fe20000400000 */
[----:B------:R-:W-:Y:S01]  /*3d40*/  FMUL R65, R45, R45 ;  /* 0x0000002d2d417220 */ /* 0x000fe20000400000 */
[----:B------:R-:W-:Y:S01]  /*3d50*/  FFMA R70, R49, R49, R62 ;  /* 0x0000003131467223 */ /* 0x000fe2000000003e */
[--C-:B------:R-:W-:Y:S01]  /*3d60*/  FADD R55, -R55, R14.reuse ;  /* 0x0000000e37377221 */ /* 0x100fe20000000100 */
[C-C-:B------:R-:W-:Y:S01]  /*3d70*/  FFMA R48, -R26.reuse, R26, R14.reuse ;  /* 0x0000001a1a307223 */ /* 0x140fe2000000010e */
[----:B------:R-:W-:Y:S01]  /*3d80*/  FFMA R52, -R25, R25, R14 ;  /* 0x0000001919347223 */ /* 0x000fe2000000010e */
[----:B------:R-:W-:Y:S01]  /*3d90*/  FMUL R62, RZ, R54 ;  /* 0x00000036ff3e7220 */ /* 0x000fe20000400000 */
[C-C-:B------:R-:W-:Y:S01]  /*3da0*/  FFMA R14, -R26.reuse, R27, R0.reuse ;  /* 0x0000001b1a0e7223 */ /* 0x140fe20000000100 */
[-CC-:B------:R-:W-:Y:S01]  /*3db0*/  FFMA R26, -R26, R25.reuse, R0.reuse ;  /* 0x000000191a1a7223 */ /* 0x180fe20000000100 */
[----:B------:R-:W-:Y:S01]  /*3dc0*/  FFMA R68, R42, R42, R65 ;  /* 0x0000002a2a447223 */ /* 0x000fe20000000041 */
[----:B------:R-:W-:Y:S01]  /*3dd0*/  FFMA R0, -R27, R25, R0 ;  /* 0x000000191b007223 */ /* 0x000fe20000000100 */
[--C-:B------:R-:W-:Y:S01]  /*3de0*/  FADD R64, -R61, R54.reuse ;  /* 0x000000363d407221 */ /* 0x100fe20000000100 */
[C---:B------:R-:W-:Y:S01]  /*3df0*/  FFMA R25, -R40.reuse, R40, R54 ;  /* 0x0000002828197223 */ /* 0x040fe20000000136 */
[C-C-:B------:R-:W-:Y:S01]  /*3e00*/  FFMA R27, -R40.reuse, R43, R62.reuse ;  /* 0x0000002b281b7223 */ /* 0x140fe2000000013e */
[----:B------:R-:W-:Y:S01]  /*3e10*/  FFMA R61, -R40, R41, R62 ;  /* 0x00000029283d7223 */ /* 0x000fe2000000013e */
[----:B------:R-:W-:Y:S01]  /*3e20*/  FMUL R40, RZ, R70 ;  /* 0x00000046ff287220 */ /* 0x000fe20000400000 */
[----:B------:R-:W-:Y:S01]  /*3e30*/  FFMA R68, R15, R15, R68 ;  /* 0x0000000f0f447223 */ /* 0x000fe20000000044 */
[----:B------:R-:W-:Y:S01]  /*3e40*/  FADD R71, -R67, R70 ;  /* 0x0000004643477221 */ /* 0x000fe20000000100 */
[----:B------:R-:W-:Y:S01]  /*3e50*/  FFMA R63, -R41, R41, R54 ;  /* 0x00000029293f7223 */ /* 0x000fe20000000136 */
[C-C-:B------:R-:W-:Y:S01]  /*3e60*/  FFMA R67, -R46.reuse, R53, R40.reuse ;  /* 0x000000352e437223 */ /* 0x140fe20000000128 */
[CCC-:B------:R-:W-:Y:S01]  /*3e70*/  FFMA R69, -R46.reuse, R49.reuse, R40.reuse ;  /* 0x000000312e457223 */ /* 0x1c0fe20000000128 */
[----:B------:R-:W-:Y:S01]  /*3e80*/  FFMA R73, -R53, R49, R40 ;  /* 0x0000003135497223 */ /* 0x000fe20000000128 */
[----:B------:R-:W-:Y:S01]  /*3e90*/  FMUL R40, RZ, R68 ;  /* 0x00000044ff287220 */ /* 0x000fe20000400000 */
[----:B------:R-:W-:Y:S01]  /*3ea0*/  FFMA R41, -R43, R41, R62 ;  /* 0x000000292b297223 */ /* 0x000fe2000000013e */
[----:B------:R-:W-:Y:S01]  /*3eb0*/  FFMA R62, -R46, R46, R70 ;  /* 0x0000002e2e3e7223 */ /* 0x000fe20000000146 */
[----:B------:R-:W-:Y:S01]  /*3ec0*/  FFMA R46, -R42, R42, R68 ;  /* 0x0000002a2a2e7223 */ /* 0x000fe20000000144 */
[----:B------:R-:W-:Y:S01]  /*3ed0*/  FADD R25, R48, R25 ;  /* 0x0000001930197221 */ /* 0x000fe20000000000 */
[----:B------:R-:W-:Y:S01]  /*3ee0*/  FFMA R75, -R49, R49, R70 ;  /* 0x00000031314b7223 */ /* 0x000fe20000000146 */
[--C-:B------:R-:W-:Y:S01]  /*3ef0*/  FFMA R43, -R42, R45, R40.reuse ;  /* 0x0000002d2a2b7223 */ /* 0x100fe20000000128 */
[----:B------:R-:W-:Y:S01]  /*3f00*/  FADD R14, R14, R27 ;  /* 0x0000001b0e0e7221 */ /* 0x000fe20000000000 */
[----:B------:R-:W-:Y:S01]  /*3f10*/  FFMA R49, -R42, R15, R40 ;  /* 0x0000000f2a317223 */ /* 0x000fe20000000128 */
[----:B------:R-:W-:Y:S01]  /*3f20*/  FADD R26, R26, R61 ;  /* 0x0000003d1a1a7221 */ /* 0x000fe20000000000 */
[----:B------:R-:W-:Y:S01]  /*3f30*/  FADD R25, R25, R46 ;  /* 0x0000002e19197221 */ /* 0x000fe20000000000 */
[----:B------:R-:W-:Y:S01]  /*3f40*/  FMUL R39, R39, R66 ;  /* 0x0000004227277220 */ /* 0x000fe20000400000 */
[----:B------:R-:W-:Y:S01]  /*3f50*/  FMUL R38, R38, R23 ;  /* 0x0000001726267220 */ /* 0x000fe20000400000 */
[----:B------:R-:W-:Y:S01]  /*3f60*/  FADD R14, R14, R43 ;  /* 0x0000002b0e0e7221 */ /* 0x000fe20000000000 */
[----:B------:R-:W-:Y:S01]  /*3f70*/  FADD R26, R26, R49 ;  /* 0x000000311a1a7221 */ /* 0x000fe20000000000 */
[--C-:B------:R-:W-:Y:S01]  /*3f80*/  FADD R54, -R65, R68.reuse ;  /* 0x0000004441367221 */ /* 0x100fe20000000100 */
[-C--:B------:R-:W-:Y:S01]  /*3f90*/  FFMA R53, -R15, R15.reuse, R68 ;  /* 0x0000000f0f357223 */ /* 0x080fe20000000144 */
[----:B------:R-:W-:Y:S01]  /*3fa0*/  FADD R55, R55, R64 ;  /* 0x0000004037377221 */ /* 0x000fe20000000000 */
[----:B------:R-:W-:Y:S01]  /*3fb0*/  FADD R52, R52, R63 ;  /* 0x0000003f34347221 */ /* 0x000fe20000000000 */
[----:B------:R-:W-:Y:S01]  /*3fc0*/  FFMA R15, -R45, R15, R40 ;  /* 0x0000000f2d0f7223 */ /* 0x000fe20000000128 */
[----:B------:R-:W-:Y:S01]  /*3fd0*/  FADD R0, R0, R41 ;  /* 0x0000002900007221 */ /* 0x000fe20000000000 */
[----:B------:R-:W-:Y:S01]  /*3fe0*/  FADD R25, R25, R62 ;  /* 0x0000003e19197221 */ /* 0x000fe20000000000 */
[----:B------:R-:W-:Y:S01]  /*3ff0*/  FMUL R3, R3, c[0x0][0x18c] ;  /* 0x0000630003037a20 */ /* 0x000fe20000400000 */
[----:B------:R-:W-:Y:S01]  /*4000*/  FADD R23, R39, -R38 ;  /* 0x8000002627177221 */ /* 0x000fe20000000000 */
        /* <DEDUP_REMOVED lines=8> */
[-C--:B------:R-:W-:Y:S01]  /*4090*/  FMUL R15, R14, R3.reuse ;  /* 0x000000030e0f7220 */ /* 0x080fe20000400000 */
[----:B------:R-:W-:Y:S01]  /*40a0*/  FMUL R27, R26, R3 ;  /* 0x000000031a1b7220 */ /* 0x000fe20000400000 */
[----:B------:R-:W-:Y:S01]  /*40b0*/  FADD R54, R54, R71 ;  /* 0x0000004736367221 */ /* 0x000fe20000000000 */
[----:B------:R-:W-:Y:S01]  /*40c0*/  FADD R52, R52, R75 ;  /* 0x0000004b34347221 */ /* 0x000fe20000000000 */
[----:B------:R-:W-:Y:S01]  /*40d0*/  FADD R0, R0, R73 ;  /* 0x0000004900007221 */ /* 0x000fe20000000000 */
[----:B------:R-:W-:Y:S01]  /*40e0*/  FADD R47, -R47, R44 ;  /* 0x0000002c2f2f7221 */ /* 0x000fe20000000100 */
[----:B------:R-:W-:Y:S01]  /*40f0*/  FFMA R23, R22, R37, R23 ;  /* 0x0000002516177223 */ /* 0x000fe20000000017 */
[----:B------:R-:W-:Y:S01]  /*4100*/  RED.E.ADD.F32.FTZ.RN.STRONG.GPU [R6.64+-0x4], R25 ;  /* 0xfffffc190600798e */ /* 0x000fe2000c10e78a */
[-C--:B------:R-:W-:Y:S01]  /*4110*/  FMUL R41, R54, R3.reuse ;  /* 0x0000000336297220 */ /* 0x080fe20000400000 */
[----:B------:R-:W-:-:S02]  /*4120*/  FMUL R43, R52, R3 ;  /* 0x00000003342b7220 */ /* 0x000fc40000400000 */
[----:B------:R-:W-:Y:S01]  /*4130*/  RED.E.ADD.F32.FTZ.RN.STRONG.GPU [R6.64], R15 ;  /* 0x0000000f0600798e */ /* 0x000fe2000c10e78a */
[----:B------:R-:W-:Y:S01]  /*4140*/  FMUL R3, R0, R3 ;  /* 0x0000000300037220 */ /* 0x000fe20000400000 */
[----:B------:R-:W-:Y:S02]  /*4150*/  FFMA R26, R32, R47, R23 ;  /* 0x0000002f201a7223 */ /* 0x000fe40000000017 */
[----:B------:R-:W-:Y:S01]  /*4160*/  RED.E.ADD.F32.FTZ.RN.STRONG.GPU [R6.64+0x4], R27 ;  /* 0x0000041b0600798e */ /* 0x000fe2000c10e78a */
[----:B------:R-:W-:-:S03]  /*4170*/  MOV R0, 0x3e2aaaab ;  /* 0x3e2aaaab00007802 */ /* 0x000fc60000000f00 */
[----:B------:R0:W-:Y:S01]  /*4180*/  RED.E.ADD.F32.FTZ.RN.STRONG.GPU [R6.64+0x8], R15 ;  /* 0x0000080f0600798e */ /* 0x0001e2000c10e78a */
[----:B------:R-:W1:Y:S03]  /*4190*/  FCHK P1, R26, 6 ;  /* 0x40c000001a007902 */ /* 0x000e660000020000 */
[----:B------:R-:W-:Y:S04]  /*41a0*/  RED.E.ADD.F32.FTZ.RN.STRONG.GPU [R6.64+0xc], R41 ;  /* 0x00000c290600798e */ /* 0x000fe8000c10e78a */
[----:B------:R-:W-:Y:S01]  /*41b0*/  RED.E.ADD.F32.FTZ.RN.STRONG.GPU [R6.64+0x10], R3 ;  /* 0x000010030600798e */ /* 0x000fe2000c10e78a */
[----:B0-----:R-:W-:-:S03]  /*41c0*/  MOV R15, 0x40c00000 ;  /* 0x40c00000000f7802 */ /* 0x001fc60000000f00 */
[----:B------:R-:W-:Y:S02]  /*41d0*/  RED.E.ADD.F32.FTZ.RN.STRONG.GPU [R6.64+0x14], R27 ;  /* 0x0000141b0600798e */ /* 0x000fe4000c10e78a */
[----:B------:R-:W-:Y:S02]  /*41e0*/  FFMA R15, R0, -R15, 1 ;  /* 0x3f800000000f7423 */ /* 0x000fe4000000080f */
[----:B------:R0:W-:Y:S02]  /*41f0*/  RED.E.ADD.F32.FTZ.RN.STRONG.GPU [R6.64+0x18], R3 ;  /* 0x000018030600798e */ /* 0x0001e4000c10e78a */
[----:B------:R-:W-:Y:S02]  /*4200*/  FFMA R0, R15, R0, 0.16666667163372039795 ;  /* 0x3e2aaaab0f007423 */ /* 0x000fe40000000000 */
[----:B------:R2:W-:Y:S01]  /*4210*/  RED.E.ADD.F32.FTZ.RN.STRONG.GPU [R6.64+0x1c], R43 ;  /* 0x00001c2b0600798e */ /* 0x0005e2000c10e78a */
[----:B------:R-:W-:Y:S01]  /*4220*/  BSSY B2, `(.L_x_129) ;  /* 0x0000009000027945 */ /* 0x000fe20003800000 */
[----:B0-----:R-:W-:-:S04]  /*4230*/  FFMA R3, R0, R26, RZ ;  /* 0x0000001a00037223 */ /* 0x001fc800000000ff */
[----:B------:R-:W-:-:S04]  /*4240*/  FFMA R14, R3, -6, R26 ;  /* 0xc0c00000030e7823 */ /* 0x000fc8000000001a */
[----:B------:R-:W-:Y:S01]  /*4250*/  FFMA R3, R0, R14, R3 ;  /* 0x0000000e00037223 */ /* 0x000fe20000000003 */
[----:B-1----:R-:W-:Y:S05]  /*4260*/  @!P1 BRA `(.L_x_130) ;  /* 0x0000004000009947 */ /* 0x002fea0003800000 */
[----:B--2---:R-:W-:Y:S02]  /*4270*/  MOV R0, R26 ;  /* 0x0000001a00007202 */ /* 0x004fe40000000f00 */
[----:B------:R-:W-:Y:S02]  /*4280*/  MOV R3, 0x40c00000 ;  /* 0x40c0000000037802 */ /* 0x000fe40000000f00 */
[----:B------:R-:W-:Y:S02]  /*4290*/  MOV R14, 0x42b0 ;  /* 0x000042b0000e7802 */ /* 0x000fe40000000f00 */
[----:B------:R-:W-:Y:S05]  /*42a0*/  CALL.REL.NOINC `($__internal_4_$__cuda_sm3x_div_rn_noftz_f32_slowpath) ;  /* 0x0000127000007944 */ /* 0x000fea0003c00000 */
.L_x_130:
[----:B--2---:R-:W-:Y:S05]  /*42b0*/  BSYNC B2 ;  /* 0x0000000000027941 */ /* 0x004fea0003800000 */
.L_x_129:
[----:B------:R-:W-:Y:S01]  /*42c0*/  FADD R26, R50, c[0x0][0x180] ;  /* 0x00006000321a7621 */ /* 0x000fe20000000000 */
[----:B------:R-:W-:Y:S01]  /*42d0*/  FADD R23, R51, c[0x0][0x184] ;  /* 0x0000610033177621 */ /* 0x000fe20000000000 */
[----:B------:R-:W-:Y:S01]  /*42e0*/  MOV R47, 0x3e800000 ;  /* 0x3e800000002f7802 */ /* 0x000fe20000000f00 */
[----:B------:R-:W-:Y:S01]  /*42f0*/  FMUL R15, R16, R3 ;  /* 0x00000003100f7220 */ /* 0x000fe20000400000 */
[----:B------:R-:W-:Y:S01]  /*4300*/  FADD R0, R31, R26 ;  /* 0x0000001a1f007221 */ /* 0x000fe20000000000 */
[----:B------:R-:W-:Y:S01]  /*4310*/  FADD R27, R29, R23 ;  /* 0x000000171d1b7221 */ /* 0x000fe20000000000 */
[----:B------:R-:W-:-:S02]  /*4320*/  FADD R25, R24, c[0x0][0x188] ;  /* 0x0000620018197621 */ /* 0x000fc40000000000 */
[----:B------:R-:W-:Y:S01]  /*4330*/  FADD R0, R21, R0 ;  /* 0x0000000015007221 */ /* 0x000fe20000000000 */
[----:B------:R-:W-:Y:S01]  /*4340*/  FADD R14, R2, R27 ;  /* 0x0000001b020e7221 */ /* 0x000fe20000000000 */
[----:B------:R0:W-:Y:S01]  /*4350*/  RED.E.ADD.F32.FTZ.RN.STRONG.GPU [R12.64], R15 ;  /* 0x0000000f0c00798e */ /* 0x0001e2000c10e78a */
[----:B------:R-:W-:Y:S01]  /*4360*/  FADD R37, R30, R25 ;  /* 0x000000191e257221 */ /* 0x000fe20000000000 */
[C---:B------:R-:W-:Y:S01]  /*4370*/  FFMA R36, R0.reuse, -0.25, R31 ;  /* 0xbe80000000247823 */ /* 0x040fe2000000001f */
[CC--:B------:R-:W-:Y:S01]  /*4380*/  FFMA R27, R0.reuse, R47.reuse, -c[0x0][0x180] ;  /* 0x80006000001b7623 */ /* 0x0c0fe2000000002f */
[C---:B------:R-:W-:Y:S01]  /*4390*/  FFMA R34, R0.reuse, -0.25, R50 ;  /* 0xbe80000000227823 */ /* 0x040fe20000000032 */
[C---:B------:R-:W-:Y:S01]  /*43a0*/  FFMA R40, R0.reuse, -0.25, R21 ;  /* 0xbe80000000287823 */ /* 0x040fe20000000015 */
[-C--:B------:R-:W-:Y:S01]  /*43b0*/  FFMA R0, R0, -R47.reuse, c[0x0][0x180] ;  /* 0x0000600000007623 */ /* 0x080fe2000000082f */
[C---:B------:R-:W-:Y:S01]  /*43c0*/  FFMA R29, R14.reuse, -0.25, R29 ;  /* 0xbe8000000e1d7823 */ /* 0x040fe2000000001d */
[C---:B------:R-:W-:Y:S01]  /*43d0*/  FFMA R41, R14.reuse, -0.25, R2 ;  /* 0xbe8000000e297823 */ /* 0x040fe20000000002 */
[-C--:B------:R-:W-:Y:S01]  /*43e0*/  FFMA R43, R14, -R47.reuse, c[0x0][0x184] ;  /* 0x000061000e2b7623 */ /* 0x080fe2000000082f */
[----:B------:R-:W-:Y:S01]  /*43f0*/  FFMA R42, R0, 0.44721359014511108398, R27 ;  /* 0x3ee4f92e002a7823 */ /* 0x000fe2000000001b */
[CC--:B------:R-:W-:Y:S01]  /*4400*/  FFMA R0, R14.reuse, R47.reuse, -c[0x0][0x184] ;  /* 0x800061000e007623 */ /* 0x0c0fe2000000002f */
[----:B0-----:R-:W-:Y:S01]  /*4410*/  FFMA R15, R14, -0.25, R51 ;  /* 0xbe8000000e0f7823 */ /* 0x001fe20000000033 */
[--C-:B------:R-:W-:Y:S01]  /*4420*/  FFMA R36, R36, 0.44721359014511108398, R27.reuse ;  /* 0x3ee4f92e24247823 */ /* 0x100fe2000000001b */
[--C-:B------:R-:W-:Y:S01]  /*4430*/  FFMA R34, R34, 0.44721359014511108398, R27.reuse ;  /* 0x3ee4f92e22227823 */ /* 0x100fe2000000001b */
[----:B------:R-:W-:Y:S01]  /*4440*/  FFMA R40, R40, 0.44721359014511108398, R27 ;  /* 0x3ee4f92e28287823 */ /* 0x000fe2000000001b */
[----:B------:R-:W-:Y:S01]  /*4450*/  FADD R37, R20, R37 ;  /* 0x0000002514257221 */ /* 0x000fe20000000000 */
[--C-:B------:R-:W-:Y:S01]  /*4460*/  FFMA R27, R15, 0.44721359014511108398, R0.reuse ;  /* 0x3ee4f92e0f1b7823 */ /* 0x100fe20000000000 */
[--C-:B------:R-:W-:Y:S01]  /*4470*/  FFMA R31, R29, 0.44721359014511108398, R0.reuse ;  /* 0x3ee4f92e1d1f7823 */ /* 0x100fe20000000000 */
[--C-:B------:R-:W-:Y:S01]  /*4480*/  FFMA R41, R41, 0.44721359014511108398, R0.reuse ;  /* 0x3ee4f92e29297823 */ /* 0x100fe20000000000 */
[----:B------:R-:W-:Y:S01]  /*4490*/  FFMA R45, R43, 0.44721359014511108398, R0 ;  /* 0x3ee4f92e2b2d7823 */ /* 0x000fe20000000000 */
[CC--:B------:R-:W-:Y:S01]  /*44a0*/  FFMA R0, R37.reuse, R47.reuse, -c[0x0][0x188] ;  /* 0x8000620025007623 */ /* 0x0c0fe2000000002f */
[C---:B------:R-:W-:Y:S01]  /*44b0*/  FFMA R43, R37.reuse, -R47, c[0x0][0x188] ;  /* 0x00006200252b7623 */ /* 0x040fe2000000082f */
[----:B------:R-:W-:Y:S01]  /*44c0*/  FFMA R15, R37, -0.25, R24 ;  /* 0xbe800000250f7823 */ /* 0x000fe20000000018 */
[----:B------:R-:W-:Y:S01]  /*44d0*/  FMUL R47, R27, R27 ;  /* 0x0000001b1b2f7220 */ /* 0x000fe20000400000 */
        /* <DEDUP_REMOVED lines=10> */
[----:B------:R-:W-:Y:S01]  /*4580*/  FFMA R14, R15, R15, R14 ;  /* 0x0000000f0f0e7223 */ /* 0x000fe2000000000e */
[----:B------:R-:W-:Y:S01]  /*4590*/  FMUL R55, R41, R41 ;  /* 0x0000002929377220 */ /* 0x000fe20000400000 */
[----:B------:R-:W-:Y:S01]  /*45a0*/  FFMA R48, R42, R42, R61 ;  /* 0x0000002a2a307223 */ /* 0x000fe2000000003d */
[----:B------:R-:W-:Y:S01]  /*45b0*/  FFMA R46, R29, R29, R0 ;  /* 0x0000001d1d2e7223 */ /* 0x000fe20000000000 */
[----:B------:R-:W-:Y:S01]  /*45c0*/  FMUL R0, RZ, R14 ;  /* 0x0000000eff007220 */ /* 0x000fe20000400000 */
[----:B------:R-:W-:Y:S01]  /*45d0*/  FADD R47, -R47, R14 ;  /* 0x0000000e2f2f7221 */ /* 0x000fe20000000100 */
[----:B------:R-:W-:Y:S01]  /*45e0*/  FFMA R62, R43, R43, R48 ;  /* 0x0000002b2b3e7223 */ /* 0x000fe20000000030 */
        /* <DEDUP_REMOVED lines=13> */
[-C--:B------:R-:W-:Y:S01]  /*46c0*/  FFMA R53, -R29, R29.reuse, R46 ;  /* 0x0000001d1d357223 */ /* 0x080fe2000000012e */
[----:B------:R-:W-:Y:S01]  /*46d0*/  FFMA R29, -R31, R29, R48 ;  /* 0x0000001d1f1d7223 */ /* 0x000fe20000000130 */
[--C-:B------:R-:W-:Y:S01]  /*46e0*/  FADD R65, -R61, R62.reuse ;  /* 0x0000003e3d417221 */ /* 0x100fe20000000100 */
[C---:B------:R-:W-:Y:S01]  /*46f0*/  FFMA R48, -R42.reuse, R42, R62 ;  /* 0x0000002a2a307223 */ /* 0x040fe2000000013e */
[C-C-:B------:R-:W-:Y:S01]  /*4700*/  FFMA R61, -R42.reuse, R45, R36.reuse ;  /* 0x0000002d2a3d7223 */ /* 0x140fe20000000124 */
[-CC-:B------:R-:W-:Y:S01]  /*4710*/  FFMA R63, -R42, R43.reuse, R36.reuse ;  /* 0x0000002b2a3f7223 */ /* 0x180fe20000000124 */
[-C--:B------:R-:W-:Y:S01]  /*4720*/  FFMA R67, -R45, R43.reuse, R36 ;  /* 0x0000002b2d437223 */ /* 0x080fe20000000124 */
[----:B------:R-:W-:Y:S01]  /*4730*/  FMUL R36, RZ, R54 ;  /* 0x00000036ff247220 */ /* 0x000fe20000400000 */
[----:B------:R-:W-:Y:S01]  /*4740*/  FFMA R42, -R40, R40, R54 ;  /* 0x00000028282a7223 */ /* 0x000fe20000000136 */
[----:B------:R-:W-:Y:S01]  /*4750*/  FADD R15, R30, R15 ;  /* 0x0000000f1e0f7221 */ /* 0x000fe20000000000 */
[----:B------:R-:W-:Y:S01]  /*4760*/  FFMA R69, -R43, R43, R62 ;  /* 0x0000002b2b457223 */ /* 0x000fe2000000013e */
[--C-:B------:R-:W-:Y:S01]  /*4770*/  FADD R46, -R55, R54.reuse ;  /* 0x00000036372e7221 */ /* 0x100fe20000000100 */
[----:B------:R-:W-:Y:S01]  /*4780*/  FFMA R45, -R37, R37, R54 ;  /* 0x00000025252d7223 */ /* 0x000fe20000000136 */
[C-C-:B------:R-:W-:Y:S01]  /*4790*/  FFMA R31, -R40.reuse, R41, R36.reuse ;  /* 0x00000029281f7223 */ /* 0x140fe20000000124 */
[-C--:B------:R-:W-:Y:S01]  /*47a0*/  FFMA R43, -R40, R37.reuse, R36 ;  /* 0x00000025282b7223 */ /* 0x080fe20000000124 */
[----:B------:R-:W-:Y:S01]  /*47b0*/  FADD R47, R47, R52 ;  /* 0x000000342f2f7221 */ /* 0x000fe20000000000 */
[----:B------:R-:W-:Y:S01]  /*47c0*/  FADD R44, R44, R53 ;  /* 0x000000352c2c7221 */ /* 0x000fe20000000000 */
[----:B------:R-:W-:Y:S01]  /*47d0*/  FADD R14, R14, R27 ;  /* 0x0000001b0e0e7221 */ /* 0x000fe20000000000 */
[----:B------:R-:W-:Y:S01]  /*47e0*/  FADD R34, R34, R49 ;  /* 0x0000003122227221 */ /* 0x000fe20000000000 */
[----:B------:R-:W-:Y:S01]  /*47f0*/  FADD R15, R15, R42 ;  /* 0x0000002a0f0f7221 */ /* 0x000fe20000000000 */
[----:B------:R-:W-:Y:S01]  /*4800*/  FFMA R37, -R41, R37, R36 ;  /* 0x0000002529257223 */ /* 0x000fe20000000124 */
[----:B------:R-:W-:Y:S01]  /*4810*/  FADD R0, R0, R29 ;  /* 0x0000001d00007221 */ /* 0x000fe20000000000 */
[----:B------:R-:W-:Y:S01]  /*4820*/  FADD R59, -R60, R59 ;  /* 0x0000003b3c3b7221 */ /* 0x000fe20000000100 */
[----:B------:R-:W-:Y:S01]  /*4830*/  FADD R46, R47, R46 ;  /* 0x0000002e2f2e7221 */ /* 0x000fe20000000000 */
[----:B------:R-:W-:Y:S01]  /*4840*/  FADD R44, R44, R45 ;  /* 0x0000002d2c2c7221 */ /* 0x000fe20000000000 */
[----:B------:R-:W-:Y:S01]  /*4850*/  FADD R15, R15, R48 ;  /* 0x000000300f0f7221 */ /* 0x000fe20000000000 */
[----:B------:R-:W-:Y:S01]  /*4860*/  FADD R14, R14, R31 ;  /* 0x0000001f0e0e7221 */ /* 0x000fe20000000000 */
[----:B------:R-:W-:Y:S01]  /*4870*/  FADD R34, R34, R43 ;  /* 0x0000002b22227221 */ /* 0x000fe20000000000 */
[----:B------:R-:W-:Y:S01]  /*4880*/  FMUL R3, R3, c[0x0][0x18c] ;  /* 0x0000630003037a20 */ /* 0x000fe20000400000 */
[----:B------:R-:W-:Y:S01]  /*4890*/  FADD R0, R0, R37 ;  /* 0x0000002500007221 */ /* 0x000fe20000000000 */
[----:B------:R-:W-:Y:S01]  /*48a0*/  FADD R57, -R57, R58 ;  /* 0x0000003a39397221 */ /* 0x000fe20000000100 */
[----:B------:R-:W-:Y:S01]  /*48b0*/  FMUL R59, R32, R59 ;  /* 0x0000003b203b7220 */ /* 0x000fe20000400000 */
[----:B------:R-:W-:Y:S01]  /*48c0*/  FADD R46, R46, R65 ;  /* 0x000000412e2e7221 */ /* 0x000fe20000000000 */
[----:B------:R-:W-:Y:S01]  /*48d0*/  FADD R44, R44, R69 ;  /* 0x000000452c2c7221 */ /* 0x000fe20000000000 */
[----:B------:R-:W-:Y:S01]  /*48e0*/  FADD R14, R14, R61 ;  /* 0x0000003d0e0e7221 */ /* 0x000fe20000000000 */
[----:B------:R-:W-:Y:S01]  /*48f0*/  FADD R34, R34, R63 ;  /* 0x0000003f22227221 */ /* 0x000fe20000000000 */
[----:B------:R-:W-:Y:S01]  /*4900*/  FMUL R15, R15, R3 ;  /* 0x000000030f0f7220 */ /* 0x000fe20000400000 */
        /* <DEDUP_REMOVED lines=8> */
[----:B------:R0:W-:Y:S01]  /*4990*/  RED.E.ADD.F32.FTZ.RN.STRONG.GPU [R6.64+-0x4], R15 ;  /* 0xfffffc0f0600798e */ /* 0x0001e2000c10e78a */
[----:B------:R-:W-:Y:S01]  /*49a0*/  FFMA R56, R56, R39, R57 ;  /* 0x0000002738387223 */ /* 0x000fe20000000039 */
[----:B------:R-:W-:-:S02]  /*49b0*/  MOV R0, 0x3e2aaaab ;  /* 0x3e2aaaab00007802 */ /* 0x000fc40000000f00 */
[----:B------:R-:W-:Y:S01]  /*49c0*/  RED.E.ADD.F32.FTZ.RN.STRONG.GPU [R6.64], R27 ;  /* 0x0000001b0600798e */ /* 0x000fe2000c10e78a */
[----:B------:R-:W1:Y:S03]  /*49d0*/  FCHK P1, R56, 6 ;  /* 0x40c0000038007902 */ /* 0x000e660000020000 */
[----:B------:R-:W-:Y:S01]  /*49e0*/  RED.E.ADD.F32.FTZ.RN.STRONG.GPU [R6.64+0x4], R29 ;  /* 0x0000041d0600798e */ /* 0x000fe2000c10e78a */
[----:B0-----:R-:W-:-:S03]  /*49f0*/  MOV R15, 0x40c00000 ;  /* 0x40c00000000f7802 */ /* 0x001fc60000000f00 */
[----:B------:R-:W-:Y:S02]  /*4a00*/  RED.E.ADD.F32.FTZ.RN.STRONG.GPU [R6.64+0x8], R27 ;  /* 0x0000081b0600798e */ /* 0x000fe4000c10e78a */
[----:B------:R-:W-:Y:S02]  /*4a10*/  FFMA R15, R0, -R15, 1 ;  /* 0x3f800000000f7423 */ /* 0x000fe4000000080f */
[----:B------:R-:W-:Y:S02]  /*4a20*/  RED.E.ADD.F32.FTZ.RN.STRONG.GPU [R6.64+0xc], R31 ;  /* 0x00000c1f0600798e */ /* 0x000fe4000c10e78a */
[----:B------:R-:W-:Y:S02]  /*4a30*/  FFMA R0, R15, R0, 0.16666667163372039795 ;  /* 0x3e2aaaab0f007423 */ /* 0x000fe40000000000 */
[----:B------:R-:W-:Y:S04]  /*4a40*/  RED.E.ADD.F32.FTZ.RN.STRONG.GPU [R6.64+0x10], R3 ;  /* 0x000010030600798e */ /* 0x000fe8000c10e78a */
[----:B------:R-:W-:Y:S04]  /*4a50*/  RED.E.ADD.F32.FTZ.RN.STRONG.GPU [R6.64+0x14], R29 ;  /* 0x0000141d0600798e */ /* 0x000fe8000c10e78a */
[----:B------:R0:W-:Y:S01]  /*4a60*/  RED.E.ADD.F32.FTZ.RN.STRONG.GPU [R6.64+0x18], R3 ;  /* 0x000018030600798e */ /* 0x0001e2000c10e78a */
[----:B------:R-:W-:Y:S03]  /*4a70*/  BSSY B2, `(.L_x_131) ;  /* 0x000000a000027945 */ /* 0x000fe60003800000 */
        /* <DEDUP_REMOVED lines=9> */
.L_x_132:
[----:B--2---:R-:W-:Y:S05]  /*4b10*/  BSYNC B2 ;  /* 0x0000000000027941 */ /* 0x004fea0003800000 */
.L_x_131:
[----:B------:R-:W-:Y:S01]  /*4b20*/  FADD R14, R20, R25 ;  /* 0x00000019140e7221 */ /* 0x000fe20000000000 */
[----:B------:R-:W-:Y:S01]  /*4b30*/  FADD R0, R2, R23 ;  /* 0x0000001702007221 */ /* 0x000fe20000000000 */
[----:B------:R-:W-:Y:S01]  /*4b40*/  FADD R27, R21, R26 ;  /* 0x0000001a151b7221 */ /* 0x000fe20000000000 */
[----:B------:R-:W-:Y:S01]  /*4b50*/  FMUL R15, R16, R3 ;  /* 0x00000003100f7220 */ /* 0x000fe20000400000 */
[----:B------:R-:W-:Y:S01]  /*4b60*/  FADD R23, R33, R14 ;  /* 0x0000000e21177221 */ /* 0x000fe20000000000 */
[----:B------:R-:W-:Y:S01]  /*4b70*/  FADD R0, R35, R0 ;  /* 0x0000000023007221 */ /* 0x000fe20000000000 */
[----:B------:R-:W-:Y:S01]  /*4b80*/  MOV R14, 0x3e800000 ;  /* 0x3e800000000e7802 */ /* 0x000fe20000000f00 */
[----:B------:R-:W-:Y:S01]  /*4b90*/  FADD R27, R28, R27 ;  /* 0x0000001b1c1b7221 */ /* 0x000fe20000000000 */
[----:B------:R0:W-:Y:S01]  /*4ba0*/  RED.E.ADD.F32.FTZ.RN.STRONG.GPU [R12.64], R15 ;  /* 0x0000000f0c00798e */ /* 0x0001e2000c10e78a */
[C---:B------:R-:W-:Y:S01]  /*4bb0*/  FFMA R31, R0.reuse, -0.25, R2 ;  /* 0xbe800000001f7823 */ /* 0x040fe20000000002 */
[C---:B------:R-:W-:Y:S01]  /*4bc0*/  FFMA R51, R0.reuse, -0.25, R51 ;  /* 0xbe80000000337823 */ /* 0x040fe20000000033 */
[C---:B------:R-:W-:Y:S01]  /*4bd0*/  FFMA R25, R27.reuse, -0.25, R50 ;  /* 0xbe8000001b197823 */ /* 0x040fe20000000032 */
[C---:B------:R-:W-:Y:S01]  /*4be0*/  FFMA R21, R27.reuse, -0.25, R21 ;  /* 0xbe8000001b157823 */ /* 0x040fe20000000015 */
[-C--:B------:R-:W-:Y:S01]  /*4bf0*/  FFMA R2, R27, R14.reuse, -c[0x0][0x180] ;  /* 0x800060001b027623 */ /* 0x080fe2000000000e */
[C---:B------:R-:W-:Y:S01]  /*4c00*/  FFMA R35, R0.reuse, -0.25, R35 ;  /* 0xbe80000000237823 */ /* 0x040fe20000000023 */
[C---:B------:R-:W-:Y:S01]  /*4c10*/  FFMA R29, R23.reuse, -0.25, R24 ;  /* 0xbe800000171d7823 */ /* 0x040fe20000000018 */
[----:B------:R-:W-:Y:S01]  /*4c20*/  FFMA R37, R23, -0.25, R20 ;  /* 0xbe80000017257823 */ /* 0x000fe20000000014 */
[--C-:B------:R-:W-:Y:S01]  /*4c30*/  FFMA R25, R25, 0.44721359014511108398, R2.reuse ;  /* 0x3ee4f92e19197823 */ /* 0x100fe20000000002 */
[----:B------:R-:W-:Y:S01]  /*4c40*/  FFMA R21, R21, 0.44721359014511108398, R2 ;  /* 0x3ee4f92e15157823 */ /* 0x000fe20000000002 */
[----:B------:R-:W-:Y:S01]  /*4c50*/  FFMA R33, R23, -0.25, R33 ;  /* 0xbe80000017217823 */ /* 0x000fe20000000021 */
[C---:B0-----:R-:W-:Y:S01]  /*4c60*/  FFMA R13, R27.reuse, -0.25, R28 ;  /* 0xbe8000001b0d7823 */ /* 0x041fe2000000001c */
[-C--:B------:R-:W-:Y:S01]  /*4c70*/  FFMA R27, R27, -R14.reuse, c[0x0][0x180] ;  /* 0x000060001b1b7623 */ /* 0x080fe2000000080e */
[CC--:B------:R-:W-:Y:S01]  /*4c80*/  FFMA R12, R0.reuse, R14.reuse, -c[0x0][0x184] ;  /* 0x80006100000c7623 */ /* 0x0c0fe2000000000e */
[-C--:B------:R-:W-:Y:S01]  /*4c90*/  FFMA R15, R0, -R14.reuse, c[0x0][0x184] ;  /* 0x00006100000f7623 */ /* 0x080fe2000000080e */
[--C-:B------:R-:W-:Y:S01]  /*4ca0*/  FFMA R13, R13, 0.44721359014511108398, R2.reuse ;  /* 0x3ee4f92e0d0d7823 */ /* 0x100fe20000000002 */
[----:B------:R-:W-:Y:S01]  /*4cb0*/  FFMA R27, R27, 0.44721359014511108398, R2 ;  /* 0x3ee4f92e1b1b7823 */ /* 0x000fe20000000002 */
[--C-:B------:R-:W-:Y:S01]  /*4cc0*/  FFMA R2, R51, 0.44721359014511108398, R12.reuse ;  /* 0x3ee4f92e33027823 */ /* 0x100fe2000000000c */
[CC--:B------:R-:W-:Y:S01]  /*4cd0*/  FFMA R0, R23.reuse, R14.reuse, -c[0x0][0x188] ;  /* 0x8000620017007623 */ /* 0x0c0fe2000000000e */
[----:B------:R-:W-:Y:S01]  /*4ce0*/  FFMA R23, R23, -R14, c[0x0][0x188] ;  /* 0x0000620017177623 */ /* 0x000fe2000000080e */
[----:B------:R-:W-:Y:S01]  /*4cf0*/  FFMA R14, R31, 0.44721359014511108398, R12 ;  /* 0x3ee4f92e1f0e7823 */ /* 0x000fe2000000000c */
[----:B------:R-:W-:Y:S01]  /*4d00*/  FMUL R22, R2, R2 ;  /* 0x0000000202167220 */ /* 0x000fe20000400000 */
[----:B------:R-:W-:Y:S01]  /*4d10*/  FFMA R29, R29, 0.44721359014511108398, R0 ;  /* 0x3ee4f92e1d1d7823 */ /* 0x000fe20000000000 */
[----:B------:R-:W-:Y:S01]  /*4d20*/  FFMA R20, R35, 0.44721359014511108398, R12 ;  /* 0x3ee4f92e23147823 */ /* 0x000fe2000000000c */
[----:B------:R-:W-:Y:S01]  /*4d30*/  FMUL R28, R14, R14 ;  /* 0x0000000e0e1c7220 */ /* 0x000fe20000400000 */
[----:B------:R-:W-:Y:S01]  /*4d40*/  FFMA R24, R25, R25, R22 ;  /* 0x0000001919187223 */ /* 0x000fe20000000016 */
[--C-:B------:R-:W-:Y:S01]  /*4d50*/  FFMA R37, R37, 0.44721359014511108398, R0.reuse ;  /* 0x3ee4f92e25257823 */ /* 0x100fe20000000000 */
[--C-:B------:R-:W-:Y:S01]  /*4d60*/  FFMA R33, R33, 0.44721359014511108398, R0.reuse ;  /* 0x3ee4f92e21217823 */ /* 0x100fe20000000000 */
[----:B------:R-:W-:Y:S01]  /*4d70*/  FFMA R23, R23, 0.44721359014511108398, R0 ;  /* 0x3ee4f92e17177823 */ /* 0x000fe20000000000 */
[----:B------:R-:W-:Y:S01]  /*4d80*/  FFMA R24, R29, R29, R24 ;  /* 0x0000001d1d187223 */ /* 0x000fe20000000018 */
[----:B------:R-:W-:Y:S01]  /*4d90*/  FFMA R0, R21, R21, R28 ;  /* 0x0000001515007223 */ /* 0x000fe2000000001c */
[----:B------:R-:W-:Y:S01]  /*4da0*/  FFMA R12, R15, 0.44721359014511108398, R12 ;  /* 0x3ee4f92e0f0c7823 */ /* 0x000fe2000000000c */
[----:B------:R-:W-:Y:S01]  /*4db0*/  FMUL R32, R20, R20 ;  /* 0x0000001414207220 */ /* 0x000fe20000400000 */
[----:B------:R-:W-:Y:S01]  /*4dc0*/  FMUL R15, RZ, R24 ;  /* 0x00000018ff0f7220 */ /* 0x000fe20000400000 */
[----:B------:R-:W-:Y:S01]  /*4dd0*/  FFMA R30, R37, R37, R0 ;  /* 0x00000025251e7223 */ /* 0x000fe20000000000 */
[----:B------:R-:W-:Y:S01]  /*4de0*/  FADD R26, -R22, R24 ;  /* 0x00000018161a7221 */ /* 0x000fe20000000100 */
[----:B------:R-:W-:Y:S01]  /*4df0*/  FFMA R34, R13, R13, R32 ;  /* 0x0000000d0d227223 */ /* 0x000fe20000000020 */
[----:B------:R-:W-:Y:S01]  /*4e00*/  FMUL R36, R12, R12 ;  /* 0x0000000c0c247220 */ /* 0x000fe20000400000 */
[C---:B------:R-:W-:Y:S01]  /*4e10*/  FFMA R0, -R25.reuse, R25, R24 ;  /* 0x0000001919007223 */ /* 0x040fe20000000118 */
[C-C-:B------:R-:W-:Y:S01]  /*4e20*/  FFMA R22, -R25.reuse, R2, R15.reuse ;  /* 0x0000000219167223 */ /* 0x140fe2000000010f */
[-CC-:B------:R-:W-:Y:S01]  /*4e30*/  FFMA R25, -R25, R29.reuse, R15.reuse ;  /* 0x0000001d19197223 */ /* 0x180fe2000000010f */
[----:B------:R-:W-:Y:S01]  /*4e40*/  FFMA R2, -R2, R29, R15 ;  /* 0x0000001d02027223 */ /* 0x000fe2000000010f */
[----:B------:R-:W-:Y:S01]  /*4e50*/  FMUL R15, RZ, R30 ;  /* 0x0000001eff0f7220 */ /* 0x000fe20000400000 */
[----:B------:R-:W-:Y:S01]  /*4e60*/  FFMA R34, R33, R33, R34 ;  /* 0x0000002121227223 */ /* 0x000fe20000000022 */
[----:B------:R-:W-:Y:S01]  /*4e70*/  FFMA R38, R27, R27, R36 ;  /* 0x0000001b1b267223 */ /* 0x000fe20000000024 */
[----:B------:R-:W-:Y:S01]  /*4e80*/  FFMA R24, -R29, R29, R24 ;  /* 0x0000001d1d187223 */ /* 0x000fe20000000118 */
[--C-:B------:R-:W-:Y:S01]  /*4e90*/  FADD R35, -R28, R30.reuse ;  /* 0x0000001e1c237221 */ /* 0x100fe20000000100 */
[C---:B------:R-:W-:Y:S01]  /*4ea0*/  FFMA R29, -R21.reuse, R21, R30 ;  /* 0x00000015151d7223 */ /* 0x040fe2000000011e */
[C-C-:B------:R-:W-:Y:S01]  /*4eb0*/  FFMA R31, -R21.reuse, R14, R15.reuse ;  /* 0x0000000e151f7223 */ /* 0x140fe2000000010f */
[--C-:B------:R-:W-:Y:S01]  /*4ec0*/  FFMA R28, -R21, R37, R15.reuse ;  /* 0x00000025151c7223 */ /* 0x100fe2000000010f */
[----:B------:R-:W-:Y:S01]  /*4ed0*/  FMUL R21, RZ, R34 ;  /* 0x00000022ff157220 */ /* 0x000fe20000400000 */
[----:B------:R-:W-:Y:S01]  /*4ee0*/  FFMA R38, R23, R23, R38 ;  /* 0x0000001717267223 */ /* 0x000fe20000000026 */
[-C--:B------:R-:W-:Y:S01]  /*4ef0*/  FFMA R39, -R37, R37.reuse, R30 ;  /* 0x0000002525277223 */ /* 0x080fe2000000011e */
[----:B------:R-:W-:Y:S01]  /*4f00*/  FFMA R15, -R14, R37, R15 ;  /* 0x000000250e0f7223 */ /* 0x000fe2000000010f */
[C---:B------:R-:W-:Y:S01]  /*4f10*/  FFMA R37, -R13.reuse, R13, R34 ;  /* 0x0000000d0d257223 */ /* 0x040fe20000000122 */
[C-C-:B------:R-:W-:Y:S01]  /*4f20*/  FFMA R41, -R13.reuse, R20, R21.reuse ;  /* 0x000000140d297223 */ /* 0x140fe20000000115 */
[-C--:B------:R-:W-:Y:S01]  /*4f30*/  FFMA R14, -R13, R33.reuse, R21 ;  /* 0x000000210d0e7223 */ /* 0x080fe20000000115 */
[----:B------:R-:W-:Y:S01]  /*4f40*/  FADD R0, R0, R29 ;  /* 0x0000001d00007221 */ /* 0x000fe20000000000 */
[----:B------:R-:W-:Y:S01]  /*4f50*/  FMUL R13, RZ, R38 ;  /* 0x00000026ff0d7220 */ /* 0x000fe20000400000 */
[----:B------:R-:W-:Y:S01]  /*4f60*/  FADD R22, R22, R31 ;  /* 0x0000001f16167221 */ /* 0x000fe20000000000 */
[----:B------:R-:W-:Y:S01]  /*4f70*/  FADD R25, R25, R28 ;  /* 0x0000001c19197221 */ /* 0x000fe20000000000 */
[-CC-:B------:R-:W-:Y:S01]  /*4f80*/  FFMA R45, -R33, R33.reuse, R34.reuse ;  /* 0x00000021212d7223 */ /* 0x180fe20000000122 */
[----:B------:R-:W-:Y:S01]  /*4f90*/  FFMA R21, -R20, R33, R21 ;  /* 0x0000002114157223 */ /* 0x000fe20000000115 */
[----:B------:R-:W-:Y:S01]  /*4fa0*/  FADD R2, R2, R15 ;  /* 0x0000000f02027221 */ /* 0x000fe20000000000 */
[----:B------:R-:W-:Y:S01]  /*4fb0*/  FADD R43, -R32, R34 ;  /* 0x00000022202b7221 */ /* 0x000fe20000000100 */
[C---:B------:R-:W-:Y:S01]  /*4fc0*/  FFMA R33, -R27.reuse, R27, R38 ;  /* 0x0000001b1b217223 */ /* 0x040fe20000000126 */
[----:B------:R-:W-:Y:S01]  /*4fd0*/  FADD R26, R26, R35 ;  /* 0x000000231a1a7221 */ /* 0x000fe20000000000 */
[----:B------:R-:W-:Y:S01]  /*4fe0*/  FADD R24, R24, R39 ;  /* 0x0000002718187221 */ /* 0x000fe20000000000 */
[----:B------:R-:W-:Y:S01]  /*4ff0*/  FADD R0, R0, R37 ;  /* 0x0000002500007221 */ /* 0x000fe20000000000 */
[C---:B------:R-:W-:Y:S01]  /*5000*/  FFMA R47, -R27.reuse, R12, R13 ;  /* 0x0000000c1b2f7223 */ /* 0x040fe2000000010d */
[----:B------:R-:W-:Y:S01]  /*5010*/  FADD R22, R22, R41 ;  /* 0x0000002916167221 */ /* 0x000fe20000000000 */
[-CC-:B------:R-:W-:Y:S01]  /*5020*/  FFMA R27, -R27, R23.reuse, R13.reuse ;  /* 0x000000171b1b7223 */ /* 0x180fe2000000010d */
[----:B------:R-:W-:Y:S01]  /*5030*/  FADD R14, R25, R14 ;  /* 0x0000000e190e7221 */ /* 0x000fe20000000000 */
[-C--:B------:R-:W-:Y:S01]  /*5040*/  FFMA R13, -R12, R23.reuse, R13 ;  /* 0x000000170c0d7223 */ /* 0x080fe2000000010d */
[----:B------:R-:W-:Y:S01]  /*5050*/  FADD R2, R2, R21 ;  /* 0x0000001502027221 */ /* 0x000fe20000000000 */
[--C-:B------:R-:W-:Y:S01]  /*5060*/  FADD R49, -R36, R38.reuse ;  /* 0x0000002624317221 */ /* 0x100fe20000000100 */
        /* <DEDUP_REMOVED lines=16> */
[----:B------:R0:W-:Y:S04]  /*5170*/  RED.E.ADD.F32.FTZ.RN.STRONG.GPU [R6.64+-0x4], R13 ;  /* 0xfffffc0d0600798e */ /* 0x0001e8000c10e78a */
[----:B------:R-:W-:Y:S04]  /*5180*/  RED.E.ADD.F32.FTZ.RN.STRONG.GPU [R6.64], R15 ;  /* 0x0000000f0600798e */ /* 0x000fe8000c10e78a */
[----:B------:R-:W-:Y:S04]  /*5190*/  RED.E.ADD.F32.FTZ.RN.STRONG.GPU [R6.64+0x4], R21 ;  /* 0x000004150600798e */ /* 0x000fe8000c10e78a */
[----:B------:R-:W-:Y:S04]  /*51a0*/  RED.E.ADD.F32.FTZ.RN.STRONG.GPU [R6.64+0x8], R15 ;  /* 0x0000080f0600798e */ /* 0x000fe8000c10e78a */
[----:B------:R-:W-:Y:S04]  /*51b0*/  RED.E.ADD.F32.FTZ.RN.STRONG.GPU [R6.64+0xc], R23 ;  /* 0x00000c170600798e */ /* 0x000fe8000c10e78a */
[----:B------:R-:W-:Y:S04]  /*51c0*/  RED.E.ADD.F32.FTZ.RN.STRONG.GPU [R6.64+0x10], R3 ;  /* 0x000010030600798e */ /* 0x000fe8000c10e78a */
[----:B------:R-:W-:Y:S04]  /*51d0*/  RED.E.ADD.F32.FTZ.RN.STRONG.GPU [R6.64+0x14], R21 ;  /* 0x000014150600798e */ /* 0x000fe8000c10e78a */
[----:B------:R1:W-:Y:S04]  /*51e0*/  RED.E.ADD.F32.FTZ.RN.STRONG.GPU [R6.64+0x18], R3 ;  /* 0x000018030600798e */ /* 0x0003e8000c10e78a */
[----:B------:R2:W-:Y:S04]  /*51f0*/  RED.E.ADD.F32.FTZ.RN.STRONG.GPU [R6.64+0x1c], R25 ;  /* 0x00001c190600798e */ /* 0x0005e8000c10e78a */
[----:B------:R-:W3:Y:S04]  /*5200*/  LDG.E R8, [R8.64] ;  /* 0x0000000a08087981 */ /* 0x000ee8000c1e1900 */
[----:B------:R-:W3:Y:S04]  /*5210*/  LDG.E R11, [R10.64] ;  /* 0x0000000a0a0b7981 */ /* 0x000ee8000c1e1900 */
[----:B------:R-:W4:Y:S01]  /*5220*/  LDG.E R5, [R4.64] ;  /* 0x0000000a04057981 */ /* 0x000f22000c1e1900 */
[----:B------:R-:W-:Y:S01]  /*5230*/  FMUL R19, R19, 0.5 ;  /* 0x3f00000013137820 */ /* 0x000fe20000400000 */
[----:B0-----:R-:W-:Y:S01]  /*5240*/  MOV R13, 0x3eaaaaab ;  /* 0x3eaaaaab000d7802 */ /* 0x001fe20000000f00 */
[----:B------:R-:W-:Y:S01]  /*5250*/  BSSY B2, `(.L_x_133) ;  /* 0x0000010000027945 */ /* 0x000fe20003800000 */
[----:B------:R-:W-:-:S05]  /*5260*/  MOV R2, 0x40400000 ;  /* 0x4040000000027802 */ /* 0x000fca0000000f00 */
[----:B------:R-:W-:-:S04]  /*5270*/  FFMA R2, R13, -R2, 1 ;  /* 0x3f8000000d027423 */ /* 0x000fc80000000802 */
[----:B-1----:R-:W-:Y:S01]  /*5280*/  FFMA R3, R2, R13, 0.3333333432674407959 ;  /* 0x3eaaaaab02037423 */ /* 0x002fe2000000000d */
[----:B---3--:R-:W-:-:S04]  /*5290*/  FADD R0, R8, R11 ;  /* 0x0000000b08007221 */ /* 0x008fc80000000000 */
[----:B----4-:R-:W-:-:S04]  /*52a0*/  FADD R0, R0, R5 ;  /* 0x0000000500007221 */ /* 0x010fc80000000000 */
[----:B------:R-:W-:-:S04]  /*52b0*/  FMUL R0, R0, R19 ;  /* 0x0000001300007220 */ /* 0x000fc80000400000 */
[----:B------:R-:W0:Y:S01]  /*52c0*/  FCHK P1, R0, 3 ;  /* 0x4040000000007902 */ /* 0x000e220000020000 */
[----:B------:R-:W-:-:S04]  /*52d0*/  FFMA R2, R0, R3, RZ ;  /* 0x0000000300027223 */ /* 0x000fc800000000ff */
[----:B------:R-:W-:-:S04]  /*52e0*/  FFMA R4, R2, -3, R0 ;  /* 0xc040000002047823 */ /* 0x000fc80000000000 */
[----:B------:R-:W-:Y:S01]  /*52f0*/  FFMA R5, R3, R4, R2 ;  /* 0x0000000403057223 */ /* 0x000fe20000000002 */
[----:B0-----:R-:W-:Y:S05]  /*5300*/  @!P1 BRA `(.L_x_134) ;  /* 0x0000004000009947 */ /* 0x001fea0003800000 */
[----:B--2---:R-:W-:Y:S02]  /*5310*/  MOV R3, 0x40400000 ;  /* 0x4040000000037802 */ /* 0x004fe40000000f00 */
[----:B------:R-:W-:Y:S02]  /*5320*/  MOV R14, 0x5340 ;  /* 0x00005340000e7802 */ /* 0x000fe40000000f00 */
[----:B------:R-:W-:Y:S05]  /*5330*/  CALL.REL.NOINC `($__internal_4_$__cuda_sm3x_div_rn_noftz_f32_slowpath) ;  /* 0x000001e000007944 */ /* 0x000fea0003c00000 */
[----:B------:R-:W-:Y:S02]  /*5340*/  MOV R5, R3 ;  /* 0x0000000300057202 */ /* 0x000fe40000000f00 */
.L_x_134:
[----:B--2---:R-:W-:Y:S05]  /*5350*/  BSYNC B2 ;  /* 0x0000000000027941 */ /* 0x004fea0003800000 */
.L_x_133:
[----:B------:R-:W-:Y:S02]  /*5360*/  MOV R2, c[0x0][0x2a8] ;  /* 0x0000aa0000027a02 */ /* 0x000fe40000000f00 */
[----:B------:R-:W-:-:S05]  /*5370*/  MOV R3, c[0x0][0x2ac] ;  /* 0x0000ab0000037a02 */ /* 0x000fca0000000f00 */
[----:B------:R0:W-:Y:S01]  /*5380*/  RED.E.ADD.F32.FTZ.RN.STRONG.GPU [R2.64], R5 ;  /* 0x000000050200798e */ /* 0x0001e2000c10e78a */
[----:B------:R-:W-:Y:S01]  /*5390*/  @P0 CALL.REL.NOINC `(.L_x_135) ;  /* 0x0000001000000944 */ /* 0x000fe20003c00000 */
[----:B------:R-:W-:Y:S05]  /*53a0*/  BRA `(.L_x_136) ;  /* 0xffffae1000007947 */ /* 0x000fea000383ffff */
.L_x_135:
[----:B------:R-:W-:Y:S05]  /*53b0*/  EXIT ;  /* 0x000000000000794d */ /* 0x000fea0003800000 */
        .weak           $__internal_3_$__cuda_sm20_sqrt_rn_f32_slowpath
        .type           $__internal_3_$__cuda_sm20_sqrt_rn_f32_slowpath,@function
        .size           $__internal_3_$__cuda_sm20_sqrt_rn_f32_slowpath,($__internal_4_$__cuda_sm3x_div_rn_noftz_f32_slowpath - $__internal_3_$__cuda_sm20_sqrt_rn_f32_slowpath)
$__internal_3_$__cuda_sm20_sqrt_rn_f32_slowpath:
[----:B------:R-:W-:-:S13]  /*53c0*/  LOP3.LUT P1, RZ, R0, 0x7fffffff, RZ, 0xc0, !PT ;  /* 0x7fffffff00ff7812 */ /* 0x000fda000782c0ff */
[----:B------:R-:W-:Y:S01]  /*53d0*/  @!P1 MOV R13, R0 ;  /* 0x00000000000d9202 */ /* 0x000fe20000000f00 */
[----:B------:R-:W-:Y:S05]  /*53e0*/  @!P1 BRA `(.L_x_137) ;  /* 0x0000010000009947 */ /* 0x000fea0003800000 */
[----:B------:R-:W-:-:S13]  /*53f0*/  FSETP.GEU.FTZ.AND P1, PT, R0, RZ, PT ;  /* 0x000000ff0000720b */ /* 0x000fda0003f3e000 */
        /* <DEDUP_REMOVED lines=15> */
.L_x_137:
[----:B------:R-:W-:Y:S02]  /*54f0*/  MOV R14, R29 ;  /* 0x0000001d000e7202 */ /* 0x000fe40000000f00 */
[----:B------:R-:W-:-:S04]  /*5500*/  MOV R15, 0x0 ;  /* 0x00000000000f7802 */ /* 0x000fc80000000f00 */
[----:B------:R-:W-:Y:S05]  /*5510*/  RET.REL.NODEC R14 `(compute_hollow_mesh_inertia_cuda_kernel_forward) ;  /* 0xffffaae00e007950 */ /* 0x000fea0003c3ffff */
        .weak           $__internal_4_$__cuda_sm3x_div_rn_noftz_f32_slowpath
        .type           $__internal_4_$__cuda_sm3x_div_rn_noftz_f32_slowpath,@function
        .size           $__internal_4_$__cuda_sm3x_div_rn_noftz_f32_slowpath,(.L_x_199 - $__internal_4_$__cuda_sm3x_div_rn_noftz_f32_slowpath)
$__internal_4_$__cuda_sm3x_div_rn_noftz_f32_slowpath:
        /* <DEDUP_REMOVED lines=34> */
.L_x_139:
[----:B------:R-:W-:Y:S01]  /*5740*/  LEA R70, R15, 0xc0800000, 0x17 ;  /* 0xc08000000f467811 */ /* 0x000fe200078eb8ff */
[----:B------:R-:W-:Y:S01]  /*5750*/  BSSY B1, `(.L_x_144) ;  /* 0x0000036000017945 */ /* 0x000fe20003800000 */
[----:B------:R-:W-:Y:S02]  /*5760*/  IADD3 R69, R69, -0x7f, RZ ;  /* 0xffffff8145457810 */ /* 0x000fe40007ffe0ff */
[----:B------:R-:W-:-:S03]  /*5770*/  IADD3 R71, -R70, R3, RZ ;  /* 0x0000000346477210 */ /* 0x000fc60007ffe1ff */
[----:B------:R-:W-:Y:S01]  /*5780*/  IMAD R0, R69, -0x800000, R0 ;  /* 0xff80000045007824 */ /* 0x000fe200078e0200 */
[----:B------:R-:W0:Y:S01]  /*5790*/  MUFU.RCP R3, R71 ;  /* 0x0000004700037308 */ /* 0x000e220000001000 */
[----:B------:R-:W-:Y:S01]  /*57a0*/  FADD.FTZ R73, -R71, -RZ ;  /* 0x800000ff47497221 */ /* 0x000fe20000010100 */
[----:B------:R-:W-:-:S04]  /*57b0*/  IADD3 R69, R69, 0x7f, -R15 ;  /* 0x0000007f45457810 */ /* 0x000fc80007ffe80f */
[----:B------:R-:W-:Y:S01]  /*57c0*/  IADD3 R69, R69, R68, RZ ;  /* 0x0000004445457210 */ /* 0x000fe20007ffe0ff */
[----:B0-----:R-:W-:-:S04]  /*57d0*/  FFMA R70, R3, R73, 1 ;  /* 0x3f80000003467423 */ /* 0x001fc80000000049 */
[----:B------:R-:W-:-:S04]  /*57e0*/  FFMA R3, R3, R70, R3 ;  /* 0x0000004603037223 */ /* 0x000fc80000000003 */
[----:B------:R-:W-:-:S04]  /*57f0*/  FFMA R70, R0, R3, RZ ;  /* 0x0000000300467223 */ /* 0x000fc800000000ff */
[----:B------:R-:W-:-:S04]  /*5800*/  FFMA R72, R73, R70, R0 ;  /* 0x0000004649487223 */ /* 0x000fc80000000000 */
[----:B------:R-:W-:-:S04]  /*5810*/  FFMA R70, R3, R72, R70 ;  /* 0x0000004803467223 */ /* 0x000fc80000000046 */
[----:B------:R-:W-:-:S04]  /*5820*/  FFMA R73, R73, R70, R0 ;  /* 0x0000004649497223 */ /* 0x000fc80000000000 */
        /* <DEDUP_REMOVED lines=14> */
[-CC-:B------:R-:W-:Y:S01]  /*5910*/  FFMA.RZ R15, R3, R73.reuse, R70.reuse ;  /* 0x00000049030f7223 */ /* 0x180fe2000000c046 */
[C---:B------:R-:W-:Y:S02]  /*5920*/  ISETP.NE.AND P3, PT, R71.reuse, RZ, PT ;  /* 0x000000ff4700720c */ /* 0x040fe40003f65270 */
[----:B------:R-:W-:Y:S02]  /*5930*/  ISETP.NE.AND P2, PT, R71, RZ, PT ;  /* 0x000000ff4700720c */ /* 0x000fe40003f45270 */
[----:B------:R-:W-:Y:S01]  /*5940*/  LOP3.LUT R68, R15, 0x7fffff, RZ, 0xc0, !PT ;  /* 0x007fffff0f447812 */ /* 0x000fe200078ec0ff */
[CCC-:B------:R-:W-:Y:S01]  /*5950*/  FFMA.RP R15, R3.reuse, R73.reuse, R70.reuse ;  /* 0x00000049030f7223 */ /* 0x1c0fe20000008046 */
[----:B------:R-:W-:Y:S01]  /*5960*/  FFMA.RM R70, R3, R73, R70 ;  /* 0x0000004903467223 */ /* 0x000fe20000004046 */
[----:B------:R-:W-:Y:S02]  /*5970*/  IADD3 R3, R71, 0x20, RZ ;  /* 0x0000002047037810 */ /* 0x000fe40007ffe0ff */
[----:B------:R-:W-:-:S02]  /*5980*/  LOP3.LUT R68, R68, 0x800000, RZ, 0xfc, !PT ;  /* 0x0080000044447812 */ /* 0x000fc400078efcff */
[----:B------:R-:W-:Y:S02]  /*5990*/  IADD3 R69, -R71, RZ, RZ ;  /* 0x000000ff47457210 */ /* 0x000fe40007ffe1ff */
[----:B------:R-:W-:Y:S02]  /*59a0*/  SHF.L.U32 R3, R68, R3, RZ ;  /* 0x0000000344037219 */ /* 0x000fe400000006ff */
[----:B------:R-:W-:Y:S02]  /*59b0*/  FSETP.NEU.FTZ.AND P1, PT, R15, R70, PT ;  /* 0x000000460f00720b */ /* 0x000fe40003f3d000 */
[----:B------:R-:W-:Y:S02]  /*59c0*/  SEL R15, R69, RZ, P3 ;  /* 0x000000ff450f7207 */ /* 0x000fe40001800000 */
[----:B------:R-:W-:Y:S02]  /*59d0*/  ISETP.NE.AND P2, PT, R3, RZ, P2 ;  /* 0x000000ff0300720c */ /* 0x000fe40001745270 */
[----:B------:R-:W-:-:S02]  /*59e0*/  SHF.R.U32.HI R15, RZ, R15, R68 ;  /* 0x0000000fff0f7219 */ /* 0x000fc40000011644 */
[----:B------:R-:W-:Y:S02]  /*59f0*/  PLOP3.LUT P1, PT, P1, P2, PT, 0xa8, 0x0 ;  /* 0x000000000000781c */ /* 0x000fe40000f25570 */
[----:B------:R-:W-:Y:S02]  /*5a00*/  SHF.R.U32.HI R68, RZ, 0x1, R15 ;  /* 0x00000001ff447819 */ /* 0x000fe4000001160f */
[----:B------:R-:W-:-:S04]  /*5a10*/  SEL R3, RZ, 0x1, !P1 ;  /* 0x00000001ff037807 */ /* 0x000fc80004800000 */
[----:B------:R-:W-:-:S04]  /*5a20*/  LOP3.LUT R70, R3, 0x1, R68, 0xf8, !PT ;  /* 0x0000000103467812 */ /* 0x000fc800078ef844 */
[----:B------:R-:W-:-:S04]  /*5a30*/  LOP3.LUT R15, R70, R15, RZ, 0xc0, !PT ;  /* 0x0000000f460f7212 */ /* 0x000fc800078ec0ff */
[----:B------:R-:W-:-:S04]  /*5a40*/  IADD3 R15, R68, R15, RZ ;  /* 0x0000000f440f7210 */ /* 0x000fc80007ffe0ff */
[----:B------:R-:W-:Y:S01]  /*5a50*/  LOP3.LUT R0, R15, R0, RZ, 0xfc, !PT ;  /* 0x000000000f007212 */ /* 0x000fe200078efcff */
[----:B------:R-:W-:Y:S05]  /*5a60*/  BRA `(.L_x_147) ;  /* 0x0000004000007947 */ /* 0x000fea0003800000 */
.L_x_146:
[----:B------:R-:W-:-:S04]  /*5a70*/  LOP3.LUT R0, R0, 0x80000000, RZ, 0xc0, !PT ;  /* 0x8000000000007812 */ /* 0x000fc800078ec0ff */
[----:B------:R-:W-:Y:S01]  /*5a80*/  LOP3.LUT R0, R0, 0x7f800000, RZ, 0xfc, !PT ;  /* 0x7f80000000007812 */ /* 0x000fe200078efcff */
[----:B------:R-:W-:Y:S05]  /*5a90*/  BRA `(.L_x_147) ;  /* 0x0000001000007947 */ /* 0x000fea0003800000 */
.L_x_145:
[----:B------:R-:W-:Y:S02]  /*5aa0*/  LEA R0, R69, R0, 0x17 ;  /* 0x0000000045007211 */ /* 0x000fe400078eb8ff */
.L_x_147:
[----:B------:R-:W-:Y:S05]  /*5ab0*/  BSYNC B1 ;  /* 0x0000000000017941 */ /* 0x000fea0003800000 */
.L_x_144:
[----:B------:R-:W-:Y:S05]  /*5ac0*/  BRA `(.L_x_148) ;  /* 0x0000008000007947 */ /* 0x000fea0003800000 */
.L_x_143:
[----:B------:R-:W-:-:S04]  /*5ad0*/  LOP3.LUT R0, R3, 0x80000000, R0, 0x48, !PT ;  /* 0x8000000003007812 */ /* 0x000fc800078e4800 */
[----:B------:R-:W-:Y:S01]  /*5ae0*/  LOP3.LUT R0, R0, 0x7f800000, RZ, 0xfc, !PT ;  /* 0x7f80000000007812 */ /* 0x000fe200078efcff */
[----:B------:R-:W-:Y:S05]  /*5af0*/  BRA `(.L_x_148) ;  /* 0x0000005000007947 */ /* 0x000fea0003800000 */
.L_x_142:
[----:B------:R-:W-:Y:S01]  /*5b00*/  LOP3.LUT R0, R3, 0x80000000, R0, 0x48, !PT ;  /* 0x8000000003007812 */ /* 0x000fe200078e4800 */
[----:B------:R-:W-:Y:S05]  /*5b10*/  BRA `(.L_x_148) ;  /* 0x0000003000007947 */ /* 0x000fea0003800000 */
.L_x_141:
[----:B------:R-:W0:Y:S01]  /*5b20*/  MUFU.RSQ R0, -QNAN ;  /* 0xffc0000000007908 */ /* 0x000e220000001400 */
[----:B------:R-:W-:Y:S05]  /*5b30*/  BRA `(.L_x_148) ;  /* 0x0000001000007947 */ /* 0x000fea0003800000 */
.L_x_140:
[----:B------:R-:W-:Y:S02]  /*5b40*/  FADD.FTZ R0, R0, R3 ;  /* 0x0000000300007221 */ /* 0x000fe40000010000 */
.L_x_148:
[----:B------:R-:W-:Y:S05]  /*5b50*/  BSYNC B0 ;  /* 0x0000000000007941 */ /* 0x000fea0003800000 */
.L_x_138:
[----:B------:R-:W-:Y:S02]  /*5b60*/  MOV R15, 0x0 ;  /* 0x00000000000f7802 */ /* 0x000fe40000000f00 */
[----:B0-----:R-:W-:Y:S02]  /*5b70*/  MOV R3, R0 ;  /* 0x0000000000037202 */ /* 0x001fe40000000f00 */
[----:B------:R-:W-:Y:S05]  /*5b80*/  RET.REL.NODEC R14 `(compute_hollow_mesh_inertia_cuda_kernel_forward) ;  /* 0xffffa4700e007950 */ /* 0x000fea0003c3ffff */
.L_x_149:
        /* <DEDUP_REMOVED lines=15> */
.L_x_199:


//--------------------- .text.compute_solid_mesh_inertia_cuda_kernel_backward --------------------------
	.section	.text.compute_solid_mesh_inertia_cuda_kernel_backward,"ax",@progbits
	.sectioninfo	@"SHI_REGISTERS=56"
	.align	128
        .global         compute_solid_mesh_inertia_cuda_kernel_backward
        .type           compute_solid_mesh_inertia_cuda_kernel_backward,@function
        .size           compute_solid_mesh_inertia_cuda_kernel_backward,(.L_x_200 - compute_solid_mesh_inertia_cuda_kernel_backward)
        .other          compute_solid_mesh_inertia_cuda_kernel_backward,@"STO_CUDA_ENTRY STV_DEFAULT"
compute_solid_mesh_inertia_cuda_kernel_backward:
.text.compute_solid_mesh_inertia_cuda_kernel_backward:
        /* <DEDUP_REMOVED lines=12> */
[----:B------:R-:W-:Y:S02]  /*00c0*/  ULDC.64 UR6, c[0x0][0x118] ;  /* 0x0000460000067ab9 */ /* 0x000fe40000000a00 */
[----:B------:R-:W-:Y:S01]  /*00d0*/  UIADD3.X UR5, URZ, UR5, URZ, UP0, !UPT ;  /* 0x000000053f057290 */ /* 0x000fe200087fe43f */
[----:B------:R-:W-:Y:S01]  /*00e0*/  FMUL R38, R0, 4 ;  /* 0x4080000000267820 */ /* 0x000fe20000400000 */
[----:B------:R-:W-:-:S04]  /*00f0*/  MOV R18, UR4 ;  /* 0x0000000400127c02 */ /* 0x000fc80008000f00 */
[----:B------:R-:W-:Y:S02]  /*0100*/  MOV R19, UR5 ;  /* 0x0000000500137c02 */ /* 0x000fe40008000f00 */
.L_x_166:
[----:B0-----:R-:W-:Y:S02]  /*0110*/  LEA R2, R40, R40, 0x1 ;  /* 0x0000002828027211 */ /* 0x001fe400078e08ff */
[----:B------:R-:W-:Y:S02]  /*0120*/  MOV R3, c[0x0][0x1b0] ;  /* 0x00006c0000037a02 */ /* 0x000fe40000000f00 */
[----:B------:R-:W-:Y:S02]  /*0130*/  SHF.R.S32.HI R0, RZ, 0x1f, R2 ;  /* 0x0000001fff007819 */ /* 0x000fe40000011402 */
[C---:B------:R-:W-:Y:S02]  /*0140*/  IADD3 R4, R2.reuse, 0x1, RZ ;  /* 0x0000000102047810 */ /* 0x040fe40007ffe0ff */
[----:B------:R-:W-:Y:S01]  /*0150*/  IADD3 R8, R2, 0x2, RZ ;  /* 0x0000000202087810 */ /* 0x000fe20007ffe0ff */
[----:B------:R-:W-:Y:S01]  /*0160*/  IMAD R5, R0, c[0x0][0x1b0], RZ ;  /* 0x00006c0000057a24 */ /* 0x000fe200078e02ff */
[----:B------:R-:W-:-:S02]  /*0170*/  SHF.R.S32.HI R6, RZ, 0x1f, R3 ;  /* 0x0000001fff067819 */ /* 0x000fc40000011403 */
[----:B------:R-:W-:Y:S02]  /*0180*/  SHF.R.S32.HI R3, RZ, 0x1f, R4 ;  /* 0x0000001fff037819 */ /* 0x000fe40000011404 */
[----:B------:R-:W-:Y:S01]  /*0190*/  SHF.R.S32.HI R0, RZ, 0x1f, R8 ;  /* 0x0000001fff007819 */ /* 0x000fe20000011408 */
[-C--:B------:R-:W-:Y:S01]  /*01a0*/  IMAD R7, R2, R6.reuse, R5 ;  /* 0x0000000602077224 */ /* 0x080fe200078e0205 */
[----:B------:R-:W-:Y:S01]  /*01b0*/  MOV R15, c[0x0][0x1b0] ;  /* 0x00006c00000f7a02 */ /* 0x000fe20000000f00 */
[----:B------:R-:W-:Y:S02]  /*01c0*/  IMAD R9, R3, c[0x0][0x1b0], RZ ;  /* 0x00006c0003097a24 */ /* 0x000fe400078e02ff */
[----:B------:R-:W-:Y:S02]  /*01d0*/  IMAD R13, R0, c[0x0][0x1b0], RZ ;  /* 0x00006c00000d7a24 */ /* 0x000fe400078e02ff */
[-C--:B------:R-:W-:Y:S02]  /*01e0*/  IMAD R11, R4, R6.reuse, R9 ;  /* 0x00000006040b7224 */ /* 0x080fe400078e0209 */
[----:B------:R-:W-:-:S02]  /*01f0*/  IMAD R13, R8, R6, R13 ;  /* 0x00000006080d7224 */ /* 0x000fc400078e020d */
[----:B------:R-:W-:-:S04]  /*0200*/  IMAD.WIDE.U32 R2, R2, R15, c[0x0][0x190] ;  /* 0x0000640002027625 */ /* 0x000fc800078e000f */
[----:B------:R-:W-:Y:S01]  /*0210*/  IMAD.WIDE.U32 R8, R8, R15, c[0x0][0x190] ;  /* 0x0000640008087625 */ /* 0x000fe200078e000f */
[----:B------:R-:W-:-:S03]  /*0220*/  IADD3 R3, R3, R7, RZ ;  /* 0x0000000703037210 */ /* 0x000fc60007ffe0ff */
[----:B------:R-:W-:Y:S01]  /*0230*/  IMAD.WIDE.U32 R4, R4, R15, c[0x0][0x190] ;  /* 0x0000640004047625 */ /* 0x000fe200078e000f */
[----:B------:R-:W-:Y:S01]  /*0240*/  IADD3 R9, R9, R13, RZ ;  /* 0x0000000d09097210 */ /* 0x000fe20007ffe0ff */
[----:B------:R-:W2:Y:S03]  /*0250*/  LDG.E R37, [R2.64] ;  /* 0x0000000602257981 */ /* 0x000ea6000c1e1900 */
[----:B------:R-:W-:Y:S01]  /*0260*/  IADD3 R7, R5, R11, RZ ;  /* 0x0000000b05077210 */ /* 0x000fe20007ffe0ff */
[----:B------:R-:W3:Y:S01]  /*0270*/  LDG.E R36, [R8.64] ;  /* 0x0000000608247981 */ /* 0x000ee2000c1e1900 */
[----:B------:R-:W-:-:S05]  /*0280*/  MOV R6, R4 ;  /* 0x0000000400067202 */ /* 0x000fca0000000f00 */
[----:B------:R-:W4:Y:S01]  /*0290*/  LDG.E R35, [R6.64] ;  /* 0x0000000606237981 */ /* 0x000f22000c1e1900 */
[----:B------:R-:W-:-:S04]  /*02a0*/  MOV R12, c[0x0][0x1e8] ;  /* 0x00007a00000c7a02 */ /* 0x000fc80000000f00 */
[----:B------:R-:W-:Y:S02]  /*02b0*/  SHF.R.S32.HI R0, RZ, 0x1f, R12 ;  /* 0x0000001fff007819 */ /* 0x000fe4000001140c */
[----:B--2---:R-:W-:Y:S02]  /*02c0*/  SHF.R.S32.HI R10, RZ, 0x1f, R37 ;  /* 0x0000001fff0a7819 */ /* 0x004fe40000011425 */
[----:B---3--:R-:W-:-:S03]  /*02d0*/  SHF.R.S32.HI R11, RZ, 0x1f, R36 ;  /* 0x0000001fff0b7819 */ /* 0x008fc60000011424 */
[----:B------:R-:W-:Y:S01]  /*02e0*/  IMAD R10, R10, c[0x0][0x1e8], RZ ;  /* 0x00007a000a0a7a24 */ /* 0x000fe200078e02ff */
[----:B----4-:R-:W-:Y:S01]  /*02f0*/  SHF.R.S32.HI R13, RZ, 0x1f, R35 ;  /* 0x0000001fff0d7819 */ /* 0x010fe20000011423 */
[----:B------:R-:W-:Y:S02]  /*0300*/  IMAD R11, R11, c[0x0][0x1e8], RZ ;  /* 0x00007a000b0b7a24 */ /* 0x000fe400078e02ff */
[----:B------:R-:W-:-:S04]  /*0310*/  IMAD.WIDE.U32 R4, R37, R12, c[0x0][0x1c8] ;  /* 0x0000720025047625 */ /* 0x000fc800078e000c */
[----:B------:R-:W-:Y:S02]  /*0320*/  IMAD R2, R13, c[0x0][0x1e8], RZ ;  /* 0x00007a000d027a24 */ /* 0x000fe400078e02ff */
[----:B------:R-:W-:Y:S02]  /*0330*/  IMAD R3, R37, R0, R10 ;  /* 0x0000000025037224 */ /* 0x000fe400078e020a */
[----:B------:R-:W-:-:S04]  /*0340*/  IMAD.WIDE.U32 R8, R36, R12, c[0x0][0x1c8] ;  /* 0x0000720024087625 */ /* 0x000fc800078e000c */
[-C--:B------:R-:W-:Y:S01]  /*0350*/  IMAD R13, R36, R0.reuse, R11 ;  /* 0x00000000240d7224 */ /* 0x080fe200078e020b */
[----:B------:R-:W-:Y:S01]  /*0360*/  IADD3 R3, R5, R3, RZ ;  /* 0x0000000305037210 */ /* 0x000fe20007ffe0ff */
[C---:B------:R-:W-:Y:S01]  /*0370*/  IMAD R11, R35.reuse, R0, R2 ;  /* 0x00000000230b7224 */ /* 0x040fe200078e0202 */
[----:B------:R-:W-:Y:S01]  /*0380*/  MOV R2, R4 ;  /* 0x0000000400027202 */ /* 0x000fe20000000f00 */
[----:B------:R-:W-:Y:S01]  /*0390*/  IMAD.WIDE.U32 R6, R35, R12, c[0x0][0x1c8] ;  /* 0x0000720023067625 */ /* 0x000fe200078e000c */
[----:B------:R-:W-:-:S03]  /*03a0*/  IADD3 R9, R9, R13, RZ ;  /* 0x0000000d09097210 */ /* 0x000fc60007ffe0ff */
[----:B------:R-:W2:Y:S01]  /*03b0*/  LDG.E R34, [R2.64+0x4] ;  /* 0x0000040602227981 */ /* 0x000ea2000c1e1900 */
[----:B------:R-:W-:-:S03]  /*03c0*/  IADD3 R7, R7, R11, RZ ;  /* 0x0000000b07077210 */ /* 0x000fc60007ffe0ff */
[----:B------:R-:W3:Y:S04]  /*03d0*/  LDG.E R33, [R8.64+0x8] ;  /* 0x0000080608217981 */ /* 0x000ee8000c1e1900 */
[----:B------:R-:W4:Y:S04]  /*03e0*/  LDG.E R32, [R2.64+0x8] ;  /* 0x0000080602207981 */ /* 0x000f28000c1e1900 */
[----:B------:R-:W5:Y:S04]  /*03f0*/  LDG.E R31, [R8.64+0x4] ;  /* 0x00000406081f7981 */ /* 0x000f68000c1e1900 */
[----:B------:R0:W5:Y:S04]  /*0400*/  LDG.E R4, [R6.64+0x8] ;  /* 0x0000080606047981 */ /* 0x000168000c1e1900 */
[----:B------:R0:W5:Y:S04]  /*0410*/  LDG.E R30, [R6.64+0x4] ;  /* 0x00000406061e7981 */ /* 0x000168000c1e1900 */
[----:B------:R0:W5:Y:S04]  /*0420*/  LDG.E R29, [R6.64] ;  /* 0x00000006061d7981 */ /* 0x000168000c1e1900 */
[----:B------:R1:W5:Y:S04]  /*0430*/  LDG.E R28, [R2.64] ;  /* 0x00000006021c7981 */ /* 0x000368000c1e1900 */
[----:B------:R-:W5:Y:S01]  /*0440*/  LDG.E R26, [R8.64] ;  /* 0x00000006081a7981 */ /* 0x000f62000c1e1900 */
[----:B------:R-:W-:Y:S01]  /*0450*/  UMOV UR4, URZ ;  /* 0x0000003f00047c82 */ /* 0x000fe20008000000 */
[----:B0-----:R-:W-:-:S02]  /*0460*/  MOV R6, 0x3e2aaaab ;  /* 0x3e2aaaab00067802 */ /* 0x001fc40000000f00 */
[----:B------:R-:W-:Y:S01]  /*0470*/  MOV R22, 0x40c00000 ;  /* 0x40c0000000167802 */ /* 0x000fe20000000f00 */
[----:B--2---:R-:W-:Y:S01]  /*0480*/  FADD R10, R34, -c[0x0][0x184] ;  /* 0x80006100220a7621 */ /* 0x004fe20000000000 */
[----:B---3--:R-:W-:Y:S01]  /*0490*/  FADD R15, R33, -c[0x0][0x188] ;  /* 0x80006200210f7621 */ /* 0x008fe20000000000 */
[----:B----4-:R-:W-:-:S03]  /*04a0*/  FADD R5, R32, -c[0x0][0x188] ;  /* 0x8000620020057621 */ /* 0x010fc60000000000 */
[----:B------:R-:W-:Y:S01]  /*04b0*/  FMUL R0, R10, R15 ;  /* 0x0000000f0a007220 */ /* 0x000fe20000400000 */
[----:B-----5:R-:W-:Y:S01]  /*04c0*/  FADD R13, R31, -c[0x0][0x184] ;  /* 0x800061001f0d7621 */ /* 0x020fe20000000000 */
[----:B------:R-:W-:-:S03]  /*04d0*/  FADD R24, R4, -c[0x0][0x188] ;  /* 0x8000620004187621 */ /* 0x000fc60000000000 */
[-C--:B------:R-:W-:Y:S01]  /*04e0*/  FFMA R17, R5, R13.reuse, -R0 ;  /* 0x0000000d05117223 */ /* 0x080fe20000000800 */
[----:B------:R-:W-:Y:S01]  /*04f0*/  FADD R11, R30, -c[0x0][0x184] ;  /* 0x800061001e0b7621 */ /* 0x000fe20000000000 */
[----:B------:R-:W-:Y:S01]  /*0500*/  FMUL R0, R24, R13 ;  /* 0x0000000d18007220 */ /* 0x000fe20000400000 */
[----:B-1----:R-:W-:Y:S02]  /*0510*/  FADD R2, R29, -c[0x0][0x180] ;  /* 0x800060001d027621 */ /* 0x002fe40000000000 */
[----:B------:R-:W-:Y:S01]  /*0520*/  FMUL R3, R5, R11 ;  /* 0x0000000b05037220 */ /* 0x000fe20000400000 */
[----:B------:R-:W-:Y:S01]  /*0530*/  FFMA R11, R11, R15, -R0 ;  /* 0x0000000f0b0b7223 */ /* 0x000fe20000000800 */
[----:B------:R-:W-:Y:S01]  /*0540*/  FMUL R0, R2, R17 ;  /* 0x0000001102007220 */ /* 0x000fe20000400000 */
[----:B------:R-:W-:Y:S01]  /*0550*/  MOV R2, c[0x0][0x0] ;  /* 0x0000000000027a02 */ /* 0x000fe20000000f00 */
[----:B------:R-:W-:Y:S01]  /*0560*/  FADD R5, R28, -c[0x0][0x180] ;  /* 0x800060001c057621 */ /* 0x000fe20000000000 */
[----:B------:R-:W-:-:S03]  /*0570*/  FFMA R10, R10, R24, -R3 ;  /* 0x000000180a0a7223 */ /* 0x000fc60000000803 */
[----:B------:R-:W-:Y:S01]  /*0580*/  IMAD.WIDE.U32 R2, R2, c[0x0][0xc], RZ ;  /* 0x0000030002027a25 */ /* 0x000fe200078e00ff */
[----:B------:R-:W-:Y:S01]  /*0590*/  FFMA R0, R5, R11, R0 ;  /* 0x0000000b05007223 */ /* 0x000fe20000000000 */
[----:B------:R-:W-:-:S03]  /*05a0*/  FADD R7, R26, -c[0x0][0x180] ;  /* 0x800060001a077621 */ /* 0x000fc60000000000 */
[----:B------:R-:W-:Y:S02]  /*05b0*/  IADD3 R40, P0, R40, R2, RZ ;  /* 0x0000000228287210 */ /* 0x000fe40007f1e0ff */
[----:B------:R-:W-:Y:S01]  /*05c0*/  IADD3 R2, R3, UR4, RZ ;  /* 0x0000000403027c10 */ /* 0x000fe2000fffe0ff */
[----:B------:R-:W-:Y:S01]  /*05d0*/  FFMA R3, R7, R10, R0 ;  /* 0x0000000a07037223 */ /* 0x000fe20000000000 */
[----:B------:R-:W-:-:S03]  /*05e0*/  FFMA R5, R6, -R22, 1 ;  /* 0x3f80000006057423 */ /* 0x000fc60000000816 */
[----:B------:R-:W0:Y:S01]  /*05f0*/  FCHK P1, R3, 6 ;  /* 0x40c0000003007902 */ /* 0x000e220000020000 */
[----:B------:R-:W-:Y:S01]  /*0600*/  FFMA R0, R5, R6, 0.16666667163372039795 ;  /* 0x3e2aaaab05007423 */ /* 0x000fe20000000006 */
[----:B------:R-:W-:-:S03]  /*0610*/  IADD3.X R39, R39, R2, RZ, P0, !PT ;  /* 0x0000000227277210 */ /* 0x000fc600007fe4ff */
[----:B------:R-:W-:Y:S01]  /*0620*/  FFMA R5, R3, R0, RZ ;  /* 0x0000000003057223 */ /* 0x000fe200000000ff */
[----:B------:R-:W-:Y:S01]  /*0630*/  ISETP.GE.U32.AND P0, PT, R40, c[0x0][0x178], PT ;  /* 0x00005e0028007a0c */ /* 0x000fe20003f06070 */
[----:B------:R-:W-:Y:S01]  /*0640*/  YIELD ;  /* 0x0000000000007946 */ /* 0x000fe20003800000 */
[----:B------:R-:W-:Y:S01]  /*0650*/  BSSY B0, `(.L_x_150) ;  /* 0x0000008000007945 */ /* 0x000fe20003800000 */
[----:B------:R-:W-:Y:S01]  /*0660*/  FFMA R2, R5, -6, R3 ;  /* 0xc0c0000005027823 */ /* 0x000fe20000000003 */
[----:B------:R-:W-:-:S03]  /*0670*/  ISETP.GE.U32.AND.EX P0, PT, R39, c[0x0][0x17c], PT, P0 ;  /* 0x00005f0027007a0c */ /* 0x000fc60003f06100 */
[----:B------:R-:W-:Y:S01]  /*0680*/  FFMA R5, R0, R2, R5 ;  /* 0x0000000200057223 */ /* 0x000fe20000000005 */
[----:B0-----:R-:W-:Y:S05]  /*0690*/  @!P1 BRA `(.L_x_151) ;  /* 0x0000003000009947 */ /* 0x001fea0003800000 */
[----:B------:R-:W-:-:S04]  /*06a0*/  MOV R2, 0x6c0 ;  /* 0x000006c000027802 */ /* 0x000fc80000000f00 */
[----:B------:R-:W-:Y:S05]  /*06b0*/  CALL.REL.NOINC `($__internal_5_$__cuda_sm3x_div_rn_noftz_f32_slowpath) ;  /* 0x000022f000007944 */ /* 0x000fea0003c00000 */
[----:B0-----:R-:W-:Y:S02]  /*06c0*/  MOV R5, R0 ;  /* 0x0000000000057202 */ /* 0x001fe40000000f00 */
.L_x_151:
[----:B------:R-:W-:Y:S05]  /*06d0*/  BSYNC B0 ;  /* 0x0000000000007941 */ /* 0x000fea0003800000 */
.L_x_150:
[----:B------:R-:W-:Y:S01]  /*06e0*/  FADD R0, R28, c[0x0][0x180] ;  /* 0x000060001c007621 */ /* 0x000fe20000000000 */
[----:B------:R-:W-:Y:S01]  /*06f0*/  FADD R9, R34, c[0x0][0x184] ;  /* 0x0000610022097621 */ /* 0x000fe20000000000 */
[----:B------:R-:W-:Y:S01]  /*0700*/  MOV R8, 0x3e800000 ;  /* 0x3e80000000087802 */ /* 0x000fe20000000f00 */
[----:B------:R-:W-:Y:S01]  /*0710*/  FADD R11, R32, c[0x0][0x188] ;  /* 0x00006200200b7621 */ /* 0x000fe20000000000 */
[----:B------:R-:W-:Y:S01]  /*0720*/  FADD R13, R29, R0 ;  /* 0x000000001d0d7221 */ /* 0x000fe20000000000 */
[----:B------:R-:W-:Y:S01]  /*0730*/  FADD R0, R30, R9 ;  /* 0x000000091e007221 */ /* 0x000fe20000000000 */
[----:B------:R-:W-:Y:S01]  /*0740*/  FMUL R7, R38, R5 ;  /* 0x0000000526077220 */ /* 0x000fe20000400000 */
[----:B------:R-:W-:Y:S01]  /*0750*/  MOV R2, c[0x0][0x200] ;  /* 0x0000800000027a02 */ /* 0x000fe20000000f00 */
[----:B------:R-:W-:Y:S01]  /*0760*/  FADD R13, R26, R13 ;  /* 0x0000000d1a0d7221 */ /* 0x000fe20000000000 */
[----:B------:R-:W-:Y:S01]  /*0770*/  FADD R9, R31, R0 ;  /* 0x000000001f097221 */ /* 0x000fe20000000000 */
[----:B------:R-:W-:Y:S01]  /*0780*/  MOV R3, c[0x0][0x204] ;  /* 0x0000810000037a02 */ /* 0x000fe20000000f00 */
[----:B------:R-:W-:Y:S01]  /*0790*/  FADD R6, R4, R11 ;  /* 0x0000000b04067221 */ /* 0x000fe20000000000 */
[-C--:B------:R-:W-:Y:S01]  /*07a0*/  FFMA R43, R13, R8.reuse, -c[0x0][0x180] ;  /* 0x800060000d2b7623 */ /* 0x080fe20000000008 */
[CC--:B------:R-:W-:Y:S01]  /*07b0*/  FFMA R42, R9.reuse, R8.reuse, -c[0x0][0x184] ;  /* 0x80006100092a7623 */ /* 0x0c0fe20000000008 */
[C---:B------:R-:W-:Y:S01]  /*07c0*/  FFMA R27, R9.reuse, -0.25, R34 ;  /* 0xbe800000091b7823 */ /* 0x040fe20000000022 */
[----:B------:R-:W-:Y:S01]  /*07d0*/  FFMA R25, R9, -0.25, R30 ;  /* 0xbe80000009197823 */ /* 0x000fe2000000001e */
[C---:B------:R-:W-:Y:S01]  /*07e0*/  FFMA R16, R13.reuse, -0.25, R28 ;  /* 0xbe8000000d107823 */ /* 0x040fe2000000001c */
[C---:B------:R-:W-:Y:S01]  /*07f0*/  FFMA R14, R13.reuse, -0.25, R29 ;  /* 0xbe8000000d0e7823 */ /* 0x040fe2000000001d */
[C---:B------:R-:W-:Y:S01]  /*0800*/  FFMA R12, R13.reuse, -0.25, R26 ;  /* 0xbe8000000d0c7823 */ /* 0x040fe2000000001a */
[----:B------:R0:W-:Y:S01]  /*0810*/  RED.E.ADD.F32.FTZ.RN.STRONG.GPU [R2.64], R7 ;  /* 0x000000070200798e */ /* 0x0001e2000c10e786 */
[-C--:B------:R-:W-:Y:S01]  /*0820*/  FFMA R0, R13, -R8.reuse, c[0x0][0x180] ;  /* 0x000060000d007623 */ /* 0x080fe20000000808 */
[--C-:B------:R-:W-:Y:S01]  /*0830*/  FFMA R27, R27, 0.44721359014511108398, R42.reuse ;  /* 0x3ee4f92e1b1b7823 */ /* 0x100fe2000000002a */
[----:B------:R-:W-:Y:S01]  /*0840*/  FFMA R25, R25, 0.44721359014511108398, R42 ;  /* 0x3ee4f92e19197823 */ /* 0x000fe2000000002a */
[--C-:B------:R-:W-:Y:S01]  /*0850*/  FFMA R16, R16, 0.44721359014511108398, R43.reuse ;  /* 0x3ee4f92e10107823 */ /* 0x100fe2000000002b */
[--C-:B------:R-:W-:Y:S01]  /*0860*/  FFMA R14, R14, 0.44721359014511108398, R43.reuse ;  /* 0x3ee4f92e0e0e7823 */ /* 0x100fe2000000002b */
[--C-:B------:R-:W-:Y:S01]  /*0870*/  FFMA R12, R12, 0.44721359014511108398, R43.reuse ;  /* 0x3ee4f92e0c0c7823 */ /* 0x100fe2000000002b */
[----:B------:R-:W-:Y:S01]  /*0880*/  FFMA R43, R0, 0.44721359014511108398, R43 ;  /* 0x3ee4f92e002b7823 */ /* 0x000fe2000000002b */
[C---:B------:R-:W-:Y:S01]  /*0890*/  FFMA R23, R9.reuse, -0.25, R31 ;  /* 0xbe80000009177823 */ /* 0x040fe2000000001f */
[----:B------:R-:W-:Y:S01]  /*08a0*/  FFMA R9, R9, -R8, c[0x0][0x184] ;  /* 0x0000610009097623 */ /* 0x000fe20000000808 */
[----:B------:R-:W-:Y:S01]  /*08b0*/  FMUL R13, R25, R25 ;  /* 0x00000019190d7220 */ /* 0x000fe20000400000 */
[----:B0-----:R-:W-:Y:S01]  /*08c0*/  FADD R3, R33, R6 ;  /* 0x0000000621037221 */ /* 0x001fe20000000000 */
[----:B------:R-:W-:-:S02]  /*08d0*/  FMUL R7, R27, R27 ;  /* 0x0000001b1b077220 */ /* 0x000fc40000400000 */
[----:B------:R-:W-:Y:S01]  /*08e0*/  FFMA R15, R14, R14, R13 ;  /* 0x0000000e0e0f7223 */ /* 0x000fe2000000000d */
[----:B------:R-:W-:Y:S01]  /*08f0*/  FFMA R23, R23, 0.44721359014511108398, R42 ;  /* 0x3ee4f92e17177823 */ /* 0x000fe2000000002a */
[CC--:B------:R-:W-:Y:S01]  /*0900*/  FFMA R41, R3.reuse, R8.reuse, -c[0x0][0x188] ;  /* 0x8000620003297623 */ /* 0x0c0fe20000000008 */
[C---:B------:R-:W-:Y:S01]  /*0910*/  FFMA R0, R3.reuse, -R8, c[0x0][0x188] ;  /* 0x0000620003007623 */ /* 0x040fe20000000808 */
[C---:B------:R-:W-:Y:S01]  /*0920*/  FFMA R10, R3.reuse, -0.25, R4 ;  /* 0xbe800000030a7823 */ /* 0x040fe20000000004 */
[C---:B------:R-:W-:Y:S01]  /*0930*/  FFMA R8, R3.reuse, -0.25, R32 ;  /* 0xbe80000003087823 */ /* 0x040fe20000000020 */
[----:B------:R-:W-:Y:S01]  /*0940*/  FFMA R11, R16, R16, R7 ;  /* 0x00000010100b7223 */ /* 0x000fe20000000007 */
[----:B------:R-:W-:Y:S01]  /*0950*/  FFMA R6, R3, -0.25, R33 ;  /* 0xbe80000003067823 */ /* 0x000fe20000000021 */
[--C-:B------:R-:W-:Y:S01]  /*0960*/  FFMA R10, R10, 0.44721359014511108398, R41.reuse ;  /* 0x3ee4f92e0a0a7823 */ /* 0x100fe20000000029 */
[--C-:B------:R-:W-:Y:S01]  /*0970*/  FFMA R8, R8, 0.44721359014511108398, R41.reuse ;  /* 0x3ee4f92e08087823 */ /* 0x100fe20000000029 */
[----:B------:R-:W-:Y:S01]  /*0980*/  FMUL R17, R23, R23 ;  /* 0x0000001717117220 */ /* 0x000fe20000400000 */
[----:B------:R-:W-:Y:S01]  /*0990*/  FFMA R6, R6, 0.44721359014511108398, R41 ;  /* 0x3ee4f92e06067823 */ /* 0x000fe20000000029 */
[----:B------:R-:W-:Y:S01]  /*09a0*/  FFMA R15, R10, R10, R15 ;  /* 0x0000000a0a0f7223 */ /* 0x000fe2000000000f */
[----:B------:R-:W-:Y:S01]  /*09b0*/  FFMA R11, R8, R8, R11 ;  /* 0x00000008080b7223 */ /* 0x000fe2000000000b */
[----:B------:R-:W-:Y:S01]  /*09c0*/  FFMA R41, R0, 0.44721359014511108398, R41 ;  /* 0x3ee4f92e00297823 */ /* 0x000fe20000000029 */
[----:B------:R-:W-:Y:S01]  /*09d0*/  FFMA R42, R9, 0.44721359014511108398, R42 ;  /* 0x3ee4f92e092a7823 */ /* 0x000fe2000000002a */
[----:B------:R-:W-:Y:S01]  /*09e0*/  FADD R4, -R13, R15 ;  /* 0x0000000f0d047221 */ /* 0x000fe20000000100 */
[--C-:B------:R-:W-:Y:S01]  /*09f0*/  FADD R7, -R7, R11.reuse ;  /* 0x0000000b07077221 */ /* 0x100fe20000000100 */
[----:B------:R-:W-:Y:S01]  /*0a00*/  FFMA R2, -R16, R16, R11 ;  /* 0x0000001010027223 */ /* 0x000fe2000000010b */
[----:B------:R-:W-:Y:S01]  /*0a10*/  FFMA R3, -R14, R14, R15 ;  /* 0x0000000e0e037223 */ /* 0x000fe2000000010f */
[----:B------:R-:W-:Y:S01]  /*0a20*/  FFMA R9, R12, R12, R17 ;  /* 0x0000000c0c097223 */ /* 0x000fe20000000011 */
[----:B------:R-:W-:Y:S01]  /*0a30*/  FADD R0, R7, R4 ;  /* 0x0000000407007221 */ /* 0x000fe20000000000 */
[----:B------:R-:W-:Y:S01]  /*0a40*/  FFMA R4, -R10, R10, R15 ;  /* 0x0000000a0a047223 */ /* 0x000fe2000000010f */
[----:B------:R-:W-:Y:S01]  /*0a50*/  FADD R2, R2, R3 ;  /* 0x0000000302027221 */ /* 0x000fe20000000000 */
[----:B------:R-:W-:Y:S01]  /*0a60*/  FFMA R3, -R8, R8, R11 ;  /* 0x0000000808037223 */ /* 0x000fe2000000010b */
[----:B------:R-:W-:Y:S01]  /*0a70*/  FMUL R11, RZ, R11 ;  /* 0x0000000bff0b7220 */ /* 0x000fe20000400000 */
[----:B------:R-:W-:Y:S01]  /*0a80*/  FMUL R15, RZ, R15 ;  /* 0x0000000fff0f7220 */ /* 0x000fe20000400000 */
[----:B------:R-:W-:Y:S01]  /*0a90*/  FFMA R9, R6, R6, R9 ;  /* 0x0000000606097223 */ /* 0x000fe20000000009 */
[----:B------:R-:W-:Y:S01]  /*0aa0*/  FADD R3, R3, R4 ;  /* 0x0000000403037221 */ /* 0x000fe20000000000 */
[----:B------:R-:W-:Y:S01]  /*0ab0*/  FFMA R7, -R16, R8, R11 ;  /* 0x0000000810077223 */ /* 0x000fe2000000010b */
[----:B------:R-:W-:Y:S01]  /*0ac0*/  FFMA R20, -R14, R10, R15 ;  /* 0x0000000a0e147223 */ /* 0x000fe2000000010f */
[--C-:B------:R-:W-:Y:S01]  /*0ad0*/  FFMA R4, -R16, R27, R11.reuse ;  /* 0x0000001b10047223 */ /* 0x100fe2000000010b */
[----:B------:R-:W-:Y:S01]  /*0ae0*/  FFMA R11, -R27, R8, R11 ;  /* 0x000000081b0b7223 */ /* 0x000fe2000000010b */
[--C-:B------:R-:W-:Y:S01]  /*0af0*/  FFMA R44, -R25, R10, R15.reuse ;  /* 0x0000000a192c7223 */ /* 0x100fe2000000010f */
[----:B------:R-:W-:Y:S01]  /*0b00*/  FADD R7, R7, R20 ;  /* 0x0000001407077221 */ /* 0x000fe20000000000 */
[----:B------:R-:W-:Y:S01]  /*0b10*/  FFMA R13, -R14, R25, R15 ;  /* 0x000000190e0d7223 */ /* 0x000fe2000000010f */
[----:B------:R-:W-:Y:S01]  /*0b20*/  FMUL R20, R42, R42 ;  /* 0x0000002a2a147220 */ /* 0x000fe20000400000 */
[----:B------:R-:W-:Y:S01]  /*0b30*/  FADD R11, R11, R44 ;  /* 0x0000002c0b0b7221 */ /* 0x000fe20000000000 */
[----:B------:R-:W-:Y:S01]  /*0b40*/  FFMA R15, -R12, R12, R9 ;  /* 0x0000000c0c0f7223 */ /* 0x000fe20000000109 */
[----:B------:R-:W-:Y:S01]  /*0b50*/  FADD R4, R4, R13 ;  /* 0x0000000d04047221 */ /* 0x000fe20000000000 */
[----:B------:R-:W-:Y:S01]  /*0b60*/  FFMA R44, R43, R43, R20 ;  /* 0x0000002b2b2c7223 */ /* 0x000fe20000000014 */
[----:B------:R-:W-:Y:S01]  /*0b70*/  FMUL R13, RZ, R9 ;  /* 0x00000009ff0d7220 */ /* 0x000fe20000400000 */
[--C-:B------:R-:W-:Y:S01]  /*0b80*/  FADD R17, -R17, R9.reuse ;  /* 0x0000000911117221 */ /* 0x100fe20000000100 */
[-C--:B------:R-:W-:Y:S01]  /*0b90*/  FFMA R48, -R6, R6.reuse, R9 ;  /* 0x0000000606307223 */ /* 0x080fe20000000109 */
[----:B------:R-:W-:Y:S01]  /*0ba0*/  FFMA R44, R41, R41, R44 ;  /* 0x00000029292c7223 */ /* 0x000fe2000000002c */
[----:B------:R-:W-:Y:S01]  /*0bb0*/  FFMA R9, -R12, R23, R13 ;  /* 0x000000170c097223 */ /* 0x000fe2000000010d */
[----:B------:R-:W-:Y:S01]  /*0bc0*/  FADD R2, R2, R15 ;  /* 0x0000000f02027221 */ /* 0x000fe20000000000 */
[----:B------:R-:W-:Y:S01]  /*0bd0*/  FFMA R46, -R12, R6, R13 ;  /* 0x000000060c2e7223 */ /* 0x000fe2000000010d */
[----:B------:R-:W-:Y:S01]  /*0be0*/  FMUL R15, RZ, R44 ;  /* 0x0000002cff0f7220 */ /* 0x000fe20000400000 */
[----:B------:R-:W-:Y:S01]  /*0bf0*/  FADD R9, R4, R9 ;  /* 0x0000000904097221 */ /* 0x000fe20000000000 */
[----:B------:R-:W-:Y:S01]  /*0c00*/  FADD R45, R3, R48 ;  /* 0x00000030032d7221 */ /* 0x000fe20000000000 */
[----:B------:R-:W-:Y:S01]  /*0c10*/  FFMA R4, -R23, R6, R13 ;  /* 0x0000000617047223 */ /* 0x000fe2000000010d */
[--C-:B------:R-:W-:Y:S01]  /*0c20*/  FADD R13, -R20, R44.reuse ;  /* 0x0000002c140d7221 */ /* 0x100fe20000000100 */
[C---:B------:R-:W-:Y:S01]  /*0c30*/  FFMA R3, -R43.reuse, R43, R44 ;  /* 0x0000002b2b037223 */ /* 0x040fe2000000012c */
[----:B------:R-:W-:Y:S01]  /*0c40*/  FFMA R20, -R43, R42, R15 ;  /* 0x0000002a2b147223 */ /* 0x000fe2000000010f */
[----:B------:R-:W-:Y:S01]  /*0c50*/  FADD R0, R0, R17 ;  /* 0x0000001100007221 */ /* 0x000fe20000000000 */
[----:B------:R-:W-:Y:S01]  /*0c60*/  FADD R7, R7, R46 ;  /* 0x0000002e07077221 */ /* 0x000fe20000000000 */
[----:B------:R-:W-:Y:S01]  /*0c70*/  FADD R3, R2, R3 ;  /* 0x0000000302037221 */ /* 0x000fe20000000000 */
[----:B------:R-:W-:Y:S01]  /*0c80*/  FADD R2, R9, R20 ;  /* 0x0000001409027221 */ /* 0x000fe20000000000 */
[-C--:B------:R-:W-:Y:S01]  /*0c90*/  FFMA R20, -R43, R41.reuse, R15 ;  /* 0x000000292b147223 */ /* 0x080fe2000000010f */
[----:B------:R-:W-:Y:S01]  /*0ca0*/  FADD R48, R0, R13 ;  /* 0x0000000d00307221 */ /* 0x000fe20000000000 */
[----:B------:R-:W-:Y:S01]  /*0cb0*/  FMUL R0, R5, c[0x0][0x18c] ;  /* 0x0000630005007a20 */ /* 0x000fe20000400000 */
[-C--:B------:R-:W-:Y:S01]  /*0cc0*/  FFMA R46, -R41, R41.reuse, R44 ;  /* 0x00000029292e7223 */ /* 0x080fe2000000012c */
[----:B------:R-:W-:Y:S01]  /*0cd0*/  FADD R4, R11, R4 ;  /* 0x000000040b047221 */ /* 0x000fe20000000000 */
[----:B------:R-:W-:Y:S01]  /*0ce0*/  FFMA R15, -R42, R41, R15 ;  /* 0x000000292a0f7223 */ /* 0x000fe2000000010f */
[----:B------:R-:W-:Y:S01]  /*0cf0*/  ISETP.NE.U32.AND P1, PT, RZ, c[0x0][0x398], PT ;  /* 0x0000e600ff007a0c */ /* 0x000fe20003f25070 */
[----:B------:R-:W-:Y:S01]  /*0d00*/  FADD R44, R7, R20 ;  /* 0x00000014072c7221 */ /* 0x000fe20000000000 */
[-C--:B------:R-:W-:Y:S01]  /*0d10*/  FMUL R5, R3, R0.reuse ;  /* 0x0000000003057220 */ /* 0x080fe20000400000 */
[----:B------:R-:W-:Y:S01]  /*0d20*/  FADD R45, R45, R46 ;  /* 0x0000002e2d2d7221 */ /* 0x000fe20000000000 */
[----:B------:R-:W-:Y:S01]  /*0d30*/  FADD R46, R4, R15 ;  /* 0x0000000f042e7221 */ /* 0x000fe20000000000 */
[-C--:B------:R-:W-:Y:S01]  /*0d40*/  FMUL R7, R2, R0.reuse ;  /* 0x0000000002077220 */ /* 0x080fe20000400000 */
[----:B------:R-:W-:Y:S01]  /*0d50*/  ISETP.NE.AND.EX P1, PT, RZ, c[0x0][0x39c], PT, P1 ;  /* 0x0000e700ff007a0c */ /* 0x000fe20003f25310 */
[-C--:B------:R-:W-:Y:S01]  /*0d60*/  FMUL R9, R44, R0.reuse ;  /* 0x000000002c097220 */ /* 0x080fe20000400000 */
[-C--:B------:R-:W-:Y:S01]  /*0d70*/  FMUL R11, R48, R0.reuse ;  /* 0x00000000300b7220 */ /* 0x080fe20000400000 */
[----:B------:R0:W-:Y:S01]  /*0d80*/  RED.E.ADD.F32.FTZ.RN.STRONG.GPU [R18.64+-0x4], R5 ;  /* 0xfffffc051200798e */ /* 0x0001e2000c10e786 */
[-C--:B------:R-:W-:Y:S01]  /*0d90*/  FMUL R13, R46, R0.reuse ;  /* 0x000000002e0d7220 */ /* 0x080fe20000400000 */
[----:B------:R-:W-:-:S02]  /*0da0*/  FMUL R15, R45, R0 ;  /* 0x000000002d0f7220 */ /* 0x000fc40000400000 */
[----:B------:R0:W-:Y:S04]  /*0db0*/  RED.E.ADD.F32.FTZ.RN.STRONG.GPU [R18.64], R7 ;  /* 0x000000071200798e */ /* 0x0001e8000c10e786 */
[----:B------:R0:W-:Y:S04]  /*0dc0*/  RED.E.ADD.F32.FTZ.RN.STRONG.GPU [R18.64+0x4], R9 ;  /* 0x000004091200798e */ /* 0x0001e8000c10e786 */
[----:B------:R0:W-:Y:S04]  /*0dd0*/  RED.E.ADD.F32.FTZ.RN.STRONG.GPU [R18.64+0x8], R7 ;  /* 0x000008071200798e */ /* 0x0001e8000c10e786 */
[----:B------:R0:W-:Y:S04]  /*0de0*/  RED.E.ADD.F32.FTZ.RN.STRONG.GPU [R18.64+0xc], R11 ;  /* 0x00000c0b1200798e */ /* 0x0001e8000c10e786 */
[----:B------:R0:W-:Y:S04]  /*0df0*/  RED.E.ADD.F32.FTZ.RN.STRONG.GPU [R18.64+0x10], R13 ;  /* 0x0000100d1200798e */ /* 0x0001e8000c10e786 */
[----:B------:R0:W-:Y:S04]  /*0e00*/  RED.E.ADD.F32.FTZ.RN.STRONG.GPU [R18.64+0x14], R9 ;  /* 0x000014091200798e */ /* 0x0001e8000c10e786 */
[----:B------:R0:W-:Y:S04]  /*0e10*/  RED.E.ADD.F32.FTZ.RN.STRONG.GPU [R18.64+0x18], R13 ;  /* 0x0000180d1200798e */ /* 0x0001e8000c10e786 */
[----:B------:R0:W-:Y:S01]  /*0e20*/  RED.E.ADD.F32.FTZ.RN.STRONG.GPU [R18.64+0x1c], R15 ;  /* 0x00001c0f1200798e */ /* 0x0001e2000c10e786 */
[----:B------:R-:W-:Y:S05]  /*0e30*/  @!P1 BRA `(.L_x_152) ;  /* 0x0000005000009947 */ /* 0x000fea0003800000 */
[----:B------:R-:W-:Y:S02]  /*0e40*/  MOV R4, c[0x0][0x398] ;  /* 0x0000e60000047a02 */ /* 0x000fe40000000f00 */
[----:B0-----:R-:W-:-:S05]  /*0e50*/  MOV R5, c[0x0][0x39c] ;  /* 0x0000e70000057a02 */ /* 0x001fca0000000f00 */
[----:B------:R-:W2:Y:S02]  /*0e60*/  LDG.E R4, [R4.64] ;  /* 0x0000000604047981 */ /* 0x000ea4000c1e1900 */
[----:B--2---:R-:W-:Y:S01]  /*0e70*/  FADD R47, RZ, R4 ;  /* 0x00000004ff2f7221 */ /* 0x004fe20000000000 */
[----:B------:R-:W-:Y:S05]  /*0e80*/  BRA `(.L_x_153) ;  /* 0x0000008000007947 */ /* 0x000fea0003800000 */
.L_x_152:
[----:B------:R-:W-:Y:S02]  /*0e90*/  ISETP.NE.U32.AND P1, PT, RZ, c[0x0][0x278], PT ;  /* 0x00009e00ff007a0c */ /* 0x000fe40003f25070 */
[----:B------:R-:W-:Y:S02]  /*0ea0*/  MOV R47, RZ ;  /* 0x000000ff002f7202 */ /* 0x000fe40000000f00 */
[----:B------:R-:W-:-:S13]  /*0eb0*/  ISETP.NE.AND.EX P1, PT, RZ, c[0x0][0x27c], PT, P1 ;  /* 0x00009f00ff007a0c */ /* 0x000fda0003f25310 */
[----:B------:R-:W-:Y:S05]  /*0ec0*/  @!P1 BRA `(.L_x_153) ;  /* 0x0000004000009947 */ /* 0x000fea0003800000 */
[----:B------:R-:W-:Y:S02]  /*0ed0*/  MOV R4, c[0x0][0x278] ;  /* 0x00009e0000047a02 */ /* 0x000fe40000000f00 */
[----:B0-----:R-:W-:-:S05]  /*0ee0*/  MOV R5, c[0x0][0x27c] ;  /* 0x00009f0000057a02 */ /* 0x001fca0000000f00 */
[----:B------:R-:W2:Y:S02]  /*0ef0*/  LDG.E R4, [R4.64] ;  /* 0x0000000604047981 */ /* 0x000ea4000c1e1900 */
[----:B--2---:R-:W-:Y:S02]  /*0f00*/  FADD R47, RZ, R4 ;  /* 0x00000004ff2f7221 */ /* 0x004fe40000000000 */
.L_x_153:
[----:B------:R-:W-:-:S04]  /*0f10*/  ISETP.NE.U32.AND P1, PT, RZ, c[0x0][0x360], PT ;  /* 0x0000d800ff007a0c */ /* 0x000fc80003f25070 */
[----:B------:R-:W-:-:S13]  /*0f20*/  ISETP.NE.AND.EX P1, PT, RZ, c[0x0][0x364], PT, P1 ;  /* 0x0000d900ff007a0c */ /* 0x000fda0003f25310 */
[----:B------:R-:W-:Y:S05]  /*0f30*/  @!P1 BRA `(.L_x_154) ;  /* 0x0000015000009947 */ /* 0x000fea0003800000 */
[----:B------:R-:W-:Y:S02]  /*0f40*/  MOV R20, c[0x0][0x360] ;  /* 0x0000d80000147a02 */ /* 0x000fe40000000f00 */
[----:B------:R-:W-:-:S05]  /*0f50*/  MOV R21, c[0x0][0x364] ;  /* 0x0000d90000157a02 */ /* 0x000fca0000000f00 */
[----:B------:R-:W2:Y:S04]  /*0f60*/  LDG.E R50, [R20.64] ;  /* 0x0000000614327981 */ /* 0x000ea8000c1e1900 */
[----:B------:R-:W3:Y:S04]  /*0f70*/  LDG.E R49, [R20.64+0x4] ;  /* 0x0000040614317981 */ /* 0x000ee8000c1e1900 */
[----:B------:R-:W4:Y:S04]  /*0f80*/  LDG.E R17, [R20.64+0x8] ;  /* 0x0000080614117981 */ /* 0x000f28000c1e1900 */
[----:B0-----:R-:W5:Y:S04]  /*0f90*/  LDG.E R15, [R20.64+0xc] ;  /* 0x00000c06140f7981 */ /* 0x001f68000c1e1900 */
        /* <DEDUP_REMOVED lines=15> */
.L_x_154:
[----:B------:R-:W-:-:S04]  /*1090*/  ISETP.NE.U32.AND P1, PT, RZ, c[0x0][0x240], PT ;  /* 0x00009000ff007a0c */ /* 0x000fc80003f25070 */
[----:B------:R-:W-:-:S13]  /*10a0*/  ISETP.NE.AND.EX P1, PT, RZ, c[0x0][0x244], PT, P1 ;  /* 0x00009100ff007a0c */ /* 0x000fda0003f25310 */
[----:B------:R-:W-:Y:S02]  /*10b0*/  @P1 MOV R4, c[0x0][0x240] ;  /* 0x0000900000041a02 */ /* 0x000fe40000000f00 */
[----:B0-----:R-:W-:-:S05]  /*10c0*/  @P1 MOV R5, c[0x0][0x244] ;  /* 0x0000910000051a02 */ /* 0x001fca0000000f00 */
[----:B------:R0:W2:Y:S04]  /*10d0*/  @P1 LDG.E R13, [R4.64+0x4] ;  /* 0x00000406040d1981 */ /* 0x0000a8000c1e1900 */
[----:B------:R0:W3:Y:S04]  /*10e0*/  @P1 LDG.E R9, [R4.64+0x10] ;  /* 0x0000100604091981 */ /* 0x0000e8000c1e1900 */
[----:B------:R0:W4:Y:S04]  /*10f0*/  @P1 LDG.E R17, [R4.64] ;  /* 0x0000000604111981 */ /* 0x000128000c1e1900 */
[----:B------:R0:W5:Y:S04]  /*1100*/  @P1 LDG.E R11, [R4.64+0x14] ;  /* 0x00001406040b1981 */ /* 0x000168000c1e1900 */
        /* <DEDUP_REMOVED lines=23> */
.L_x_155:
[----:B------:R-:W-:Y:S01]  /*1280*/  FFMA R3, R3, R50, RZ ;  /* 0x0000003203037223 */ /* 0x000fe200000000ff */
[----:B------:R-:W-:Y:S01]  /*1290*/  FFMA R20, R0, R15, RZ ;  /* 0x0000000f00147223 */ /* 0x000fe200000000ff */
[----:B------:R-:W-:-:S02]  /*12a0*/  ISETP.NE.U32.AND P1, PT, RZ, c[0x0][0x328], PT ;  /* 0x0000ca00ff007a0c */ /* 0x000fc40003f25070 */
[-C--:B------:R-:W-:Y:S01]  /*12b0*/  FFMA R3, R2, R49.reuse, R3 ;  /* 0x0000003102037223 */ /* 0x080fe20000000003 */
[----:B------:R-:W-:Y:S01]  /*12c0*/  FFMA R49, R0, R49, RZ ;  /* 0x0000003100317223 */ /* 0x000fe200000000ff */
[----:B------:R-:W-:Y:S02]  /*12d0*/  ISETP.NE.AND.EX P1, PT, RZ, c[0x0][0x32c], PT, P1 ;  /* 0x0000cb00ff007a0c */ /* 0x000fe40003f25310 */
[----:B------:R-:W-:-:S04]  /*12e0*/  FFMA R4, R44, R17, R3 ;  /* 0x000000112c047223 */ /* 0x000fc80000000003 */
[----:B------:R-:W-:Y:S01]  /*12f0*/  FFMA R3, R2, R15, R4 ;  /* 0x0000000f02037223 */ /* 0x000fe20000000004 */
[C---:B------:R-:W-:Y:S01]  /*1300*/  FFMA R2, R0.reuse, R50, RZ ;  /* 0x0000003200027223 */ /* 0x040fe200000000ff */
[----:B------:R-:W-:Y:S01]  /*1310*/  FFMA R4, R0, R17, RZ ;  /* 0x0000001100047223 */ /* 0x000fe200000000ff */
[----:B------:R-:W-:Y:S01]  /*1320*/  FADD R17, RZ, -R49 ;  /* 0x80000031ff117221 */ /* 0x000fe20000000000 */
[-C--:B------:R-:W-:Y:S01]  /*1330*/  FFMA R3, R48, R13.reuse, R3 ;  /* 0x0000000d30037223 */ /* 0x080fe20000000003 */
[----:B------:R-:W-:Y:S01]  /*1340*/  FFMA R13, R0, R13, RZ ;  /* 0x0000000d000d7223 */ /* 0x000fe200000000ff */
[----:B------:R-:W-:Y:S02]  /*1350*/  FADD R15, RZ, -R4 ;  /* 0x80000004ff0f7221 */ /* 0x000fe40000000000 */
[----:B------:R-:W-:-:S04]  /*1360*/  FFMA R3, R46, R9, R3 ;  /* 0x000000092e037223 */ /* 0x000fc80000000003 */
[----:B------:R-:W-:Y:S01]  /*1370*/  FFMA R21, R44, R11, R3 ;  /* 0x0000000b2c157223 */ /* 0x000fe20000000003 */
[----:B------:R-:W-:-:S03]  /*1380*/  FFMA R3, RZ, R49, R2 ;  /* 0x00000031ff037223 */ /* 0x000fc60000000002 */
[----:B------:R-:W-:Y:S01]  /*1390*/  FFMA R46, R46, R7, R21 ;  /* 0x000000072e2e7223 */ /* 0x000fe20000000015 */
[----:B------:R-:W-:Y:S01]  /*13a0*/  FFMA R3, RZ, R4, R3 ;  /* 0x00000004ff037223 */ /* 0x000fe20000000003 */
[C---:B------:R-:W-:Y:S01]  /*13b0*/  FFMA R21, R0.reuse, R9, RZ ;  /* 0x0000000900157223 */ /* 0x040fe200000000ff */
[C---:B------:R-:W-:Y:S01]  /*13c0*/  FFMA R9, R0.reuse, R11, RZ ;  /* 0x0000000b00097223 */ /* 0x040fe200000000ff */
[C---:B------:R-:W-:Y:S01]  /*13d0*/  FFMA R7, R0.reuse, R7, RZ ;  /* 0x0000000700077223 */ /* 0x040fe200000000ff */
[----:B------:R-:W-:Y:S01]  /*13e0*/  FFMA R44, RZ, R20, R3 ;  /* 0x00000014ff2c7223 */ /* 0x000fe20000000003 */
[-C--:B------:R-:W-:Y:S01]  /*13f0*/  FFMA R3, R0, R5.reuse, RZ ;  /* 0x0000000500037223 */ /* 0x080fe200000000ff */
[----:B------:R-:W-:Y:S01]  /*1400*/  FADD R11, RZ, -R2 ;  /* 0x80000002ff0b7221 */ /* 0x000fe20000000000 */
[----:B------:R-:W-:Y:S01]  /*1410*/  FADD R2, RZ, -R20 ;  /* 0x80000014ff027221 */ /* 0x000fe20000000000 */
[----:B------:R-:W-:Y:S01]  /*1420*/  FADD R0, R13, R44 ;  /* 0x0000002c0d007221 */ /* 0x000fe20000000000 */
[----:B------:R-:W-:Y:S01]  /*1430*/  FADD R4, RZ, -R7 ;  /* 0x80000007ff047221 */ /* 0x000fe20000000000 */
[----:B------:R-:W-:Y:S01]  /*1440*/  FFMA R45, R45, R5, R46 ;  /* 0x000000052d2d7223 */ /* 0x000fe2000000002e */
[C---:B------:R-:W-:Y:S01]  /*1450*/  FMUL R20, R42.reuse, R17 ;  /* 0x000000112a147220 */ /* 0x040fe20000400000 */
[----:B------:R-:W-:Y:S01]  /*1460*/  FFMA R0, RZ, R21, R0 ;  /* 0x00000015ff007223 */ /* 0x000fe20000000000 */
[C---:B------:R-:W-:Y:S01]  /*1470*/  FMUL R46, R42.reuse, R2 ;  /* 0x000000022a2e7220 */ /* 0x040fe20000400000 */
[----:B------:R-:W-:Y:S01]  /*1480*/  FADD R5, RZ, -R21 ;  /* 0x80000015ff057221 */ /* 0x000fe20000000000 */
[C---:B------:R-:W-:Y:S01]  /*1490*/  FMUL R44, R42.reuse, R4 ;  /* 0x000000042a2c7220 */ /* 0x040fe20000400000 */
[----:B------:R-:W-:Y:S01]  /*14a0*/  FFMA R0, RZ, R9, R0 ;  /* 0x00000009ff007223 */ /* 0x000fe20000000000 */
[----:B------:R-:W-:Y:S01]  /*14b0*/  FADD R9, RZ, -R9 ;  /* 0x80000009ff097221 */ /* 0x000fe20000000000 */
[CC--:B------:R-:W-:Y:S01]  /*14c0*/  FFMA R20, R43.reuse, R11.reuse, R20 ;  /* 0x0000000b2b147223 */ /* 0x0c0fe20000000014 */
[C---:B------:R-:W-:Y:S01]  /*14d0*/  FFMA R48, R43.reuse, R11, R46 ;  /* 0x0000000b2b307223 */ /* 0x040fe2000000002e */
[----:B------:R-:W-:Y:S01]  /*14e0*/  FMUL R46, R42, R5 ;  /* 0x000000052a2e7220 */ /* 0x000fe20000400000 */
[----:B------:R-:W-:Y:S01]  /*14f0*/  FFMA R44, R43, R9, R44 ;  /* 0x000000092b2c7223 */ /* 0x000fe2000000002c */
[----:B------:R-:W-:Y:S01]  /*1500*/  FADD R49, RZ, -R3 ;  /* 0x80000003ff317221 */ /* 0x000fe20000000000 */
[-C--:B------:R-:W-:Y:S01]  /*1510*/  FFMA R20, R41, R15.reuse, R20 ;  /* 0x0000000f29147223 */ /* 0x080fe20000000014 */
[----:B------:R-:W-:Y:S01]  /*1520*/  FFMA R46, R43, R15, R46 ;  /* 0x0000000f2b2e7223 */ /* 0x000fe2000000002e */
[C---:B------:R-:W-:Y:S01]  /*1530*/  FFMA R21, R41.reuse, R9, R48 ;  /* 0x0000000929157223 */ /* 0x040fe20000000030 */
[CC--:B------:R-:W-:Y:S01]  /*1540*/  FFMA R44, R41.reuse, R49.reuse, R44 ;  /* 0x00000031292c7223 */ /* 0x0c0fe2000000002c */
[----:B------:R-:W-:Y:S01]  /*1550*/  FADD R20, RZ, R20 ;  /* 0x00000014ff147221 */ /* 0x000fe20000000000 */
[----:B------:R-:W-:Y:S01]  /*1560*/  FFMA R51, R41, R49, R46 ;  /* 0x0000003129337223 */ /* 0x000fe2000000002e */
[----:B------:R-:W-:Y:S01]  /*1570*/  FADD R46, RZ, -R13 ;  /* 0x8000000dff2e7221 */ /* 0x000fe20000000000 */
[----:B------:R-:W-:Y:S01]  /*1580*/  FADD R44, RZ, R44 ;  /* 0x0000002cff2c7221 */ /* 0x000fe20000000000 */
[----:B------:R-:W-:Y:S01]  /*1590*/  FADD R48, R20, R21 ;  /* 0x0000001514307221 */ /* 0x000fe20000000000 */
[C---:B------:R-:W-:Y:S01]  /*15a0*/  FMUL R13, R23.reuse, R17 ;  /* 0x00000011170d7220 */ /* 0x040fe20000400000 */
[----:B------:R-:W-:Y:S01]  /*15b0*/  FFMA R0, RZ, R7, R0 ;  /* 0x00000007ff007223 */ /* 0x000fe20000000000 */
[----:B------:R-:W-:Y:S01]  /*15c0*/  FADD R20, R44, R51 ;  /* 0x000000332c147221 */ /* 0x000fe20000000000 */
[----:B------:R-:W-:Y:S01]  /*15d0*/  FMUL R44, R42, R46 ;  /* 0x0000002e2a2c7220 */ /* 0x000fe20000400000 */
[C---:B------:R-:W-:Y:S01]  /*15e0*/  FFMA R21, R12.reuse, R11, R13 ;  /* 0x0000000b0c157223 */ /* 0x040fe2000000000d */
[C---:B------:R-:W-:Y:S01]  /*15f0*/  FMUL R51, R23.reuse, R2 ;  /* 0x0000000217337220 */ /* 0x040fe20000400000 */
[----:B------:R-:W-:Y:S01]  /*1600*/  FMUL R7, R23, R46 ;  /* 0x0000002e17077220 */ /* 0x000fe20000400000 */
        /* <DEDUP_REMOVED lines=8> */
[----:B------:R-:W-:Y:S01]  /*1690*/  FADD R50, RZ, R50 ;  /* 0x00000032ff327221 */ /* 0x000fe20000000000 */
[C-C-:B------:R-:W-:Y:S01]  /*16a0*/  FFMA R51, R12.reuse, R2, R7.reuse ;  /* 0x000000020c337223 */ /* 0x140fe20000000007 */
[----:B------:R-:W-:Y:S01]  /*16b0*/  FFMA R7, R12, R17, R7 ;  /* 0x000000110c077223 */ /* 0x000fe20000000007 */
[----:B------:R-:W-:Y:S01]  /*16c0*/  FADD R21, R21, R44 ;  /* 0x0000002c15157221 */ /* 0x000fe20000000000 */
[----:B------:R-:W-:Y:S01]  /*16d0*/  FADD R53, R50, R13 ;  /* 0x0000000d32357221 */ /* 0x000fe20000000000 */
[CC--:B------:R-:W-:Y:S01]  /*16e0*/  FMUL R13, R23.reuse, R4.reuse ;  /* 0x00000004170d7220 */ /* 0x0c0fe20000400000 */
[-C--:B------:R-:W-:Y:S01]  /*16f0*/  FMUL R44, R23, R5.reuse ;  /* 0x00000005172c7220 */ /* 0x080fe20000400000 */
[C---:B------:R-:W-:Y:S01]  /*1700*/  FFMA R51, R6.reuse, R5, R51 ;  /* 0x0000000506337223 */ /* 0x040fe20000000033 */
[----:B------:R-:W-:Y:S01]  /*1710*/  FFMA R7, R6, R4, R7 ;  /* 0x0000000406077223 */ /* 0x000fe20000000007 */
[C---:B------:R-:W-:Y:S01]  /*1720*/  FFMA R13, R12.reuse, R9, R13 ;  /* 0x000000090c0d7223 */ /* 0x040fe2000000000d */
[----:B------:R-:W-:-:S03]  /*1730*/  FFMA R44, R12, R15, R44 ;  /* 0x0000000f0c2c7223 */ /* 0x000fc6000000002c */
[CC--:B------:R-:W-:Y:S01]  /*1740*/  FFMA R13, R6.reuse, R49.reuse, R13 ;  /* 0x00000031060d7223 */ /* 0x0c0fe2000000000d */
[----:B------:R-:W-:-:S03]  /*1750*/  FFMA R44, R6, R49, R44 ;  /* 0x00000031062c7223 */ /* 0x000fc6000000002c */
[----:B------:R-:W-:-:S04]  /*1760*/  FADD R13, RZ, R13 ;  /* 0x0000000dff0d7221 */ /* 0x000fc80000000000 */
[----:B------:R-:W-:Y:S01]  /*1770*/  FADD R13, R13, R44 ;  /* 0x0000002c0d0d7221 */ /* 0x000fe20000000000 */
[----:B------:R-:W-:-:S04]  /*1780*/  FADD R44, RZ, R51 ;  /* 0x00000033ff2c7221 */ /* 0x000fc80000000000 */
[----:B------:R-:W-:Y:S01]  /*1790*/  FADD R44, R44, R7 ;  /* 0x000000072c2c7221 */ /* 0x000fe20000000000 */
[----:B------:R-:W-:Y:S01]  /*17a0*/  FADD R7, R3, R0 ;  /* 0x0000000003077221 */ /* 0x000fe20000000000 */
[C---:B------:R-:W-:Y:S01]  /*17b0*/  FMUL R3, R25.reuse, R17 ;  /* 0x0000001119037220 */ /* 0x040fe20000400000 */
[----:B------:R-:W-:Y:S02]  /*17c0*/  FMUL R0, R25, R2 ;  /* 0x0000000219007220 */ /* 0x000fe40000400000 */
[----:B------:R-:W-:Y:S01]  /*17d0*/  FFMA R48, R43, R7, R48 ;  /* 0x000000072b307223 */ /* 0x000fe20000000030 */
[CC--:B------:R-:W-:Y:S01]  /*17e0*/  FFMA R3, R14.reuse, R11.reuse, R3 ;  /* 0x0000000b0e037223 */ /* 0x0c0fe20000000003 */
[----:B------:R-:W-:Y:S01]  /*17f0*/  FFMA R0, R14, R11, R0 ;  /* 0x0000000b0e007223 */ /* 0x000fe20000000000 */
[-C--:B------:R-:W-:Y:S01]  /*1800*/  FFMA R20, R41, R7.reuse, R20 ;  /* 0x0000000729147223 */ /* 0x080fe20000000014 */
[----:B------:R-:W-:Y:S01]  /*1810*/  FFMA R43, R43, R7, R48 ;  /* 0x000000072b2b7223 */ /* 0x000fe20000000030 */
[C---:B------:R-:W-:Y:S01]  /*1820*/  FFMA R3, R10.reuse, R15, R3 ;  /* 0x0000000f0a037223 */ /* 0x040fe20000000003 */
[----:B------:R-:W-:Y:S01]  /*1830*/  FFMA R0, R10, R9, R0 ;  /* 0x000000090a007223 */ /* 0x000fe20000000000 */
[----:B------:R-:W-:-:S02]  /*1840*/  FFMA R41, R41, R7, R20 ;  /* 0x0000000729297223 */ /* 0x000fc40000000014 */
[----:B------:R-:W-:-:S04]  /*1850*/  FADD R3, RZ, R3 ;  /* 0x00000003ff037221 */ /* 0x000fc80000000000 */
[----:B------:R-:W-:Y:S01]  /*1860*/  FADD R51, R3, R0 ;  /* 0x0000000003337221 */ /* 0x000fe20000000000 */
[C---:B------:R-:W-:Y:S01]  /*1870*/  FMUL R3, R25.reuse, R4 ;  /* 0x0000000419037220 */ /* 0x040fe20000400000 */
[----:B------:R-:W-:-:S03]  /*1880*/  FMUL R0, R25, R5 ;  /* 0x0000000519007220 */ /* 0x000fc60000400000 */
[C---:B------:R-:W-:Y:S01]  /*1890*/  FFMA R3, R14.reuse, R9, R3 ;  /* 0x000000090e037223 */ /* 0x040fe20000000003 */
[----:B------:R-:W-:-:S03]  /*18a0*/  FFMA R0, R14, R15, R0 ;  /* 0x0000000f0e007223 */ /* 0x000fc60000000000 */
[CC--:B------:R-:W-:Y:S01]  /*18b0*/  FFMA R3, R10.reuse, R49.reuse, R3 ;  /* 0x000000310a037223 */ /* 0x0c0fe20000000003 */
[----:B------:R-:W-:Y:S01]  /*18c0*/  FFMA R48, R10, R49, R0 ;  /* 0x000000310a307223 */ /* 0x000fe20000000000 */
[CC--:B------:R-:W-:Y:S02]  /*18d0*/  FFMA R0, R42.reuse, R7.reuse, R53 ;  /* 0x000000072a007223 */ /* 0x0c0fe40000000035 */
[----:B------:R-:W-:Y:S02]  /*18e0*/  FADD R3, RZ, R3 ;  /* 0x00000003ff037221 */ /* 0x000fe40000000000 */
[----:B------:R-:W-:Y:S02]  /*18f0*/  FFMA R42, R42, R7, R0 ;  /* 0x000000072a2a7223 */ /* 0x000fe40000000000 */
[----:B------:R-:W-:Y:S01]  /*1900*/  FADD R53, R3, R48 ;  /* 0x0000003003357221 */ /* 0x000fe20000000000 */
[-C--:B------:R-:W-:Y:S01]  /*1910*/  FMUL R3, R25, R46.reuse ;  /* 0x0000002e19037220 */ /* 0x080fe20000400000 */
[----:B------:R-:W-:-:S03]  /*1920*/  FMUL R46, R27, R46 ;  /* 0x0000002e1b2e7220 */ /* 0x000fc60000400000 */
[CCC-:B------:R-:W-:Y:S01]  /*1930*/  FFMA R0, R14.reuse, R2.reuse, R3.reuse ;  /* 0x000000020e007223 */ /* 0x1c0fe20000000003 */
[-C--:B------:R-:W-:Y:S01]  /*1940*/  FFMA R3, R14, R17.reuse, R3 ;  /* 0x000000110e037223 */ /* 0x080fe20000000003 */
[C-C-:B------:R-:W-:Y:S01]  /*1950*/  FFMA R20, R16.reuse, R2, R46.reuse ;  /* 0x0000000210147223 */ /* 0x140fe2000000002e */
[----:B------:R-:W-:Y:S01]  /*1960*/  FFMA R46, R16, R17, R46 ;  /* 0x00000011102e7223 */ /* 0x000fe2000000002e */
[C---:B------:R-:W-:Y:S01]  /*1970*/  FFMA R0, R10.reuse, R5, R0 ;  /* 0x000000050a007223 */ /* 0x040fe20000000000 */
[----:B------:R-:W-:-:S03]  /*1980*/  FFMA R3, R10, R4, R3 ;  /* 0x000000040a037223 */ /* 0x000fc60000000003 */
[----:B------:R-:W-:-:S04]  /*1990*/  FADD R0, RZ, R0 ;  /* 0x00000000ff007221 */ /* 0x000fc80000000000 */
[----:B------:R-:W-:Y:S01]  /*19a0*/  FADD R48, R0, R3 ;  /* 0x0000000300307221 */ /* 0x000fe20000000000 */
[C---:B------:R-:W-:Y:S01]  /*19b0*/  FMUL R3, R27.reuse, R17 ;  /* 0x000000111b037220 */ /* 0x040fe20000400000 */
[C---:B------:R-:W-:Y:S01]  /*19c0*/  FMUL R0, R27.reuse, R2 ;  /* 0x000000021b007220 */ /* 0x040fe20000400000 */
[----:B------:R-:W-:Y:S02]  /*19d0*/  FMUL R2, R27, R5 ;  /* 0x000000051b027220 */ /* 0x000fe40000400000 */
[CC--:B------:R-:W-:Y:S01]  /*19e0*/  FFMA R3, R16.reuse, R11.reuse, R3 ;  /* 0x0000000b10037223 */ /* 0x0c0fe20000000003 */
[----:B------:R-:W-:-:S03]  /*19f0*/  FFMA R0, R16, R11, R0 ;  /* 0x0000000b10007223 */ /* 0x000fc60000000000 */
[-C--:B------:R-:W-:Y:S01]  /*1a00*/  FFMA R17, R8, R15.reuse, R3 ;  /* 0x0000000f08117223 */ /* 0x080fe20000000003 */
[----:B------:R-:W-:Y:S01]  /*1a10*/  FFMA R15, R16, R15, R2 ;  /* 0x0000000f100f7223 */ /* 0x000fe20000000002 */
[----:B------:R-:W-:Y:S02]  /*1a20*/  @P1 MOV R2, c[0x0][0x328] ;  /* 0x0000ca0000021a02 */ /* 0x000fe40000000f00 */
[----:B------:R-:W-:-:S05]  /*1a30*/  @P1 MOV R3, c[0x0][0x32c] ;  /* 0x0000cb0000031a02 */ /* 0x000fca0000000f00 */
[----:B------:R0:W2:Y:S01]  /*1a40*/  @P1 LDG.E R11, [R2.64] ;  /* 0x00000006020b1981 */ /* 0x0000a2000c1e1900 */
[C---:B------:R-:W-:Y:S01]  /*1a50*/  FFMA R20, R8.reuse, R5, R20 ;  /* 0x0000000508147223 */ /* 0x040fe20000000014 */
[-C--:B------:R-:W-:Y:S01]  /*1a60*/  FMUL R5, R27, R4.reuse ;  /* 0x000000041b057220 */ /* 0x080fe20000400000 */
[C---:B------:R-:W-:Y:S01]  /*1a70*/  FFMA R0, R8.reuse, R9, R0 ;  /* 0x0000000908007223 */ /* 0x040fe20000000000 */
[----:B------:R-:W-:Y:S01]  /*1a80*/  FFMA R46, R8, R4, R46 ;  /* 0x00000004082e7223 */ /* 0x000fe2000000002e */
[----:B------:R-:W-:Y:S01]  /*1a90*/  FFMA R13, R6, R7, R13 ;  /* 0x00000007060d7223 */ /* 0x000fe2000000000d */
[----:B------:R-:W-:Y:S01]  /*1aa0*/  FFMA R50, R16, R9, R5 ;  /* 0x0000000910327223 */ /* 0x000fe20000000005 */
[----:B------:R-:W-:Y:S01]  /*1ab0*/  FADD R5, RZ, R17 ;  /* 0x00000011ff057221 */ /* 0x000fe20000000000 */
[----:B------:R-:W-:Y:S01]  /*1ac0*/  MOV R9, 0x3e2aaaab ;  /* 0x3e2aaaab00097802 */ /* 0x000fe20000000f00 */
[----:B------:R-:W-:Y:S01]  /*1ad0*/  FFMA R51, R14, R7, R51 ;  /* 0x000000070e337223 */ /* 0x000fe20000000033 */
[----:B0-----:R-:W-:Y:S01]  /*1ae0*/  FADD R3, RZ, R20 ;  /* 0x00000014ff037221 */ /* 0x001fe20000000000 */
[----:B------:R-:W-:Y:S01]  /*1af0*/  FADD R5, R5, R0 ;  /* 0x0000000005057221 */ /* 0x000fe20000000000 */
[----:B------:R-:W-:Y:S01]  /*1b00*/  FFMA R4, R8, R49, R50 ;  /* 0x0000003108047223 */ /* 0x000fe20000000032 */
[----:B------:R-:W-:Y:S01]  /*1b10*/  FFMA R0, R9, -R22, 1 ;  /* 0x3f80000009007423 */ /* 0x000fe20000000816 */
[----:B------:R-:W-:Y:S01]  /*1b20*/  FFMA R53, R10, R7, R53 ;  /* 0x000000070a357223 */ /* 0x000fe20000000035 */
[----:B------:R-:W-:Y:S01]  /*1b30*/  FADD R2, R3, R46 ;  /* 0x0000002e03027221 */ /* 0x000fe20000000000 */
[----:B------:R-:W-:Y:S01]  /*1b40*/  FFMA R15, R8, R49, R15 ;  /* 0x00000031080f7223 */ /* 0x000fe2000000000f */
[----:B------:R-:W-:Y:S01]  /*1b50*/  FFMA R0, R0, R9, 0.16666667163372039795 ;  /* 0x3e2aaaab00007423 */ /* 0x000fe20000000009 */
        /* <DEDUP_REMOVED lines=10> */
[----:B------:R-:W-:Y:S01]  /*1c00*/  FADD R2, RZ, R43 ;  /* 0x0000002bff027221 */ /* 0x000fe20000000000 */
[-C--:B------:R-:W-:Y:S01]  /*1c10*/  FFMA R48, R25, R7.reuse, R48 ;  /* 0x0000000719307223 */ /* 0x080fe20000000030 */
[-C--:B------:R-:W-:Y:S01]  /*1c20*/  FFMA R27, R27, R7.reuse, R10 ;  /* 0x000000071b1b7223 */ /* 0x080fe2000000000a */
[-C--:B------:R-:W-:Y:S01]  /*1c30*/  FFMA R3, R8, R7.reuse, R3 ;  /* 0x0000000708037223 */ /* 0x080fe20000000003 */
[----:B------:R-:W-:Y:S01]  /*1c40*/  FADD R10, R9, R2 ;  /* 0x00000002090a7221 */ /* 0x000fe20000000000 */
[-C--:B------:R-:W-:Y:S01]  /*1c50*/  FFMA R15, R16, R7.reuse, R5 ;  /* 0x00000007100f7223 */ /* 0x080fe20000000005 */
[----:B------:R-:W-:Y:S01]  /*1c60*/  FADD R5, RZ, R41 ;  /* 0x00000029ff057221 */ /* 0x000fe20000000000 */
[-C--:B------:R-:W-:Y:S01]  /*1c70*/  FFMA R4, R23, R7.reuse, R4 ;  /* 0x0000000717047223 */ /* 0x080fe20000000004 */
[-C--:B------:R-:W-:Y:S01]  /*1c80*/  FFMA R6, R25, R7.reuse, R48 ;  /* 0x0000000719067223 */ /* 0x080fe20000000030 */
[----:B------:R-:W-:Y:S01]  /*1c90*/  FFMA R8, R8, R7, R3 ;  /* 0x0000000708087223 */ /* 0x000fe20000000003 */
[----:B------:R-:W-:Y:S01]  /*1ca0*/  FADD R16, R13, R10 ;  /* 0x0000000a0d107221 */ /* 0x000fe20000000000 */
[----:B------:R-:W-:Y:S01]  /*1cb0*/  FADD R3, RZ, R42 ;  /* 0x0000002aff037221 */ /* 0x000fe20000000000 */
[----:B------:R-:W-:Y:S01]  /*1cc0*/  FADD R7, RZ, R9 ;  /* 0x00000009ff077221 */ /* 0x000fe20000000000 */
[----:B------:R-:W-:Y:S01]  /*1cd0*/  FADD R9, R12, R5 ;  /* 0x000000050c097221 */ /* 0x000fe20000000000 */
[----:B------:R-:W-:Y:S01]  /*1ce0*/  FADD R10, RZ, R13 ;  /* 0x0000000dff0a7221 */ /* 0x000fe20000000000 */
[----:B------:R-:W-:Y:S01]  /*1cf0*/  FADD R16, R15, R16 ;  /* 0x000000100f107221 */ /* 0x000fe20000000000 */
[----:B------:R-:W-:Y:S01]  /*1d00*/  FADD R13, RZ, R15 ;  /* 0x0000000fff0d7221 */ /* 0x000fe20000000000 */
[----:B------:R-:W-:Y:S01]  /*1d10*/  FADD R15, R4, R3 ;  /* 0x00000003040f7221 */ /* 0x000fe20000000000 */
[----:B------:R-:W-:Y:S01]  /*1d20*/  FADD R17, R14, R9 ;  /* 0x000000090e117221 */ /* 0x000fe20000000000 */
[----:B------:R-:W-:Y:S01]  /*1d30*/  FFMA R2, R2, 0.44721359014511108398, RZ ;  /* 0x3ee4f92e02027823 */ /* 0x000fe200000000ff */
[----:B------:R-:W-:Y:S01]  /*1d40*/  FADD R9, RZ, R12 ;  /* 0x0000000cff097221 */ /* 0x000fe20000000000 */
[----:B------:R-:W-:Y:S01]  /*1d50*/  FADD R20, R6, R15 ;  /* 0x0000000f06147221 */ /* 0x000fe20000000000 */
[----:B------:R-:W-:Y:S01]  /*1d60*/  FADD R15, R8, R17 ;  /* 0x00000011080f7221 */ /* 0x000fe20000000000 */
[----:B------:R-:W-:Y:S01]  /*1d70*/  FADD R12, RZ, R14 ;  /* 0x0000000eff0c7221 */ /* 0x000fe20000000000 */
[----:B------:R-:W-:Y:S01]  /*1d80*/  FFMA R17, R7, 0.44721359014511108398, RZ ;  /* 0x3ee4f92e07117823 */ /* 0x000fe200000000ff */
[----:B------:R-:W-:Y:S01]  /*1d90*/  FADD R2, RZ, -R2 ;  /* 0x80000002ff027221 */ /* 0x000fe20000000000 */
[----:B------:R-:W-:Y:S01]  /*1da0*/  FADD R14, RZ, R8 ;  /* 0x00000008ff0e7221 */ /* 0x000fe20000000000 */
[----:B------:R-:W-:Y:S01]  /*1db0*/  FFMA R5, R5, 0.44721359014511108398, RZ ;  /* 0x3ee4f92e05057823 */ /* 0x000fe200000000ff */
[----:B------:R-:W-:Y:S01]  /*1dc0*/  FADD R8, RZ, R4 ;  /* 0x00000004ff087221 */ /* 0x000fe20000000000 */
[----:B------:R-:W-:Y:S01]  /*1dd0*/  FFMA R3, R3, 0.44721359014511108398, RZ ;  /* 0x3ee4f92e03037823 */ /* 0x000fe200000000ff */
[----:B------:R-:W-:Y:S01]  /*1de0*/  FFMA R10, R10, 0.44721359014511108398, RZ ;  /* 0x3ee4f92e0a0a7823 */ /* 0x000fe200000000ff */
[----:B------:R-:W-:Y:S01]  /*1df0*/  FADD R7, R2, -R17 ;  /* 0x8000001102077221 */ /* 0x000fe20000000000 */
[----:B------:R-:W-:Y:S01]  /*1e00*/  FFMA R9, R9, 0.44721359014511108398, RZ ;  /* 0x3ee4f92e09097823 */ /* 0x000fe200000000ff */
[----:B------:R-:W-:Y:S01]  /*1e10*/  FADD R2, RZ, -R5 ;  /* 0x80000005ff027221 */ /* 0x000fe20000000000 */
[----:B------:R-:W-:Y:S01]  /*1e20*/  FADD R6, RZ, R6 ;  /* 0x00000006ff067221 */ /* 0x000fe20000000000 */
[----:B------:R-:W-:Y:S01]  /*1e30*/  FFMA R8, R8, 0.44721359014511108398, RZ ;  /* 0x3ee4f92e08087823 */ /* 0x000fe200000000ff */
[----:B------:R-:W-:Y:S01]  /*1e40*/  FADD R3, RZ, -R3 ;  /* 0x80000003ff037221 */ /* 0x000fe20000000000 */
[----:B------:R-:W-:Y:S01]  /*1e50*/  FADD R42, R7, -R10 ;  /* 0x8000000a072a7221 */ /* 0x000fe20000000000 */
[----:B------:R-:W-:Y:S01]  /*1e60*/  FFMA R13, R13, 0.44721359014511108398, RZ ;  /* 0x3ee4f92e0d0d7823 */ /* 0x000fe200000000ff */
[----:B------:R-:W-:Y:S01]  /*1e70*/  FADD R7, R2, -R9 ;  /* 0x8000000902077221 */ /* 0x000fe20000000000 */
[----:B------:R-:W-:Y:S01]  /*1e80*/  FADD R4, RZ, R27 ;  /* 0x0000001bff047221 */ /* 0x000fe20000000000 */
[----:B------:R-:W-:Y:S01]  /*1e90*/  FFMA R12, R12, 0.44721359014511108398, RZ ;  /* 0x3ee4f92e0c0c7823 */ /* 0x000fe200000000ff */
[----:B------:R-:W-:Y:S01]  /*1ea0*/  FFMA R5, R6, 0.44721359014511108398, RZ ;  /* 0x3ee4f92e06057823 */ /* 0x000fe200000000ff */
[----:B------:R-:W-:Y:S01]  /*1eb0*/  FADD R2, R3, -R8 ;  /* 0x8000000803027221 */ /* 0x000fe20000000000 */
[----:B------:R-:W-:Y:S01]  /*1ec0*/  FADD R3, R42, -R13 ;  /* 0x8000000d2a037221 */ /* 0x000fe20000000000 */
[----:B------:R-:W-:Y:S01]  /*1ed0*/  FFMA R14, R14, 0.44721359014511108398, RZ ;  /* 0x3ee4f92e0e0e7823 */ /* 0x000fe200000000ff */
[----:B------:R-:W-:Y:S01]  /*1ee0*/  FFMA R21, R4, 0.44721359014511108398, RZ ;  /* 0x3ee4f92e04157823 */ /* 0x000fe200000000ff */
[----:B------:R-:W-:Y:S01]  /*1ef0*/  FADD R7, R7, -R12 ;  /* 0x8000000c07077221 */ /* 0x000fe20000000000 */
[----:B------:R-:W-:Y:S01]  /*1f00*/  FADD R6, R2, -R5 ;  /* 0x8000000502067221 */ /* 0x000fe20000000000 */
[----:B------:R-:W-:Y:S01]  /*1f10*/  FADD R2, R16, R3 ;  /* 0x0000000310027221 */ /* 0x000fe20000000000 */
[----:B------:R-:W-:Y:S01]  /*1f20*/  FADD R4, RZ, R47 ;  /* 0x0000002fff047221 */ /* 0x000fe20000000000 */
[----:B------:R-:W-:Y:S01]  /*1f30*/  FADD R20, R27, R20 ;  /* 0x000000141b147221 */ /* 0x000fe20000000000 */
[----:B------:R-:W-:Y:S01]  /*1f40*/  FADD R16, R7, -R14 ;  /* 0x8000000e07107221 */ /* 0x000fe20000000000 */
[----:B------:R-:W-:Y:S01]  /*1f50*/  FADD R3, R6, -R21 ;  /* 0x8000001506037221 */ /* 0x000fe20000000000 */
[----:B------:R-:W-:Y:S01]  /*1f60*/  MOV R23, RZ ;  /* 0x000000ff00177202 */ /* 0x000fe20000000f00 */
[----:B------:R-:W-:Y:S01]  /*1f70*/  FFMA R45, R45, c[0x0][0x18c], R4 ;  /* 0x000063002d2d7a23 */ /* 0x000fe20000000004 */
[----:B------:R-:W-:Y:S01]  /*1f80*/  FADD R4, R15, R16 ;  /* 0x000000100f047221 */ /* 0x000fe20000000000 */
[----:B------:R-:W-:Y:S01]  /*1f90*/  FADD R3, R20, R3 ;  /* 0x0000000314037221 */ /* 0x000fe20000000000 */
        /* <DEDUP_REMOVED lines=10> */
.L_x_156:
[----:B------:R-:W-:Y:S01]  /*2040*/  FFMA R42, R38, R23, R45 ;  /* 0x00000017262a7223 */ /* 0x000fe2000000002d */
        /* <DEDUP_REMOVED lines=11> */
[--C-:B------:R-:W-:Y:S01]  /*2100*/  FADD R12, R12, R7.reuse ;  /* 0x000000070c0c7221 */ /* 0x100fe20000000000 */
[----:B------:R-:W-:Y:S01]  /*2110*/  FADD R14, R14, R7 ;  /* 0x000000070e0e7221 */ /* 0x000fe20000000000 */
[--C-:B------:R-:W-:Y:S01]  /*2120*/  FADD R20, R5, R2.reuse ;  /* 0x0000000205147221 */ /* 0x100fe20000000000 */
[----:B------:R-:W-:Y:S01]  /*2130*/  FADD R21, R21, R2 ;  /* 0x0000000215157221 */ /* 0x000fe20000000000 */
[----:B------:R-:W-:Y:S01]  /*2140*/  FFMA R0, R0, R3, R11 ;  /* 0x0000000300007223 */ /* 0x000fe2000000000b */
[----:B0-----:R-:W-:Y:S05]  /*2150*/  @!P1 BRA `(.L_x_158) ;  /* 0x0000003000009947 */ /* 0x001fea0003800000 */
[----:B------:R-:W-:Y:S02]  /*2160*/  MOV R3, R42 ;  /* 0x0000002a00037202 */ /* 0x000fe40000000f00 */
[----:B------:R-:W-:-:S02]  /*2170*/  MOV R2, 0x2190 ;  /* 0x0000219000027802 */ /* 0x000fc40000000f00 */
[----:B------:R-:W-:Y:S05]  /*2180*/  CALL.REL.NOINC `($__internal_5_$__cuda_sm3x_div_rn_noftz_f32_slowpath) ;  /* 0x0000082000007944 */ /* 0x000fea0003c00000 */
.L_x_158:
[----:B------:R-:W-:Y:S05]  /*2190*/  BSYNC B0 ;  /* 0x0000000000007941 */ /* 0x000fea0003800000 */
.L_x_157:
[----:B------:R-:W-:Y:S01]  /*21a0*/  FADD R2, R29, -c[0x0][0x180] ;  /* 0x800060001d027621 */ /* 0x000fe20000000000 */
[----:B------:R-:W-:Y:S01]  /*21b0*/  FADD R33, R33, -c[0x0][0x188] ;  /* 0x8000620021217621 */ /* 0x000fe20000000000 */
[----:B------:R-:W-:Y:S01]  /*21c0*/  FADD R28, R28, -c[0x0][0x180] ;  /* 0x800060001c1c7621 */ /* 0x000fe20000000000 */
[----:B------:R-:W-:Y:S01]  /*21d0*/  FADD R34, R34, -c[0x0][0x184] ;  /* 0x8000610022227621 */ /* 0x000fe20000000000 */
[----:B------:R-:W-:Y:S01]  /*21e0*/  FADD R26, R26, -c[0x0][0x180] ;  /* 0x800060001a1a7621 */ /* 0x000fe20000000000 */
[-C--:B------:R-:W-:Y:S01]  /*21f0*/  FMUL R3, R2, R33.reuse ;  /* 0x0000002102037220 */ /* 0x080fe20000400000 */
[----:B------:R-:W-:Y:S01]  /*2200*/  FADD R30, R30, -c[0x0][0x184] ;  /* 0x800061001e1e7621 */ /* 0x000fe20000000000 */
[----:B------:R-:W-:Y:S01]  /*2210*/  FADD R9, R31, -c[0x0][0x184] ;  /* 0x800061001f097621 */ /* 0x000fe20000000000 */
[----:B------:R-:W-:Y:S01]  /*2220*/  FADD R11, R32, -c[0x0][0x188] ;  /* 0x80006200200b7621 */ /* 0x000fe20000000000 */
[----:B------:R-:W-:Y:S01]  /*2230*/  FMUL R22, R34, R33 ;  /* 0x0000002122167220 */ /* 0x000fe20000400000 */
[----:B------:R-:W-:Y:S01]  /*2240*/  FMUL R5, R28, R24 ;  /* 0x000000181c057220 */ /* 0x000fe20000400000 */
[----:B------:R-:W-:Y:S01]  /*2250*/  ISETP.NE.U32.AND P1, PT, RZ, c[0x0][0x2f0], PT ;  /* 0x0000bc00ff007a0c */ /* 0x000fe20003f25070 */
[----:B------:R-:W-:Y:S01]  /*2260*/  FFMA R23, R24, R26, -R3 ;  /* 0x0000001a18177223 */ /* 0x000fe20000000803 */
[C---:B------:R-:W-:Y:S01]  /*2270*/  FMUL R17, R11.reuse, R30 ;  /* 0x0000001e0b117220 */ /* 0x040fe20000400000 */
[----:B------:R-:W-:Y:S01]  /*2280*/  FMUL R7, R30, R26 ;  /* 0x0000001a1e077220 */ /* 0x000fe20000400000 */
[CC--:B------:R-:W-:Y:S01]  /*2290*/  FFMA R15, R11.reuse, R9.reuse, -R22 ;  /* 0x000000090b0f7223 */ /* 0x0c0fe20000000816 */
[C---:B------:R-:W-:Y:S01]  /*22a0*/  FFMA R5, R11.reuse, R2, -R5 ;  /* 0x000000020b057223 */ /* 0x040fe20000000805 */
[----:B------:R-:W-:Y:S01]  /*22b0*/  FMUL R3, R11, R26 ;  /* 0x0000001a0b037220 */ /* 0x000fe20000400000 */
[----:B------:R-:W-:Y:S01]  /*22c0*/  FMUL R11, R34, R2 ;  /* 0x00000002220b7220 */ /* 0x000fe20000400000 */
[----:B------:R-:W-:Y:S01]  /*22d0*/  ISETP.NE.AND.EX P1, PT, RZ, c[0x0][0x2f4], PT, P1 ;  /* 0x0000bd00ff007a0c */ /* 0x000fe20003f25310 */
[-C--:B------:R-:W-:Y:S01]  /*22e0*/  FMUL R13, R24, R9.reuse ;  /* 0x00000009180d7220 */ /* 0x080fe20000400000 */
[-C--:B------:R-:W-:Y:S01]  /*22f0*/  FFMA R7, R2, R9.reuse, -R7 ;  /* 0x0000000902077223 */ /* 0x080fe20000000807 */
[----:B0-----:R-:W-:Y:S01]  /*2300*/  FADD R0, RZ, R0 ;  /* 0x00000000ff007221 */ /* 0x001fe20000000000 */
[----:B------:R-:W-:Y:S01]  /*2310*/  FFMA R17, R34, R24, -R17 ;  /* 0x0000001822117223 */ /* 0x000fe20000000811 */
[C---:B------:R-:W-:Y:S01]  /*2320*/  FMUL R9, R28.reuse, R9 ;  /* 0x000000091c097220 */ /* 0x040fe20000400000 */
[----:B------:R-:W-:Y:S01]  /*2330*/  FFMA R11, R28, R30, -R11 ;  /* 0x0000001e1c0b7223 */ /* 0x000fe2000000080b */
[-C--:B------:R-:W-:Y:S01]  /*2340*/  FFMA R13, R30, R33.reuse, -R13 ;  /* 0x000000211e0d7223 */ /* 0x080fe2000000080d */
[----:B------:R-:W-:Y:S01]  /*2350*/  FFMA R3, R28, R33, -R3 ;  /* 0x000000211c037223 */ /* 0x000fe20000000803 */
[----:B------:R-:W-:Y:S01]  /*2360*/  FFMA R9, R34, R26, -R9 ;  /* 0x0000001a22097223 */ /* 0x000fe20000000809 */
[-C--:B------:R-:W-:Y:S01]  /*2370*/  FFMA R17, R17, R0.reuse, RZ ;  /* 0x0000000011117223 */ /* 0x080fe200000000ff */
[C---:B------:R-:W-:Y:S01]  /*2380*/  FFMA R5, R0.reuse, R5, RZ ;  /* 0x0000000500057223 */ /* 0x040fe200000000ff */
[C---:B------:R-:W-:Y:S01]  /*2390*/  FFMA R11, R0.reuse, R11, RZ ;  /* 0x0000000b000b7223 */ /* 0x040fe200000000ff */
[-C--:B------:R-:W-:Y:S01]  /*23a0*/  FFMA R13, R13, R0.reuse, RZ ;  /* 0x000000000d0d7223 */ /* 0x080fe200000000ff */
[C---:B------:R-:W-:Y:S01]  /*23b0*/  FFMA R3, R0.reuse, R3, RZ ;  /* 0x0000000300037223 */ /* 0x040fe200000000ff */
[C---:B------:R-:W-:Y:S01]  /*23c0*/  FFMA R7, R0.reuse, R7, RZ ;  /* 0x0000000700077223 */ /* 0x040fe200000000ff */
[----:B------:R-:W-:Y:S01]  /*23d0*/  ULDC UR4, c[0x0][0x310] ;  /* 0x0000c40000047ab9 */ /* 0x000fe20000000800 */
[----:B------:R-:W-:Y:S01]  /*23e0*/  FFMA R15, R15, R0, RZ ;  /* 0x000000000f0f7223 */ /* 0x000fe200000000ff */
[----:B------:R-:W-:Y:S01]  /*23f0*/  ULDC UR5, c[0x0][0x1e8] ;  /* 0x00007a0000057ab9 */ /* 0x000fe20000000800 */
[C---:B------:R-:W-:Y:S01]  /*2400*/  FFMA R2, R0.reuse, R23, RZ ;  /* 0x0000001700027223 */ /* 0x040fe200000000ff */
[----:B------:R-:W-:Y:S01]  /*2410*/  FFMA R9, R0, R9, RZ ;  /* 0x0000000900097223 */ /* 0x000fe200000000ff */
[----:B------:R-:W-:Y:S01]  /*2420*/  FADD R6, R6, R17 ;  /* 0x0000001106067221 */ /* 0x000fe20000000000 */
[----:B------:R-:W-:Y:S01]  /*2430*/  FADD R5, R8, R5 ;  /* 0x0000000508057221 */ /* 0x000fe20000000000 */
[----:B------:R-:W-:Y:S01]  /*2440*/  FADD R4, R4, R11 ;  /* 0x0000000b04047221 */ /* 0x000fe20000000000 */
[----:B------:R-:W-:Y:S01]  /*2450*/  USHF.R.S32.HI UR4, URZ, 0x1f, UR4 ;  /* 0x0000001f3f047899 */ /* 0x000fe20008011404 */
[----:B------:R-:W-:Y:S01]  /*2460*/  FADD R20, R20, R3 ;  /* 0x0000000314147221 */ /* 0x000fe20000000000 */
[----:B------:R-:W-:Y:S01]  /*2470*/  USHF.R.S32.HI UR5, URZ, 0x1f, UR5 ;  /* 0x0000001f3f057899 */ /* 0x000fe20008011405 */
[----:B------:R-:W-:Y:S01]  /*2480*/  FADD R16, R16, R13 ;  /* 0x0000000d10107221 */ /* 0x000fe20000000000 */
[----:B------:R-:W-:Y:S01]  /*2490*/  FADD R14, R14, R7 ;  /* 0x000000070e0e7221 */ /* 0x000fe20000000000 */
[----:B------:R-:W-:Y:S01]  /*24a0*/  FADD R10, R10, R15 ;  /* 0x0000000f0a0a7221 */ /* 0x000fe20000000000 */
[----:B------:R-:W-:Y:S01]  /*24b0*/  FADD R9, R12, R9 ;  /* 0x000000090c097221 */ /* 0x000fe20000000000 */
[----:B------:R-:W-:Y:S01]  /*24c0*/  FADD R21, R21, R2 ;  /* 0x0000000215157221 */ /* 0x000fe20000000000 */
[----:B------:R-:W-:Y:S01]  /*24d0*/  SHF.R.S32.HI R3, RZ, 0x1f, R36 ;  /* 0x0000001fff037819 */ /* 0x000fe20000011424 */
[----:B------:R-:W-:Y:S01]  /*24e0*/  FADD R7, RZ, R6 ;  /* 0x00000006ff077221 */ /* 0x000fe20000000000 */
[----:B------:R-:W-:Y:S01]  /*24f0*/  FADD R11, RZ, R5 ;  /* 0x00000005ff0b7221 */ /* 0x000fe20000000000 */
[----:B------:R-:W-:Y:S01]  /*2500*/  FADD R13, RZ, R4 ;  /* 0x00000004ff0d7221 */ /* 0x000fe20000000000 */
[----:B------:R-:W-:Y:S05]  /*2510*/  @!P1 BRA `(.L_x_159) ;  /* 0x0000009000009947 */ /* 0x000fea0003800000 */
[----:B------:R-:W-:Y:S01]  /*2520*/  IMAD R3, R3, c[0x0][0x310], RZ ;  /* 0x0000c40003037a24 */ /* 0x000fe200078e02ff */
[----:B------:R-:W-:-:S03]  /*2530*/  MOV R15, c[0x0][0x310] ;  /* 0x0000c400000f7a02 */ /* 0x000fc60000000f00 */
[C---:B------:R-:W-:Y:S02]  /*2540*/  IMAD R5, R36.reuse, UR4, R3 ;  /* 0x0000000424057c24 */ /* 0x040fe4000f8e0203 */
[----:B------:R-:W-:-:S05]  /*2550*/  IMAD.WIDE.U32 R2, R36, R15, c[0x0][0x2f0] ;  /* 0x0000bc0024027625 */ /* 0x000fca00078e000f */
[----:B------:R-:W-:-:S05]  /*2560*/  IADD3 R3, R3, R5, RZ ;  /* 0x0000000503037210 */ /* 0x000fca0007ffe0ff */
[----:B------:R0:W-:Y:S04]  /*2570*/  RED.E.ADD.F32.FTZ.RN.STRONG.GPU [R2.64], R7 ;  /* 0x000000070200798e */ /* 0x0001e8000c10e786 */
[----:B------:R0:W-:Y:S04]  /*2580*/  RED.E.ADD.F32.FTZ.RN.STRONG.GPU [R2.64+0x4], R11 ;  /* 0x0000040b0200798e */ /* 0x0001e8000c10e786 */
[----:B------:R0:W-:Y:S01]  /*2590*/  RED.E.ADD.F32.FTZ.RN.STRONG.GPU [R2.64+0x8], R13 ;  /* 0x0000080d0200798e */ /* 0x0001e2000c10e786 */
[----:B------:R-:W-:Y:S05]  /*25a0*/  BRA `(.L_x_160) ;  /* 0x000000b000007947 */ /* 0x000fea0003800000 */
.L_x_159:
[----:B------:R-:W-:-:S04]  /*25b0*/  ISETP.NE.U32.AND P2, PT, RZ, c[0x0][0x1d0], PT ;  /* 0x00007400ff007a0c */ /* 0x000fc80003f45070 */
[----:B------:R-:W-:-:S13]  /*25c0*/  ISETP.NE.AND.EX P2, PT, RZ, c[0x0][0x1d4], PT, P2 ;  /* 0x00007500ff007a0c */ /* 0x000fda0003f45320 */
        /* <DEDUP_REMOVED lines=8> */
[----:B------:R0:W-:Y:S02]  /*2650*/  RED.E.ADD.F32.FTZ.RN.STRONG.GPU [R2.64+0x8], R13 ;  /* 0x0000080d0200798e */ /* 0x0001e4000c10e786 */
.L_x_160:
[----:B0-----:R-:W-:Y:S01]  /*2660*/  FADD R7, RZ, R10 ;  /* 0x0000000aff077221 */ /* 0x001fe20000000000 */
[----:B------:R-:W-:Y:S01]  /*2670*/  FADD R11, RZ, R20 ;  /* 0x00000014ff0b7221 */ /* 0x000fe20000000000 */
[----:B------:R-:W-:Y:S01]  /*2680*/  FADD R9, RZ, R9 ;  /* 0x00000009ff097221 */ /* 0x000fe20000000000 */
[----:B------:R-:W-:Y:S01]  /*2690*/  SHF.R.S32.HI R0, RZ, 0x1f, R35 ;  /* 0x0000001fff007819 */ /* 0x000fe20000011423 */
        /* <DEDUP_REMOVED lines=10> */
.L_x_161:
[----:B------:R-:W-:-:S04]  /*2740*/  ISETP.NE.U32.AND P2, PT, RZ, c[0x0][0x1d0], PT ;  /* 0x00007400ff007a0c */ /* 0x000fc80003f45070 */
[----:B------:R-:W-:-:S13]  /*2750*/  ISETP.NE.AND.EX P2, PT, RZ, c[0x0][0x1d4], PT, P2 ;  /* 0x00007500ff007a0c */ /* 0x000fda0003f45320 */
        /* <DEDUP_REMOVED lines=8> */
[----:B------:R0:W-:Y:S02]  /*27e0*/  RED.E.ADD.F32.FTZ.RN.STRONG.GPU [R2.64+0x8], R9 ;  /* 0x000008090200798e */ /* 0x0001e4000c10e786 */
.L_x_162:
        /* <DEDUP_REMOVED lines=14> */
.L_x_163:
        /* <DEDUP_REMOVED lines=11> */
.L_x_164:
[----:B------:R-:W-:Y:S01]  /*2980*/  @P0 CALL.REL.NOINC `(.L_x_165) ;  /* 0x0000001000000944 */ /* 0x000fe20003c00000 */
[----:B------:R-:W-:Y:S05]  /*2990*/  BRA `(.L_x_166) ;  /* 0xffffd77000007947 */ /* 0x000fea000383ffff */
.L_x_165:
[----:B------:R-:W-:Y:S05]  /*29a0*/  EXIT ;  /* 0x000000000000794d */ /* 0x000fea0003800000 */
        .weak           $__internal_5_$__cuda_sm3x_div_rn_noftz_f32_slowpath
        .type           $__internal_5_$__cuda_sm3x_div_rn_noftz_f32_slowpath,@function
        .size           $__internal_5_$__cuda_sm3x_div_rn_noftz_f32_slowpath,(.L_x_200 - $__internal_5_$__cuda_sm3x_div_rn_noftz_f32_slowpath)
$__internal_5_$__cuda_sm3x_div_rn_noftz_f32_slowpath:
[----:B------:R-:W-:Y:S01]  /*29b0*/  SHF.R.U32.HI R5, RZ, 0x17, R22 ;  /* 0x00000017ff057819 */ /* 0x000fe20000011616 */
[----:B------:R-:W-:Y:S01]  /*29c0*/  BSSY B1, `(.L_x_167) ;  /* 0x0000064000017945 */ /* 0x000fe20003800000 */
[----:B------:R-:W-:-:S02]  /*29d0*/  SHF.R.U32.HI R0, RZ, 0x17, R3 ;  /* 0x00000017ff007819 */ /* 0x000fc40000011603 */
[----:B------:R-:W-:Y:S02]  /*29e0*/  LOP3.LUT R5, R5, 0xff, RZ, 0xc0, !PT ;  /* 0x000000ff05057812 */ /* 0x000fe400078ec0ff */
[----:B------:R-:W-:Y:S02]  /*29f0*/  LOP3.LUT R15, R0, 0xff, RZ, 0xc0, !PT ;  /* 0x000000ff000f7812 */ /* 0x000fe400078ec0ff */
[----:B------:R-:W-:Y:S02]  /*2a00*/  IADD3 R9, R5, -0x1, RZ ;  /* 0xffffffff05097810 */ /* 0x000fe40007ffe0ff */
[----:B------:R-:W-:Y:S02]  /*2a10*/  IADD3 R11, R15, -0x1, RZ ;  /* 0xffffffff0f0b7810 */ /* 0x000fe40007ffe0ff */
[----:B------:R-:W-:Y:S02]  /*2a20*/  ISETP.GT.U32.AND P1, PT, R9, 0xfd, PT ;  /* 0x000000fd0900780c */ /* 0x000fe40003f24070 */
[----:B------:R-:W-:-:S02]  /*2a30*/  MOV R42, 0x40c00000 ;  /* 0x40c00000002a7802 */ /* 0x000fc40000000f00 */
[----:B------:R-:W-:-:S13]  /*2a40*/  ISETP.GT.U32.OR P1, PT, R11, 0xfd, P1 ;  /* 0x000000fd0b00780c */ /* 0x000fda0000f24470 */
[----:B------:R-:W-:Y:S01]  /*2a50*/  @!P1 MOV R7, RZ ;  /* 0x000000ff00079202 */ /* 0x000fe20000000f00 */
[----:B------:R-:W-:Y:S05]  /*2a60*/  @!P1 BRA `(.L_x_168) ;  /* 0x0000018000009947 */ /* 0x000fea0003800000 */
[----:B------:R-:W-:Y:S02]  /*2a70*/  MOV R0, 0x40c00000 ;  /* 0x40c0000000007802 */ /* 0x000fe40000000f00 */
        /* <DEDUP_REMOVED lines=23> */
.L_x_168:
[----:B------:R-:W-:Y:S01]  /*2bf0*/  LEA R9, R5, 0xc0800000, 0x17 ;  /* 0xc080000005097811 */ /* 0x000fe200078eb8ff */
[----:B------:R-:W-:Y:S03]  /*2c00*/  BSSY B2, `(.L_x_173) ;  /* 0x0000036000027945 */ /* 0x000fe60003800000 */
[----:B------:R-:W-:Y:S02]  /*2c10*/  IADD3 R9, -R9, R42, RZ ;  /* 0x0000002a09097210 */ /* 0x000fe40007ffe1ff */
[----:B------:R-:W-:Y:S02]  /*2c20*/  IADD3 R42, R15, -0x7f, RZ ;  /* 0xffffff810f2a7810 */ /* 0x000fe40007ffe0ff */
[----:B------:R-:W0:Y:S01]  /*2c30*/  MUFU.RCP R11, R9 ;  /* 0x00000009000b7308 */ /* 0x000e220000001000 */
[----:B------:R-:W-:Y:S02]  /*2c40*/  FADD.FTZ R13, -R9, -RZ ;  /* 0x800000ff090d7221 */ /* 0x000fe40000010100 */
[C---:B------:R-:W-:Y:S01]  /*2c50*/  IMAD R0, R42.reuse, -0x800000, R3 ;  /* 0xff8000002a007824 */ /* 0x040fe200078e0203 */
        /* <DEDUP_REMOVED lines=22> */
[CCC-:B------:R-:W-:Y:S01]  /*2dc0*/  FFMA.RZ R3, R46.reuse, R44.reuse, R11.reuse ;  /* 0x0000002c2e037223 */ /* 0x1c0fe2000000c00b */
[CCC-:B------:R-:W-:Y:S01]  /*2dd0*/  FFMA.RM R42, R46.reuse, R44.reuse, R11.reuse ;  /* 0x0000002c2e2a7223 */ /* 0x1c0fe2000000400b */
[C---:B------:R-:W-:Y:S02]  /*2de0*/  ISETP.NE.AND P3, PT, R7.reuse, RZ, PT ;  /* 0x000000ff0700720c */ /* 0x040fe40003f65270 */
[----:B------:R-:W-:Y:S02]  /*2df0*/  ISETP.NE.AND P2, PT, R7, RZ, PT ;  /* 0x000000ff0700720c */ /* 0x000fe40003f45270 */
[----:B------:R-:W-:Y:S01]  /*2e00*/  LOP3.LUT R5, R3, 0x7fffff, RZ, 0xc0, !PT ;  /* 0x007fffff03057812 */ /* 0x000fe200078ec0ff */
[----:B------:R-:W-:Y:S01]  /*2e10*/  FFMA.RP R3, R46, R44, R11 ;  /* 0x0000002c2e037223 */ /* 0x000fe2000000800b */
        /* <DEDUP_REMOVED lines=16> */
.L_x_175:
[----:B------:R-:W-:-:S04]  /*2f20*/  LOP3.LUT R0, R0, 0x80000000, RZ, 0xc0, !PT ;  /* 0x8000000000007812 */ /* 0x000fc800078ec0ff */
[----:B------:R-:W-:Y:S01]  /*2f30*/  LOP3.LUT R0, R0, 0x7f800000, RZ, 0xfc, !PT ;  /* 0x7f80000000007812 */ /* 0x000fe200078efcff */
[----:B------:R-:W-:Y:S05]  /*2f40*/  BRA `(.L_x_176) ;  /* 0x0000001000007947 */ /* 0x000fea0003800000 */
.L_x_174:
[----:B------:R-:W-:Y:S02]  /*2f50*/  LEA R0, R42, R0, 0x17 ;  /* 0x000000002a007211 */ /* 0x000fe400078eb8ff */
.L_x_176:
[----:B------:R-:W-:Y:S05]  /*2f60*/  BSYNC B2 ;  /* 0x0000000000027941 */ /* 0x000fea0003800000 */
.L_x_173:
[----:B------:R-:W-:Y:S05]  /*2f70*/  BRA `(.L_x_177) ;  /* 0x0000008000007947 */ /* 0x000fea0003800000 */
.L_x_172:
[----:B------:R-:W-:-:S04]  /*2f80*/  LOP3.LUT R0, R42, 0x80000000, R3, 0x48, !PT ;  /* 0x800000002a007812 */ /* 0x000fc800078e4803 */
[----:B------:R-:W-:Y:S01]  /*2f90*/  LOP3.LUT R0, R0, 0x7f800000, RZ, 0xfc, !PT ;  /* 0x7f80000000007812 */ /* 0x000fe200078efcff */
[----:B------:R-:W-:Y:S05]  /*2fa0*/  BRA `(.L_x_177) ;  /* 0x0000005000007947 */ /* 0x000fea0003800000 */
.L_x_171:
[----:B------:R-:W-:Y:S01]  /*2fb0*/  LOP3.LUT R0, R42, 0x80000000, R3, 0x48, !PT ;  /* 0x800000002a007812 */ /* 0x000fe200078e4803 */
[----:B------:R-:W-:Y:S05]  /*2fc0*/  BRA `(.L_x_177) ;  /* 0x0000003000007947 */ /* 0x000fea0003800000 */
.L_x_170:
[----:B------:R-:W0:Y:S01]  /*2fd0*/  MUFU.RSQ R0, -QNAN ;  /* 0xffc0000000007908 */ /* 0x000e220000001400 */
[----:B------:R-:W-:Y:S05]  /*2fe0*/  BRA `(.L_x_177) ;  /* 0x0000001000007947 */ /* 0x000fea0003800000 */
.L_x_169:
[----:B------:R-:W-:Y:S02]  /*2ff0*/  FADD.FTZ R0, R3, R0 ;  /* 0x0000000003007221 */ /* 0x000fe40000010000 */
.L_x_177:
[----:B------:R-:W-:Y:S05]  /*3000*/  BSYNC B1 ;  /* 0x0000000000017941 */ /* 0x000fea0003800000 */
.L_x_167:
[----:B------:R-:W-:-:S04]  /*3010*/  MOV R3, 0x0 ;  /* 0x0000000000037802 */ /* 0x000fc80000000f00 */
[----:B------:R-:W-:Y:S05]  /*3020*/  RET.REL.NODEC R2 `(compute_solid_mesh_inertia_cuda_kernel_backward) ;  /* 0xffffcfd002007950 */ /* 0x000fea0003c3ffff */
.L_x_178:
        /* <DEDUP_REMOVED lines=13> */
.L_x_200:


//--------------------- .text.compute_solid_mesh_inertia_cuda_kernel_forward --------------------------
	.section	.text.compute_solid_mesh_inertia_cuda_kernel_forward,"ax",@progbits
	.sectioninfo	@"SHI_REGISTERS=40"
	.align	128
        .global         compute_solid_mesh_inertia_cuda_kernel_forward
        .type           compute_solid_mesh_inertia_cuda_kernel_forward,@function
        .size           compute_solid_mesh_inertia_cuda_kernel_forward,(.L_x_201 - compute_solid_mesh_inertia_cuda_kernel_forward)
        .other          compute_solid_mesh_inertia_cuda_kernel_forward,@"STO_CUDA_ENTRY STV_DEFAULT"
compute_solid_mesh_inertia_cuda_kernel_forward:
.text.compute_solid_mesh_inertia_cuda_kernel_forward:
        /* <DEDUP_REMOVED lines=21> */
[----:B------:R-:W-:Y:S02]  /*0150*/  UMOV UR4, URZ ;  /* 0x0000003f00047c82 */ /* 0x000fe40008000000 */
[----:B------:R-:W-:Y:S02]  /*0160*/  USHF.R.S32.HI UR5, URZ, 0x1f, UR5 ;  /* 0x0000001f3f057899 */ /* 0x000fe40008011405 */
[----:B------:R-:W-:Y:S02]  /*0170*/  USHF.R.S32.HI UR8, URZ, 0x1f, UR8 ;  /* 0x0000001f3f087899 */ /* 0x000fe40008011408 */
[----:B------:R-:W-:-:S02]  /*0180*/  UIADD3 UR9, UR7, UR4, URZ ;  /* 0x0000000407097290 */ /* 0x000fc4000fffe03f */
[----:B------:R-:W-:Y:S02]  /*0190*/  ULDC.64 UR10, c[0x0][0x118] ;  /* 0x00004600000a7ab9 */ /* 0x000fe40000000a00 */
.L_x_181:
[----:B0-----:R-:W-:Y:S02]  /*01a0*/  LEA R8, R6, R6, 0x1 ;  /* 0x0000000606087211 */ /* 0x001fe400078e08ff */
[----:B------:R-:W-:Y:S02]  /*01b0*/  MOV R17, c[0x0][0x1b0] ;  /* 0x00006c0000117a02 */ /* 0x000fe40000000f00 */
[C---:B------:R-:W-:Y:S02]  /*01c0*/  IADD3 R12, R8.reuse, 0x2, RZ ;  /* 0x00000002080c7810 */ /* 0x040fe40007ffe0ff */
        /* <DEDUP_REMOVED lines=17> */
[----:B------:R-:W-:-:S05]  /*02e0*/  IADD3 R11, R11, R7, RZ ;  /* 0x000000070b0b7210 */ /* 0x000fca0007ffe0ff */
[----:B------:R-:W4:Y:S01]  /*02f0*/  LDG.E R10, [R10.64] ;  /* 0x0000000a0a0a7981 */ /* 0x000f22000c1e1900 */
[----:B------:R-:W-:Y:S02]  /*0300*/  MOV R21, c[0x0][0x1e8] ;  /* 0x00007a0000157a02 */ /* 0x000fe40000000f00 */
[----:B--2---:R-:W-:-:S05]  /*0310*/  SHF.R.S32.HI R0, RZ, 0x1f, R8 ;  /* 0x0000001fff007819 */ /* 0x004fca0000011408 */
[----:B------:R-:W-:Y:S01]  /*0320*/  IMAD R15, R0, c[0x0][0x1e8], RZ ;  /* 0x00007a00000f7a24 */ /* 0x000fe200078e02ff */
[----:B---3--:R-:W-:-:S03]  /*0330*/  SHF.R.S32.HI R7, RZ, 0x1f, R12 ;  /* 0x0000001fff077819 */ /* 0x008fc6000001140c */
[C---:B------:R-:W-:Y:S02]  /*0340*/  IMAD R15, R8.reuse, UR8, R15 ;  /* 0x00000008080f7c24 */ /* 0x040fe4000f8e020f */
[----:B------:R-:W-:Y:S01]  /*0350*/  IMAD R17, R7, c[0x0][0x1e8], RZ ;  /* 0x00007a0007117a24 */ /* 0x000fe200078e02ff */
[----:B----4-:R-:W-:Y:S01]  /*0360*/  SHF.R.S32.HI R0, RZ, 0x1f, R10 ;  /* 0x0000001fff007819 */ /* 0x010fe2000001140a */
[----:B------:R-:W-:-:S04]  /*0370*/  IMAD.WIDE.U32 R18, R8, R21, c[0x0][0x1c8] ;  /* 0x0000720008127625 */ /* 0x000fc800078e0015 */
[----:B------:R-:W-:Y:S02]  /*0380*/  IMAD R7, R0, c[0x0][0x1e8], RZ ;  /* 0x00007a0000077a24 */ /* 0x000fe400078e02ff */
[C---:B------:R-:W-:Y:S02]  /*0390*/  IMAD R17, R12.reuse, UR8, R17 ;  /* 0x000000080c117c24 */ /* 0x040fe4000f8e0211 */
[----:B------:R-:W-:Y:S01]  /*03a0*/  IMAD.WIDE.U32 R22, R12, R21, c[0x0][0x1c8] ;  /* 0x000072000c167625 */ /* 0x000fe200078e0015 */
[----:B------:R-:W-:-:S03]  /*03b0*/  IADD3 R19, R19, R15, RZ ;  /* 0x0000000f13137210 */ /* 0x000fc60007ffe0ff */
[C---:B------:R-:W-:Y:S01]  /*03c0*/  IMAD R7, R10.reuse, UR8, R7 ;  /* 0x000000080a077c24 */ /* 0x040fe2000f8e0207 */
[----:B------:R-:W-:Y:S01]  /*03d0*/  IADD3 R23, R23, R17, RZ ;  /* 0x0000001117177210 */ /* 0x000fe20007ffe0ff */
[----:B------:R-:W-:Y:S01]  /*03e0*/  IMAD.WIDE.U32 R20, R10, R21, c[0x0][0x1c8] ;  /* 0x000072000a147625 */ /* 0x000fe200078e0015 */
[----:B------:R0:W2:Y:S04]  /*03f0*/  LDG.E R8, [R18.64+0x4] ;  /* 0x0000040a12087981 */ /* 0x0000a8000c1e1900 */
[----:B------:R-:W-:Y:S01]  /*0400*/  IADD3 R21, R21, R7, RZ ;  /* 0x0000000715157210 */ /* 0x000fe20007ffe0ff */
[----:B------:R-:W3:Y:S04]  /*0410*/  LDG.E R9, [R22.64+0x8] ;  /* 0x0000080a16097981 */ /* 0x000ee8000c1e1900 */
[----:B------:R0:W4:Y:S04]  /*0420*/  LDG.E R10, [R18.64+0x8] ;  /* 0x0000080a120a7981 */ /* 0x000128000c1e1900 */
[----:B------:R-:W5:Y:S04]  /*0430*/  LDG.E R11, [R22.64+0x4] ;  /* 0x0000040a160b7981 */ /* 0x000f68000c1e1900 */
[----:B------:R-:W5:Y:S04]  /*0440*/  LDG.E R12, [R20.64+0x8] ;  /* 0x0000080a140c7981 */ /* 0x000f68000c1e1900 */
[----:B------:R-:W5:Y:S04]  /*0450*/  LDG.E R13, [R20.64+0x4] ;  /* 0x0000040a140d7981 */ /* 0x000f68000c1e1900 */
[----:B------:R1:W5:Y:S04]  /*0460*/  LDG.E R14, [R20.64] ;  /* 0x0000000a140e7981 */ /* 0x000368000c1e1900 */
[----:B------:R0:W5:Y:S04]  /*0470*/  LDG.E R15, [R18.64] ;  /* 0x0000000a120f7981 */ /* 0x000168000c1e1900 */
[----:B------:R-:W5:Y:S01]  /*0480*/  LDG.E R16, [R22.64] ;  /* 0x0000000a16107981 */ /* 0x000f62000c1e1900 */
[----:B0-----:R-:W-:Y:S01]  /*0490*/  MOV R19, 0x3e2aaaab ;  /* 0x3e2aaaab00137802 */ /* 0x001fe20000000f00 */
[----:B------:R-:W-:Y:S01]  /*04a0*/  YIELD ;  /* 0x0000000000007946 */ /* 0x000fe20003800000 */
[----:B------:R-:W-:Y:S01]  /*04b0*/  BSSY B1, `(.L_x_179) ;  /* 0x000001e000017945 */ /* 0x000fe20003800000 */
        /* <DEDUP_REMOVED lines=8> */
[----:B-1----:R-:W-:Y:S01]  /*0540*/  FMUL R20, R24, R17 ;  /* 0x0000001118147220 */ /* 0x002fe20000400000 */
[----:B------:R-:W-:Y:S02]  /*0550*/  FADD R17, R14, -c[0x0][0x180] ;  /* 0x800060000e117621 */ /* 0x000fe40000000000 */
[----:B------:R-:W-:Y:S01]  /*0560*/  FMUL R18, R0, R25 ;  /* 0x0000001900127220 */ /* 0x000fe20000400000 */
[----:B------:R-:W-:Y:S01]  /*0570*/  FFMA R25, R25, R26, -R20 ;  /* 0x0000001a19197223 */ /* 0x000fe20000000814 */
[----:B------:R-:W-:Y:S01]  /*0580*/  FMUL R17, R17, R28 ;  /* 0x0000001c11117220 */ /* 0x000fe20000400000 */
[----:B------:R-:W-:Y:S01]  /*0590*/  FADD R0, R15, -c[0x0][0x180] ;  /* 0x800060000f007621 */ /* 0x000fe20000000000 */
[----:B------:R-:W-:-:S03]  /*05a0*/  FFMA R7, R7, R24, -R18 ;  /* 0x0000001807077223 */ /* 0x000fc60000000812 */
[----:B------:R-:W-:Y:S01]  /*05b0*/  FFMA R17, R0, R25, R17 ;  /* 0x0000001900117223 */ /* 0x000fe20000000011 */
[----:B------:R-:W-:Y:S01]  /*05c0*/  FADD R0, R16, -c[0x0][0x180] ;  /* 0x8000600010007621 */ /* 0x000fe20000000000 */
[----:B------:R-:W-:-:S03]  /*05d0*/  MOV R20, 0x40c00000 ;  /* 0x40c0000000147802 */ /* 0x000fc60000000f00 */
[----:B------:R-:W-:Y:S02]  /*05e0*/  FFMA R0, R0, R7, R17 ;  /* 0x0000000700007223 */ /* 0x000fe40000000011 */
[----:B------:R-:W-:Y:S02]  /*05f0*/  FFMA R18, R19, -R20, 1 ;  /* 0x3f80000013127423 */ /* 0x000fe40000000814 */
[----:B------:R-:W0:Y:S02]  /*0600*/  FCHK P0, R0, 6 ;  /* 0x40c0000000007902 */ /* 0x000e240000000000 */
[----:B------:R-:W-:-:S04]  /*0610*/  FFMA R7, R18, R19, 0.16666667163372039795 ;  /* 0x3e2aaaab12077423 */ /* 0x000fc80000000013 */
[----:B------:R-:W-:-:S04]  /*0620*/  FFMA R17, R0, R7, RZ ;  /* 0x0000000700117223 */ /* 0x000fc800000000ff */
[----:B------:R-:W-:-:S04]  /*0630*/  FFMA R18, R17, -6, R0 ;  /* 0xc0c0000011127823 */ /* 0x000fc80000000000 */
[----:B------:R-:W-:Y:S01]  /*0640*/  FFMA R7, R7, R18, R17 ;  /* 0x0000001207077223 */ /* 0x000fe20000000011 */
[----:B0-----:R-:W-:Y:S05]  /*0650*/  @!P0 BRA `(.L_x_180) ;  /* 0x0000003000008947 */ /* 0x001fea0003800000 */
[----:B------:R-:W-:Y:S02]  /*0660*/  MOV R18, 0x680 ;  /* 0x0000068000127802 */ /* 0x000fe40000000f00 */
[----:B------:R-:W-:Y:S05]  /*0670*/  CALL.REL.NOINC `($__internal_6_$__cuda_sm3x_div_rn_noftz_f32_slowpath) ;  /* 0x000007e000007944 */ /* 0x000fea0003c00000 */
[----:B0-----:R-:W-:Y:S02]  /*0680*/  MOV R7, R0 ;  /* 0x0000000000077202 */ /* 0x001fe40000000f00 */
.L_x_180:
[----:B------:R-:W-:Y:S05]  /*0690*/  BSYNC B1 ;  /* 0x0000000000017941 */ /* 0x000fea0003800000 */
.L_x_179:
[----:B------:R-:W-:Y:S01]  /*06a0*/  FADD R21, R15, c[0x0][0x180] ;  /* 0x000060000f157621 */ /* 0x000fe20000000000 */
[----:B------:R-:W-:Y:S01]  /*06b0*/  FADD R0, R8, c[0x0][0x184] ;  /* 0x0000610008007621 */ /* 0x000fe20000000000 */
[----:B------:R-:W-:Y:S01]  /*06c0*/  FADD R23, R10, c[0x0][0x188] ;  /* 0x000062000a177621 */ /* 0x000fe20000000000 */
[----:B------:R-:W-:Y:S01]  /*06d0*/  FMUL R17, R4, R7 ;  /* 0x0000000704117220 */ /* 0x000fe20000400000 */
[----:B------:R-:W-:Y:S01]  /*06e0*/  FADD R21, R14, R21 ;  /* 0x000000150e157221 */ /* 0x000fe20000000000 */
[----:B------:R-:W-:Y:S01]  /*06f0*/  FADD R0, R13, R0 ;  /* 0x000000000d007221 */ /* 0x000fe20000000000 */
[----:B------:R-:W-:Y:S01]  /*0700*/  MOV R18, c[0x0][0x200] ;  /* 0x0000800000127a02 */ /* 0x000fe20000000f00 */
[----:B------:R-:W-:Y:S01]  /*0710*/  FADD R20, R12, R23 ;  /* 0x000000170c147221 */ /* 0x000fe20000000000 */
[----:B------:R-:W-:Y:S01]  /*0720*/  MOV R19, c[0x0][0x204] ;  /* 0x0000810000137a02 */ /* 0x000fe20000000f00 */
[----:B------:R-:W-:Y:S01]  /*0730*/  FADD R22, R16, R21 ;  /* 0x0000001510167221 */ /* 0x000fe20000000000 */
[----:B------:R-:W-:Y:S01]  /*0740*/  MOV R24, 0x3e800000 ;  /* 0x3e80000000187802 */ /* 0x000fe20000000f00 */
[----:B------:R-:W-:Y:S01]  /*0750*/  FADD R21, R11, R0 ;  /* 0x000000000b157221 */ /* 0x000fe20000000000 */
[----:B------:R-:W-:Y:S01]  /*0760*/  FADD R23, R9, R20 ;  /* 0x0000001409177221 */ /* 0x000fe20000000000 */
[----:B------:R0:W-:Y:S01]  /*0770*/  RED.E.ADD.F32.FTZ.RN.STRONG.GPU [R18.64], R17 ;  /* 0x000000111200798e */ /* 0x0001e2000c10e78a */
[C---:B------:R-:W-:Y:S01]  /*0780*/  FFMA R15, R22.reuse, -0.25, R15 ;  /* 0xbe800000160f7823 */ /* 0x040fe2000000000f */
[----:B------:R-:W-:Y:S01]  /*0790*/  FFMA R29, R21, -0.25, R11 ;  /* 0xbe800000151d7823 */ /* 0x000fe2000000000b */
[----:B------:R-:W-:Y:S01]  /*07a0*/  FFMA R11, R23, -0.25, R10 ;  /* 0xbe800000170b7823 */ /* 0x000fe2000000000a */
[C---:B------:R-:W-:Y:S01]  /*07b0*/  FFMA R13, R21.reuse, -0.25, R13 ;  /* 0xbe800000150d7823 */ /* 0x040fe2000000000d */
[-C--:B------:R-:W-:Y:S01]  /*07c0*/  FFMA R35, R21, -R24.reuse, c[0x0][0x184] ;  /* 0x0000610015237623 */ /* 0x080fe20000000818 */
[-C--:B------:R-:W-:Y:S01]  /*07d0*/  FFMA R10, R23, R24.reuse, -c[0x0][0x188] ;  /* 0x80006200170a7623 */ /* 0x080fe20000000018 */
[CC--:B------:R-:W-:Y:S01]  /*07e0*/  FFMA R0, R22.reuse, R24.reuse, -c[0x0][0x180] ;  /* 0x8000600016007623 */ /* 0x0c0fe20000000018 */
[C---:B------:R-:W-:Y:S01]  /*07f0*/  FFMA R27, R22.reuse, -0.25, R16 ;  /* 0xbe800000161b7823 */ /* 0x040fe20000000010 */
[C---:B------:R-:W-:Y:S01]  /*0800*/  FFMA R25, R22.reuse, -0.25, R14 ;  /* 0xbe80000016197823 */ /* 0x040fe2000000000e */
[-C--:B------:R-:W-:Y:S01]  /*0810*/  FFMA R33, R22, -R24.reuse, c[0x0][0x180] ;  /* 0x0000600016217623 */ /* 0x080fe20000000818 */
[----:B------:R-:W-:Y:S01]  /*0820*/  FFMA R16, R15, 0.44721359014511108398, R0 ;  /* 0x3ee4f92e0f107823 */ /* 0x000fe20000000000 */
[C---:B0-----:R-:W-:Y:S01]  /*0830*/  FFMA R17, R21.reuse, -0.25, R8 ;  /* 0xbe80000015117823 */ /* 0x041fe20000000008 */
[-C--:B------:R-:W-:Y:S01]  /*0840*/  FFMA R8, R21, R24.reuse, -c[0x0][0x184] ;  /* 0x8000610015087623 */ /* 0x080fe20000000018 */
[C---:B------:R-:W-:Y:S01]  /*0850*/  FFMA R37, R23.reuse, -R24, c[0x0][0x188] ;  /* 0x0000620017257623 */ /* 0x040fe20000000818 */
[C---:B------:R-:W-:Y:S01]  /*0860*/  FFMA R19, R23.reuse, -0.25, R12 ;  /* 0xbe80000017137823 */ /* 0x040fe2000000000c */
[----:B------:R-:W-:Y:S01]  /*0870*/  FFMA R31, R23, -0.25, R9 ;  /* 0xbe800000171f7823 */ /* 0x000fe20000000009 */
[----:B------:R-:W-:Y:S01]  /*0880*/  FFMA R21, R17, 0.44721359014511108398, R8 ;  /* 0x3ee4f92e11157823 */ /* 0x000fe20000000008 */
[----:B------:R-:W-:Y:S01]  /*0890*/  FFMA R17, R11, 0.44721359014511108398, R10 ;  /* 0x3ee4f92e0b117823 */ /* 0x000fe2000000000a */
[----:B------:R-:W-:Y:S01]  /*08a0*/  FFMA R24, R13, 0.44721359014511108398, R8 ;  /* 0x3ee4f92e0d187823 */ /* 0x000fe20000000008 */
[--C-:B------:R-:W-:Y:S01]  /*08b0*/  FFMA R23, R25, 0.44721359014511108398, R0.reuse ;  /* 0x3ee4f92e19177823 */ /* 0x100fe20000000000 */
[----:B------:R-:W-:Y:S01]  /*08c0*/  FMUL R11, R21, R21 ;  /* 0x00000015150b7220 */ /* 0x000fe20000400000 */
[--C-:B------:R-:W-:Y:S01]  /*08d0*/  FFMA R27, R27, 0.44721359014511108398, R0.reuse ;  /* 0x3ee4f92e1b1b7823 */ /* 0x100fe20000000000 */
[----:B------:R-:W-:Y:S01]  /*08e0*/  FFMA R9, R33, 0.44721359014511108398, R0 ;  /* 0x3ee4f92e21097823 */ /* 0x000fe20000000000 */
[--C-:B------:R-:W-:Y:S01]  /*08f0*/  FFMA R28, R29, 0.44721359014511108398, R8.reuse ;  /* 0x3ee4f92e1d1c7823 */ /* 0x100fe20000000008 */
[----:B------:R-:W-:Y:S01]  /*0900*/  FFMA R14, R16, R16, R11 ;  /* 0x00000010100e7223 */ /* 0x000fe2000000000b */
[----:B------:R-:W-:Y:S01]  /*0910*/  FFMA R0, R35, 0.44721359014511108398, R8 ;  /* 0x3ee4f92e23007823 */ /* 0x000fe20000000008 */
[----:B------:R-:W-:Y:S01]  /*0920*/  FMUL R22, R24, R24 ;  /* 0x0000001818167220 */ /* 0x000fe20000400000 */
[----:B------:R-:W-:Y:S01]  /*0930*/  FMUL R26, R28, R28 ;  /* 0x0000001c1c1a7220 */ /* 0x000fe20000400000 */
[----:B------:R-:W-:Y:S01]  /*0940*/  FFMA R14, R17, R17, R14 ;  /* 0x00000011110e7223 */ /* 0x000fe2000000000e */
[----:B------:R-:W-:Y:S01]  /*0950*/  FMUL R12, R0, R0 ;  /* 0x00000000000c7220 */ /* 0x000fe20000400000 */
[----:B------:R-:W-:Y:S01]  /*0960*/  FFMA R25, R19, 0.44721359014511108398, R10 ;  /* 0x3ee4f92e13197823 */ /* 0x000fe2000000000a */
[----:B------:R-:W-:Y:S01]  /*0970*/  FFMA R20, R23, R23, R22 ;  /* 0x0000001717147223 */ /* 0x000fe20000000016 */
[----:B------:R-:W-:Y:S01]  /*0980*/  FMUL R18, RZ, R14 ;  /* 0x0000000eff127220 */ /* 0x000fe20000400000 */
[----:B------:R-:W-:Y:S01]  /*0990*/  FFMA R8, R31, 0.44721359014511108398, R10 ;  /* 0x3ee4f92e1f087823 */ /* 0x000fe2000000000a */
[----:B------:R-:W-:Y:S01]  /*09a0*/  FFMA R19, R27, R27, R26 ;  /* 0x0000001b1b137223 */ /* 0x000fe2000000001a */
[----:B------:R-:W-:Y:S01]  /*09b0*/  FFMA R10, R37, 0.44721359014511108398, R10 ;  /* 0x3ee4f92e250a7823 */ /* 0x000fe2000000000a */
[----:B------:R-:W-:Y:S01]  /*09c0*/  FFMA R29, R9, R9, R12 ;  /* 0x00000009091d7223 */ /* 0x000fe2000000000c */
[----:B------:R-:W-:Y:S01]  /*09d0*/  FFMA R20, R25, R25, R20 ;  /* 0x0000001919147223 */ /* 0x000fe20000000014 */
[--C-:B------:R-:W-:Y:S01]  /*09e0*/  FADD R11, -R11, R14.reuse ;  /* 0x0000000e0b0b7221 */ /* 0x100fe20000000100 */
[C---:B------:R-:W-:Y:S01]  /*09f0*/  FFMA R13, -R16.reuse, R16, R14 ;  /* 0x00000010100d7223 */ /* 0x040fe2000000010e */
[C---:B------:R-:W-:Y:S01]  /*0a00*/  FFMA R15, -R16.reuse, R21, R18 ;  /* 0x00000015100f7223 */ /* 0x040fe20000000112 */
[-C--:B------:R-:W-:Y:S01]  /*0a10*/  FFMA R14, -R17, R17.reuse, R14 ;  /* 0x00000011110e7223 */ /* 0x080fe2000000010e */
[-CC-:B------:R-:W-:Y:S01]  /*0a20*/  FFMA R16, -R16, R17.reuse, R18.reuse ;  /* 0x0000001110107223 */ /* 0x180fe20000000112 */
[----:B------:R-:W-:Y:S01]  /*0a30*/  FFMA R21, -R21, R17, R18 ;  /* 0x0000001115157223 */ /* 0x000fe20000000112 */
[----:B------:R-:W-:Y:S01]  /*0a40*/  FFMA R30, R8, R8, R19 ;  /* 0x00000008081e7223 */ /* 0x000fe20000000013 */
[----:B------:R-:W-:Y:S01]  /*0a50*/  FFMA R17, R10, R10, R29 ;  /* 0x0000000a0a117223 */ /* 0x000fe2000000001d */
[----:B------:R-:W-:Y:S01]  /*0a60*/  FMUL R29, RZ, R20 ;  /* 0x00000014ff1d7220 */ /* 0x000fe20000400000 */
[--C-:B------:R-:W-:Y:S01]  /*0a70*/  FADD R18, -R22, R20.reuse ;  /* 0x0000001416127221 */ /* 0x100fe20000000100 */
[----:B------:R-:W-:Y:S01]  /*0a80*/  FMUL R33, RZ, R30 ;  /* 0x0000001eff217220 */ /* 0x000fe20000400000 */
[--C-:B------:R-:W-:Y:S01]  /*0a90*/  FFMA R22, -R23, R23, R20.reuse ;  /* 0x0000001717167223 */ /* 0x100fe20000000114 */
[-C--:B------:R-:W-:Y:S01]  /*0aa0*/  FFMA R19, -R25, R25.reuse, R20 ;  /* 0x0000001919137223 */ /* 0x080fe20000000114 */
[C-C-:B------:R-:W-:Y:S01]  /*0ab0*/  FFMA R20, -R23.reuse, R24, R29.reuse ;  /* 0x0000001817147223 */ /* 0x140fe2000000011d */
[-CC-:B------:R-:W-:Y:S01]  /*0ac0*/  FFMA R23, -R23, R25.reuse, R29.reuse ;  /* 0x0000001917177223 */ /* 0x180fe2000000011d */
[----:B------:R-:W-:Y:S01]  /*0ad0*/  FFMA R24, -R24, R25, R29 ;  /* 0x0000001918187223 */ /* 0x000fe2000000011d */
[----:B------:R-:W-:Y:S01]  /*0ae0*/  FMUL R31, RZ, R17 ;  /* 0x00000011ff1f7220 */ /* 0x000fe20000400000 */
[C-C-:B------:R-:W-:Y:S01]  /*0af0*/  FFMA R25, -R27.reuse, R28, R33.reuse ;  /* 0x0000001c1b197223 */ /* 0x140fe20000000121 */
[-CC-:B------:R-:W-:Y:S01]  /*0b00*/  FFMA R28, -R28, R8.reuse, R33.reuse ;  /* 0x000000081c1c7223 */ /* 0x180fe20000000121 */
[CC--:B------:R-:W-:Y:S01]  /*0b10*/  FFMA R29, -R27.reuse, R8.reuse, R33 ;  /* 0x000000081b1d7223 */ /* 0x0c0fe20000000121 */
[--C-:B------:R-:W-:Y:S01]  /*0b20*/  FADD R26, -R26, R30.reuse ;  /* 0x0000001e1a1a7221 */ /* 0x100fe20000000100 */
[--C-:B------:R-:W-:Y:S01]  /*0b30*/  FFMA R27, -R27, R27, R30.reuse ;  /* 0x0000001b1b1b7223 */ /* 0x100fe2000000011e */
[----:B------:R-:W-:Y:S01]  /*0b40*/  FFMA R8, -R8, R8, R30 ;  /* 0x0000000808087223 */ /* 0x000fe2000000011e */
[----:B------:R-:W-:Y:S01]  /*0b50*/  FADD R30, -R12, R17 ;  /* 0x000000110c1e7221 */ /* 0x000fe20000000100 */
[----:B------:R-:W-:Y:S01]  /*0b60*/  FADD R11, R11, R18 ;  /* 0x000000120b0b7221 */ /* 0x000fe20000000000 */
[----:B------:R-:W-:Y:S01]  /*0b70*/  FADD R22, R13, R22 ;  /* 0x000000160d167221 */ /* 0x000fe20000000000 */
[--C-:B------:R-:W-:Y:S01]  /*0b80*/  FFMA R12, -R9, R0, R31.reuse ;  /* 0x00000000090c7223 */ /* 0x100fe2000000011f */
[----:B------:R-:W-:Y:S01]  /*0b90*/  FADD R20, R15, R20 ;  /* 0x000000140f147221 */ /* 0x000fe20000000000 */
[-C--:B------:R-:W-:Y:S01]  /*0ba0*/  FFMA R0, -R0, R10.reuse, R31 ;  /* 0x0000000a00007223 */ /* 0x080fe2000000011f */
[----:B------:R-:W-:Y:S01]  /*0bb0*/  FADD R16, R16, R23 ;  /* 0x0000001710107221 */ /* 0x000fe20000000000 */
[CC--:B------:R-:W-:Y:S01]  /*0bc0*/  FFMA R31, -R9.reuse, R10.reuse, R31 ;  /* 0x0000000a091f7223 */ /* 0x0c0fe2000000011f */
[----:B------:R-:W-:Y:S01]  /*0bd0*/  FADD R19, R14, R19 ;  /* 0x000000130e137221 */ /* 0x000fe20000000000 */
[----:B------:R-:W-:Y:S01]  /*0be0*/  FFMA R9, -R9, R9, R17 ;  /* 0x0000000909097223 */ /* 0x000fe20000000111 */
[----:B------:R-:W-:Y:S01]  /*0bf0*/  FADD R11, R11, R26 ;  /* 0x0000001a0b0b7221 */ /* 0x000fe20000000000 */
[----:B------:R-:W-:Y:S01]  /*0c00*/  FADD R22, R22, R27 ;  /* 0x0000001b16167221 */ /* 0x000fe20000000000 */
[----:B------:R-:W-:Y:S01]  /*0c10*/  FADD R21, R21, R24 ;  /* 0x0000001815157221 */ /* 0x000fe20000000000 */
[----:B------:R-:W-:Y:S01]  /*0c20*/  FADD R25, R20, R25 ;  /* 0x0000001914197221 */ /* 0x000fe20000000000 */
[----:B------:R-:W-:Y:S01]  /*0c30*/  IADD3 R6, P0, R6, UR6, RZ ;  /* 0x0000000606067c10 */ /* 0x000fe2000ff1e0ff */
[----:B------:R-:W-:Y:S01]  /*0c40*/  FADD R16, R16, R29 ;  /* 0x0000001d10107221 */ /* 0x000fe20000000000 */
[----:B------:R-:W-:Y:S01]  /*0c50*/  FFMA R10, -R10, R10, R17 ;  /* 0x0000000a0a0a7223 */ /* 0x000fe20000000111 */
[----:B------:R-:W-:Y:S01]  /*0c60*/  FADD R19, R19, R8 ;  /* 0x0000000813137221 */ /* 0x000fe20000000000 */
[----:B------:R-:W-:Y:S01]  /*0c70*/  FADD R9, R22, R9 ;  /* 0x0000000916097221 */ /* 0x000fe20000000000 */
[----:B------:R-:W-:Y:S01]  /*0c80*/  FADD R11, R11, R30 ;  /* 0x0000001e0b0b7221 */ /* 0x000fe20000000000 */
[----:B------:R-:W-:Y:S01]  /*0c90*/  FMUL R13, R7, c[0x0][0x18c] ;  /* 0x00006300070d7a20 */ /* 0x000fe20000400000 */
[----:B------:R-:W-:Y:S01]  /*0ca0*/  FADD R21, R21, R28 ;  /* 0x0000001c15157221 */ /* 0x000fe20000000000 */
[----:B------:R-:W-:Y:S01]  /*0cb0*/  FADD R12, R25, R12 ;  /* 0x0000000c190c7221 */ /* 0x000fe20000000000 */
[----:B------:R-:W-:Y:S01]  /*0cc0*/  IADD3.X R5, R5, UR9, RZ, P0, !PT ;  /* 0x0000000905057c10 */ /* 0x000fe200087fe4ff */
[----:B------:R-:W-:Y:S01]  /*0cd0*/  FADD R16, R16, R31 ;  /* 0x0000001f10107221 */ /* 0x000fe20000000000 */
[----:B------:R-:W-:Y:S01]  /*0ce0*/  ISETP.GE.U32.AND P0, PT, R6, c[0x0][0x178], PT ;  /* 0x00005e0006007a0c */ /* 0x000fe20003f06070 */
[----:B------:R-:W-:Y:S01]  /*0cf0*/  FADD R10, R19, R10 ;  /* 0x0000000a130a7221 */ /* 0x000fe20000000000 */
[-C--:B------:R-:W-:Y:S01]  /*0d00*/  FMUL R15, R9, R13.reuse ;  /* 0x0000000d090f7220 */ /* 0x080fe20000400000 */
[-C--:B------:R-:W-:Y:S01]  /*0d10*/  FMUL R19, R11, R13.reuse ;  /* 0x0000000d0b137220 */ /* 0x080fe20000400000 */
[----:B------:R-:W-:Y:S01]  /*0d20*/  FADD R0, R21, R0 ;  /* 0x0000000015007221 */ /* 0x000fe20000000000 */
[-C--:B------:R-:W-:Y:S01]  /*0d30*/  FMUL R11, R12, R13.reuse ;  /* 0x0000000d0c0b7220 */ /* 0x080fe20000400000 */
[-C--:B------:R-:W-:Y:S01]  /*0d40*/  FMUL R17, R16, R13.reuse ;  /* 0x0000000d10117220 */ /* 0x080fe20000400000 */
[----:B------:R-:W-:Y:S01]  /*0d50*/  ISETP.GE.U32.AND.EX P0, PT, R5, c[0x0][0x17c], PT, P0 ;  /* 0x00005f0005007a0c */ /* 0x000fe20003f06100 */
[-C--:B------:R-:W-:Y:S01]  /*0d60*/  FMUL R21, R10, R13.reuse ;  /* 0x0000000d0a157220 */ /* 0x080fe20000400000 */
[----:B------:R-:W-:Y:S01]  /*0d70*/  FMUL R13, R0, R13 ;  /* 0x0000000d000d7220 */ /* 0x000fe20000400000 */
[----:B------:R0:W-:Y:S01]  /*0d80*/  RED.E.ADD.F32.FTZ.RN.STRONG.GPU [R2.64+-0x18], R15 ;  /* 0xffffe80f0200798e */ /* 0x0001e2000c10e78a */
[----:B------:R-:W-:-:S03]  /*0d90*/  MOV R8, c[0x0][0x270] ;  /* 0x00009c0000087a02 */ /* 0x000fc60000000f00 */
[----:B------:R0:W-:Y:S01]  /*0da0*/  RED.E.ADD.F32.FTZ.RN.STRONG.GPU [R2.64+-0x14], R11 ;  /* 0xffffec0b0200798e */ /* 0x0001e2000c10e78a */
[----:B------:R-:W-:-:S03]  /*0db0*/  MOV R9, c[0x0][0x274] ;  /* 0x00009d0000097a02 */ /* 0x000fc60000000f00 */
[----:B------:R0:W-:Y:S04]  /*0dc0*/  RED.E.ADD.F32.FTZ.RN.STRONG.GPU [R2.64+-0x10], R17 ;  /* 0xfffff0110200798e */ /* 0x0001e8000c10e78a */
[----:B------:R0:W-:Y:S04]  /*0dd0*/  RED.E.ADD.F32.FTZ.RN.STRONG.GPU [R2.64+-0xc], R11 ;  /* 0xfffff40b0200798e */ /* 0x0001e8000c10e78a */
[----:B------:R0:W-:Y:S04]  /*0de0*/  RED.E.ADD.F32.FTZ.RN.STRONG.GPU [R2.64+-0x8], R19 ;  /* 0xfffff8130200798e */ /* 0x0001e8000c10e78a */
[----:B------:R0:W-:Y:S04]  /*0df0*/  RED.E.ADD.F32.FTZ.RN.STRONG.GPU [R2.64+-0x4], R13 ;  /* 0xfffffc0d0200798e */ /* 0x0001e8000c10e78a */
[----:B------:R0:W-:Y:S04]  /*0e00*/  RED.E.ADD.F32.FTZ.RN.STRONG.GPU [R2.64], R17 ;  /* 0x000000110200798e */ /* 0x0001e8000c10e78a */
[----:B------:R0:W-:Y:S04]  /*0e10*/  RED.E.ADD.F32.FTZ.RN.STRONG.GPU [R2.64+0x4], R13 ;  /* 0x0000040d0200798e */ /* 0x0001e8000c10e78a */
[----:B------:R0:W-:Y:S04]  /*0e20*/  RED.E.ADD.F32.FTZ.RN.STRONG.GPU [R2.64+0x8], R21 ;  /* 0x000008150200798e */ /* 0x0001e8000c10e78a */
[----:B------:R0:W-:Y:S01]  /*0e30*/  RED.E.ADD.F32.FTZ.RN.STRONG.GPU [R8.64], R7 ;  /* 0x000000070800798e */ /* 0x0001e2000c10e78a */
[----:B------:R-:W-:Y:S05]  /*0e40*/  @!P0 BRA `(.L_x_181) ;  /* 0xfffff35000008947 */ /* 0x000fea000383ffff */
[----:B------:R-:W-:Y:S05]  /*0e50*/  EXIT ;  /* 0x000000000000794d */ /* 0x000fea0003800000 */
        .weak           $__internal_6_$__cuda_sm3x_div_rn_noftz_f32_slowpath
        .type           $__internal_6_$__cuda_sm3x_div_rn_noftz_f32_slowpath,@function
        .size           $__internal_6_$__cuda_sm3x_div_rn_noftz_f32_slowpath,(.L_x_201 - $__internal_6_$__cuda_sm3x_div_rn_noftz_f32_slowpath)
$__internal_6_$__cuda_sm3x_div_rn_noftz_f32_slowpath:
[----:B------:R-:W-:Y:S01]  /*0e60*/  SHF.R.U32.HI R7, RZ, 0x17, R0 ;  /* 0x00000017ff077819 */ /* 0x000fe20000011600 */
[----:B------:R-:W-:Y:S01]  /*0e70*/  BSSY B0, `(.L_x_182) ;  /* 0x000005c000007945 */ /* 0x000fe20003800000 */
[----:B------:R-:W-:Y:S02]  /*0e80*/  BSSY B2, `(.L_x_183) ;  /* 0x000001a000027945 */ /* 0x000fe40003800000 */
[----:B------:R-:W-:-:S02]  /*0e90*/  LOP3.LUT R22, R7, 0xff, RZ, 0xc0, !PT ;  /* 0x000000ff07167812 */ /* 0x000fc400078ec0ff */
[----:B------:R-:W-:Y:S02]  /*0ea0*/  MOV R7, R0 ;  /* 0x0000000000077202 */ /* 0x000fe40000000f00 */
[----:B------:R-:W-:-:S04]  /*0eb0*/  IADD3 R19, R22, -0x1, RZ ;  /* 0xffffffff16137810 */ /* 0x000fc80007ffe0ff */
[----:B------:R-:W-:-:S13]  /*0ec0*/  ISETP.GT.U32.OR P0, PT, R19, 0xfd, !PT ;  /* 0x000000fd1300780c */ /* 0x000fda0007f04470 */
[----:B------:R-:W-:Y:S01]  /*0ed0*/  @!P0 MOV R17, RZ ;  /* 0x000000ff00118202 */ /* 0x000fe20000000f00 */
[----:B------:R-:W-:Y:S05]  /*0ee0*/  @!P0 BRA `(.L_x_184) ;  /* 0x0000013000008947 */ /* 0x000fea0003800000 */
[----:B------:R-:W-:-:S13]  /*0ef0*/  FSETP.GTU.FTZ.AND P0, PT, |R0|, +INF , PT ;  /* 0x7f8000000000780b */ /* 0x000fda0003f1c200 */
[----:B------:R-:W-:Y:S01]  /*0f00*/  @P0 BREAK B2 ;  /* 0x0000000000020942 */ /* 0x000fe20003800000 */
[----:B------:R-:W-:Y:S05]  /*0f10*/  @P0 BRA `(.L_x_185) ;  /* 0x0000050000000947 */ /* 0x000fea0003800000 */
[----:B------:R-:W-:-:S04]  /*0f20*/  MOV R20, 0x40c00000 ;  /* 0x40c0000000147802 */ /* 0x000fc80000000f00 */
[----:B------:R-:W-:-:S13]  /*0f30*/  LOP3.LUT P0, RZ, R20, 0x7fffffff, R7, 0xc8, !PT ;  /* 0x7fffffff14ff7812 */ /* 0x000fda000780c807 */
[----:B------:R-:W-:Y:S01]  /*0f40*/  @!P0 BREAK B2 ;  /* 0x0000000000028942 */ /* 0x000fe20003800000 */
[----:B------:R-:W-:Y:S05]  /*0f50*/  @!P0 BRA `(.L_x_186) ;  /* 0x000004a000008947 */ /* 0x000fea0003800000 */
[----:B------:R-:W-:-:S13]  /*0f60*/  LOP3.LUT P0, RZ, R7, 0x7fffffff, RZ, 0xc0, !PT ;  /* 0x7fffffff07ff7812 */ /* 0x000fda000780c0ff */
[----:B------:R-:W-:Y:S01]  /*0f70*/  @!P0 BREAK B2 ;  /* 0x0000000000028942 */ /* 0x000fe20003800000 */
[----:B------:R-:W-:Y:S05]  /*0f80*/  @!P0 BRA `(.L_x_187) ;  /* 0x0000045000008947 */ /* 0x000fea0003800000 */
[----:B------:R-:W-:Y:S02]  /*0f90*/  FSETP.NEU.FTZ.AND P1, PT, |R0|, +INF , PT ;  /* 0x7f8000000000780b */ /* 0x000fe40003f3d200 */
[----:B------:R-:W-:-:S04]  /*0fa0*/  LOP3.LUT P0, RZ, R20, 0x7fffffff, RZ, 0xc0, !PT ;  /* 0x7fffffff14ff7812 */ /* 0x000fc8000780c0ff */
[----:B------:R-:W-:-:S13]  /*0fb0*/  PLOP3.LUT P0, PT, P1, P0, PT, 0x2a, 0x0 ;  /* 0x000000000000781c */ /* 0x000fda0000f00572 */
[----:B------:R-:W-:Y:S01]  /*0fc0*/  @P0 BREAK B2 ;  /* 0x0000000000020942 */ /* 0x000fe20003800000 */
[----:B------:R-:W-:Y:S05]  /*0fd0*/  @P0 BRA `(.L_x_188) ;  /* 0x000003d000000947 */ /* 0x000fea0003800000 */
[----:B------:R-:W-:-:S13]  /*0fe0*/  ISETP.GE.AND P0, PT, R19, RZ, PT ;  /* 0x000000ff1300720c */ /* 0x000fda0003f06270 */
[----:B------:R-:W-:Y:S01]  /*0ff0*/  @P0 MOV R17, RZ ;  /* 0x000000ff00110202 */ /* 0x000fe20000000f00 */
[----:B------:R-:W-:Y:S01]  /*1000*/  @!P0 FFMA R7, R0, 1.84467440737095516160e+19, RZ ;  /* 0x5f80000000078823 */ /* 0x000fe200000000ff */
[----:B------:R-:W-:Y:S02]  /*1010*/  @!P0 MOV R17, 0xffffffc0 ;  /* 0xffffffc000118802 */ /* 0x000fe40000000f00 */
.L_x_184:
[----:B------:R-:W-:Y:S05]  /*1020*/  BSYNC B2 ;  /* 0x0000000000027941 */ /* 0x000fea0003800000 */
.L_x_183:
[----:B------:R-:W-:Y:S01]  /*1030*/  UMOV UR4, 0x40c00000 ;  /* 0x40c0000000047882 */ /* 0x000fe20000000000 */
[----:B------:R-:W-:Y:S01]  /*1040*/  IADD3 R20, R22, -0x7f, RZ ;  /* 0xffffff8116147810 */ /* 0x000fe20007ffe0ff */
[----:B------:R-:W-:Y:S01]  /*1050*/  UIADD3 UR4, UR4, -0x1000000, URZ ;  /* 0xff00000004047890 */ /* 0x000fe2000fffe03f */
[----:B------:R-:W-:Y:S02]  /*1060*/  BSSY B2, `(.L_x_189) ;  /* 0x0000033000027945 */ /* 0x000fe40003800000 */
[----:B------:R-:W-:Y:S01]  /*1070*/  IADD3 R17, R17, -0x2, R20 ;  /* 0xfffffffe11117810 */ /* 0x000fe20007ffe014 */
[----:B------:R-:W-:Y:S02]  /*1080*/  IMAD R0, R20, -0x800000, R7 ;  /* 0xff80000014007824 */ /* 0x000fe400078e0207 */
[----:B------:R-:W-:-:S03]  /*1090*/  FADD.FTZ R21, -RZ, -UR4 ;  /* 0x80000004ff157e21 */ /* 0x000fc60008010100 */
[----:B------:R-:W0:Y:S02]  /*10a0*/  MUFU.RCP R19, UR4 ;  /* 0x0000000400137d08 */ /* 0x000e240008001000 */
        /* <DEDUP_REMOVED lines=21> */
[-CC-:B------:R-:W-:Y:S01]  /*1200*/  FFMA.RM R20, R19, R21.reuse, R22.reuse ;  /* 0x0000001513147223 */ /* 0x180fe20000004016 */
        /* <DEDUP_REMOVED lines=20> */
.L_x_191:
[----:B------:R-:W-:-:S04]  /*1350*/  LOP3.LUT R0, R0, 0x80000000, RZ, 0xc0, !PT ;  /* 0x8000000000007812 */ /* 0x000fc800078ec0ff */
[----:B------:R-:W-:Y:S01]  /*1360*/  LOP3.LUT R0, R0, 0x7f800000, RZ, 0xfc, !PT ;  /* 0x7f80000000007812 */ /* 0x000fe200078efcff */
[----:B------:R-:W-:Y:S05]  /*1370*/  BRA `(.L_x_192) ;  /* 0x0000001000007947 */ /* 0x000fea0003800000 */
.L_x_190:
[----:B------:R-:W-:Y:S02]  /*1380*/  LEA R0, R17, R0, 0x17 ;  /* 0x0000000011007211 */ /* 0x000fe400078eb8ff */
.L_x_192:
[----:B------:R-:W-:Y:S05]  /*1390*/  BSYNC B2 ;  /* 0x0000000000027941 */ /* 0x000fea0003800000 */
.L_x_189:
[----:B------:R-:W-:Y:S05]  /*13a0*/  BRA `(.L_x_193) ;  /* 0x0000008000007947 */ /* 0x000fea0003800000 */
.L_x_188:
[----:B------:R-:W-:-:S04]  /*13b0*/  LOP3.LUT R0, R20, 0x80000000, R7, 0x48, !PT ;  /* 0x8000000014007812 */ /* 0x000fc800078e4807 */
[----:B------:R-:W-:Y:S01]  /*13c0*/  LOP3.LUT R0, R0, 0x7f800000, RZ, 0xfc, !PT ;  /* 0x7f80000000007812 */ /* 0x000fe200078efcff */
[----:B------:R-:W-:Y:S05]  /*13d0*/  BRA `(.L_x_193) ;  /* 0x0000005000007947 */ /* 0x000fea0003800000 */
.L_x_187:
[----:B------:R-:W-:Y:S01]  /*13e0*/  LOP3.LUT R0, R20, 0x80000000, R7, 0x48, !PT ;  /* 0x8000000014007812 */ /* 0x000fe200078e4807 */
[----:B------:R-:W-:Y:S05]  /*13f0*/  BRA `(.L_x_193) ;  /* 0x0000003000007947 */ /* 0x000fea0003800000 */
.L_x_186:
[----:B------:R-:W0:Y:S01]  /*1400*/  MUFU.RSQ R0, -QNAN ;  /* 0xffc0000000007908 */ /* 0x000e220000001400 */
[----:B------:R-:W-:Y:S05]  /*1410*/  BRA `(.L_x_193) ;  /* 0x0000001000007947 */ /* 0x000fea0003800000 */
.L_x_185:
[----:B------:R-:W-:Y:S02]  /*1420*/  FADD.FTZ R0, R0, 6 ;  /* 0x40c0000000007421 */ /* 0x000fe40000010000 */
.L_x_193:
[----:B------:R-:W-:Y:S05]  /*1430*/  BSYNC B0 ;  /* 0x0000000000007941 */ /* 0x000fea0003800000 */
.L_x_182:
[----:B------:R-:W-:-:S04]  /*1440*/  MOV R19, 0x0 ;  /* 0x0000000000137802 */ /* 0x000fc80000000f00 */
[----:B------:R-:W-:Y:S05]  /*1450*/  RET.REL.NODEC R18 `(compute_solid_mesh_inertia_cuda_kernel_forward) ;  /* 0xffffeba012007950 */ /* 0x000fea0003c3ffff */
.L_x_194:
        /* <DEDUP_REMOVED lines=10> */
.L_x_201:


//--------------------- .nv.global.init           --------------------------
	.section	.nv.global.init,"aw",@progbits
	.align	4
.nv.global.init:
	.type		_ZN46_INTERNAL_00000000_15_default_program_953a223e2wp15LAUNCH_MAX_DIMSE,@object
	.size		_ZN46_INTERNAL_00000000_15_default_program_953a223e2wp15LAUNCH_MAX_DIMSE,(_ZN2wp6volume12pnano_traitsIjE9GRID_TYPEE - _ZN46_INTERNAL_00000000_15_default_program_953a223e2wp15LAUNCH_MAX_DIMSE)
_ZN46_INTERNAL_00000000_15_default_program_953a223e2wp15LAUNCH_MAX_DIMSE:
        /*0000*/ 	.byte	0x04, 0x00, 0x00, 0x00
	.type		_ZN2wp6volume12pnano_traitsIjE9GRID_TYPEE,@object
	.size		_ZN2wp6volume12pnano_traitsIjE9GRID_TYPEE,(_ZN46_INTERNAL_00000000_15_default_program_953a223e2wp25ARRAY_TYPE_FABRIC_INDEXEDE - _ZN2wp6volume12pnano_traitsIjE9GRID_TYPEE)
_ZN2wp6volume12pnano_traitsIjE9GRID_TYPEE:
        /*0004*/ 	.byte	0x0a, 0x00, 0x00, 0x00
	.type		_ZN46_INTERNAL_00000000_15_default_program_953a223e2wp25ARRAY_TYPE_FABRIC_INDEXEDE,@object
	.size		_ZN46_INTERNAL_00000000_15_default_program_953a223e2wp25ARRAY_TYPE_FABRIC_INDEXEDE,(_ZN2wp6volume12pnano_traitsINS_5vec_tILj3EdEEE9GRID_TYPEE - _ZN46_INTERNAL_00000000_15_default_program_953a223e2wp25ARRAY_TYPE_FABRIC_INDEXEDE)
_ZN46_INTERNAL_00000000_15_default_program_953a223e2wp25ARRAY_TYPE_FABRIC_INDEXEDE:
        /*0008*/ 	.byte	0x03, 0x00, 0x00, 0x00
	.type		_ZN2wp6volume12pnano_traitsINS_5vec_tILj3EdEEE9GRID_TYPEE,@object
	.size		_ZN2wp6volume12pnano_traitsINS_5vec_tILj3EdEEE9GRID_TYPEE,(_ZN2wp6volume12pnano_traitsINS_5vec_tILj4EdEEE9GRID_TYPEE - _ZN2wp6volume12pnano_traitsINS_5vec_tILj3EdEEE9GRID_TYPEE)
_ZN2wp6volume12pnano_traitsINS_5vec_tILj3EdEEE9GRID_TYPEE:
        /*000c*/ 	.byte	0x07, 0x00, 0x00, 0x00
	.type		_ZN2wp6volume12pnano_traitsINS_5vec_tILj4EdEEE9GRID_TYPEE,@object
	.size		_ZN2wp6volume12pnano_traitsINS_5vec_tILj4EdEEE9GRID_TYPEE,(_ZN2wp6volume12pnano_traitsIiE9GRID_TYPEE - _ZN2wp6volume12pnano_traitsINS_5vec_tILj4EdEEE9GRID_TYPEE)
_ZN2wp6volume12pnano_traitsINS_5vec_tILj4EdEEE9GRID_TYPEE:
        /*0010*/ 	.byte	0x12, 0x00, 0x00, 0x00
	.type		_ZN2wp6volume12pnano_traitsIiE9GRID_TYPEE,@object
	.size		_ZN2wp6volume12pnano_traitsIiE9GRID_TYPEE,(_ZN46_INTERNAL_00000000_15_default_program_953a223e2wp18ARRAY_TYPE_INDEXEDE - _ZN2wp6volume12pnano_traitsIiE9GRID_TYPEE)
_ZN2wp6volume12pnano_traitsIiE9GRID_TYPEE:
        /*0014*/ 	.byte	0x04, 0x00, 0x00, 0x00
	.type		_ZN46_INTERNAL_00000000_15_default_program_953a223e2wp18ARRAY_TYPE_INDEXEDE,@object
	.size		_ZN46_INTERNAL_00000000_15_default_program_953a223e2wp18ARRAY_TYPE_INDEXEDE,(_ZN2wp6volume12pnano_traitsIdE9GRID_TYPEE - _ZN46_INTERNAL_00000000_15_default_program_953a223e2wp18ARRAY_TYPE_INDEXEDE)
_ZN46_INTERNAL_00000000_15_default_program_953a223e2wp18ARRAY_TYPE_INDEXEDE:
        /*0018*/ 	.byte	0x01, 0x00, 0x00, 0x00
	.type		_ZN2wp6volume12pnano_traitsIdE9GRID_TYPEE,@object
	.size		_ZN2wp6volume12pnano_traitsIdE9GRID_TYPEE,(_ZN46_INTERNAL_00000000_15_default_program_953a223e2wp6volume6LINEARE - _ZN2wp6volume12pnano_traitsIdE9GRID_TYPEE)
_ZN2wp6volume12pnano_traitsIdE9GRID_TYPEE:
        /*001c*/ 	.byte	0x02, 0x00, 0x00, 0x00
	.type		_ZN46_INTERNAL_00000000_15_default_program_953a223e2wp6volume6LINEARE,@object
	.size		_ZN46_INTERNAL_00000000_15_default_program_953a223e2wp6volume6LINEARE,(_ZN2wp6volume12pnano_traitsIxE9GRID_TYPEE - _ZN46_INTERNAL_00000000_15_default_program_953a223e2wp6volume6LINEARE)
_ZN46_INTERNAL_00000000_15_default_program_953a223e2wp6volume6LINEARE:
        /*0020*/ 	.byte	0x01, 0x00, 0x00, 0x00
	.type		_ZN2wp6volume12pnano_traitsIxE9GRID_TYPEE,@object
	.size		_ZN2wp6volume12pnano_traitsIxE9GRID_TYPEE,(_ZN46_INTERNAL_00000000_15_default_program_953a223e2wp17ARRAY_TYPE_FABRICE - _ZN2wp6volume12pnano_traitsIxE9GRID_TYPEE)
_ZN2wp6volume12pnano_traitsIxE9GRID_TYPEE:
        /*0024*/ 	.byte	0x05, 0x00, 0x00, 0x00
	.type		_ZN46_INTERNAL_00000000_15_default_program_953a223e2wp17ARRAY_TYPE_FABRICE,@object
	.size		_ZN46_INTERNAL_00000000_15_default_program_953a223e2wp17ARRAY_TYPE_FABRICE,(_ZN2wp6volume12pnano_traitsINS_5vec_tILj3EfEEE9GRID_TYPEE - _ZN46_INTERNAL_00000000_15_default_program_953a223e2wp17ARRAY_TYPE_FABRICE)
_ZN46_INTERNAL_00000000_15_default_program_953a223e2wp17ARRAY_TYPE_FABRICE:
        /*0028*/ 	.byte	0x02, 0x00, 0x00, 0x00
	.type		_ZN2wp6volume12pnano_traitsINS_5vec_tILj3EfEEE9GRID_TYPEE,@object
	.size		_ZN2wp6volume12pnano_traitsINS_5vec_tILj3EfEEE9GRID_TYPEE,(_ZN46_INTERNAL_00000000_15_default_program_953a223e2wp14ARRAY_MAX_DIMSE - _ZN2wp6volume12pnano_traitsINS_5vec_tILj3EfEEE9GRID_TYPEE)
_ZN2wp6volume12pnano_traitsINS_5vec_tILj3EfEEE9GRID_TYPEE:
        /*002c*/ 	.byte	0x06, 0x00, 0x00, 0x00
	.type		_ZN46_INTERNAL_00000000_15_default_program_953a223e2wp14ARRAY_MAX_DIMSE,@object
	.size		_ZN46_INTERNAL_00000000_15_default_program_953a223e2wp14ARRAY_MAX_DIMSE,(_ZN2wp6volume12pnano_traitsIfE9GRID_TYPEE - _ZN46_INTERNAL_00000000_15_default_program_953a223e2wp14ARRAY_MAX_DIMSE)
_ZN46_INTERNAL_00000000_15_default_program_953a223e2wp14ARRAY_MAX_DIMSE:
        /*0030*/ 	.byte	0x04, 0x00, 0x00, 0x00
	.type		_ZN2wp6volume12pnano_traitsIfE9GRID_TYPEE,@object
	.size		_ZN2wp6volume12pnano_traitsIfE9GRID_TYPEE,(_ZN2wp6volume12pnano_traitsINS_5vec_tILj4EfEEE9GRID_TYPEE - _ZN2wp6volume12pnano_traitsIfE9GRID_TYPEE)
_ZN2wp6volume12pnano_traitsIfE9GRID_TYPEE:
        /*0034*/ 	.byte	0x01, 0x00, 0x00, 0x00
	.type		_ZN2wp6volume12pnano_traitsINS_5vec_tILj4EfEEE9GRID_TYPEE,@object
	.size		_ZN2wp6volume12pnano_traitsINS_5vec_tILj4EfEEE9GRID_TYPEE,(.L_15 - _ZN2wp6volume12pnano_traitsINS_5vec_tILj4EfEEE9GRID_TYPEE)
_ZN2wp6volume12pnano_traitsINS_5vec_tILj4EfEEE9GRID_TYPEE:
        /*0038*/ 	.byte	0x11, 0x00, 0x00, 0x00
.L_15:


//--------------------- .nv.global                --------------------------
	.section	.nv.global,"aw",@nobits
	.align	4
.nv.global:
	.type		_ZN46_INTERNAL_00000000_15_default_program_953a223e2wp6volume7CLOSESTE,@object
	.size		_ZN46_INTERNAL_00000000_15_default_program_953a223e2wp6volume7CLOSESTE,(_ZN46_INTERNAL_00000000_15_default_program_953a223e2wp18ARRAY_TYPE_REGULARE - _ZN46_INTERNAL_00000000_15_default_program_953a223e2wp6volume7CLOSESTE)
_ZN46_INTERNAL_00000000_15_default_program_953a223e2wp6volume7CLOSESTE:
	.zero		4
	.type		_ZN46_INTERNAL_00000000_15_default_program_953a223e2wp18ARRAY_TYPE_REGULARE,@object
	.size		_ZN46_INTERNAL_00000000_15_default_program_953a223e2wp18ARRAY_TYPE_REGULARE,(.L_21 - _ZN46_INTERNAL_00000000_15_default_program_953a223e2wp18ARRAY_TYPE_REGULARE)
_ZN46_INTERNAL_00000000_15_default_program_953a223e2wp18ARRAY_TYPE_REGULARE:
	.zero		4
.L_21:
